//
// Generated by NVIDIA NVVM Compiler
//
// Compiler Build ID: CL-36424714
// Cuda compilation tools, release 13.0, V13.0.88
// Based on NVVM 20.0.0
//

.version 9.0
.target sm_100
.address_size 64

	// .globl	_ZN3cub18CUB_300001_SM_10006detail11EmptyKernelIvEEvv
// _ZZN3cub18CUB_300001_SM_10006detail6reduce28DeviceReduceSingleTileKernelINS2_10policy_hubIfjN4cuda3std3__44plusIfEEE10Policy1000EN6thrust24THRUST_300001_SM_1000_NS6detail15normal_iteratorINSD_10device_ptrIfEEEEPijS9_if6squareIfEEEvT0_T1_T2_T3_T4_T6_E12temp_storage has been demoted
// _ZZN3cub18CUB_300001_SM_10006detail6reduce18DeviceReduceKernelINS2_10policy_hubIfjN4cuda3std3__44plusIfEEE10Policy1000EN6thrust24THRUST_300001_SM_1000_NS6detail15normal_iteratorINSD_10device_ptrIfEEEEjS9_f6squareIfEEEvT0_PT3_T1_NS0_13GridEvenShareISO_EET2_T4_E12temp_storage has been demoted
// _ZZN3cub18CUB_300001_SM_10006detail6reduce28DeviceReduceSingleTileKernelINS2_10policy_hubIfjN4cuda3std3__44plusIfEEE10Policy1000EPfPiiS9_ifNS7_10__identityEEEvT0_T1_T2_T3_T4_T6_E12temp_storage has been demoted
// _ZZN3cub18CUB_300001_SM_10006detail6reduce28DeviceReduceSingleTileKernelINS2_10policy_hubIfyN4cuda3std3__44plusIfEEE10Policy1000EN6thrust24THRUST_300001_SM_1000_NS6detail15normal_iteratorINSD_10device_ptrIfEEEEPiyS9_if6squareIfEEEvT0_T1_T2_T3_T4_T6_E12temp_storage has been demoted
// _ZZN3cub18CUB_300001_SM_10006detail6reduce18DeviceReduceKernelINS2_10policy_hubIfyN4cuda3std3__44plusIfEEE10Policy1000EN6thrust24THRUST_300001_SM_1000_NS6detail15normal_iteratorINSD_10device_ptrIfEEEEyS9_f6squareIfEEEvT0_PT3_T1_NS0_13GridEvenShareISO_EET2_T4_E12temp_storage has been demoted
// _ZZN3cub18CUB_300001_SM_10006detail6reduce28DeviceReduceSingleTileKernelINS2_10policy_hubIfyN4cuda3std3__44plusIfEEE10Policy1000EPfPiiS9_ifNS7_10__identityEEEvT0_T1_T2_T3_T4_T6_E12temp_storage has been demoted
// _ZZN3cub18CUB_300001_SM_10006detail10radix_sort31DeviceRadixSortSingleTileKernelINS1_5radix10policy_hubIiNS0_8NullTypeEyE10Policy1000ELNS0_9SortOrderE0EiS6_yNS1_21identity_decomposer_tEEEvPKT1_PSB_PKT2_PSF_T3_iiT4_E12temp_storage has been demoted
// _ZZN3cub18CUB_300001_SM_10006detail10radix_sort30DeviceRadixSortHistogramKernelINS1_5radix10policy_hubIiNS0_8NullTypeEyE10Policy1000ELNS0_9SortOrderE0EiyNS1_21identity_decomposer_tEEEvPT2_PKT1_SB_iiT3_E12temp_storage has been demoted
// _ZZN3cub18CUB_300001_SM_10006detail10radix_sort33DeviceRadixSortExclusiveSumKernelINS1_5radix10policy_hubIiNS0_8NullTypeEyE10Policy1000EyEEvPT0_E12temp_storage has been demoted
// _ZZN3cub18CUB_300001_SM_10006detail10radix_sort29DeviceRadixSortOnesweepKernelINS1_5radix10policy_hubIiNS0_8NullTypeEyE10Policy1000ELNS0_9SortOrderE0EiS6_yiiNS1_21identity_decomposer_tEEEvPT5_SC_PT3_PKSD_PT1_PKSH_PT2_PKSL_T4_iiT6_E1s has been demoted
.global .align 1 .b8 _ZN30_INTERNAL_b1526148_4_k_cu_main4cuda3std3__45__cpo5beginE[1];
.global .align 1 .b8 _ZN30_INTERNAL_b1526148_4_k_cu_main4cuda3std3__45__cpo3endE[1];
.global .align 1 .b8 _ZN30_INTERNAL_b1526148_4_k_cu_main4cuda3std3__45__cpo6cbeginE[1];
.global .align 1 .b8 _ZN30_INTERNAL_b1526148_4_k_cu_main4cuda3std3__45__cpo4cendE[1];
.global .align 1 .b8 _ZN30_INTERNAL_b1526148_4_k_cu_main4cuda3std3__45__cpo6rbeginE[1];
.global .align 1 .b8 _ZN30_INTERNAL_b1526148_4_k_cu_main4cuda3std3__45__cpo4rendE[1];
.global .align 1 .b8 _ZN30_INTERNAL_b1526148_4_k_cu_main4cuda3std3__45__cpo7crbeginE[1];
.global .align 1 .b8 _ZN30_INTERNAL_b1526148_4_k_cu_main4cuda3std3__45__cpo5crendE[1];
.global .align 1 .b8 _ZN30_INTERNAL_b1526148_4_k_cu_main4cuda3std3__432_GLOBAL__N__b1526148_4_k_cu_main6ignoreE[1];
.global .align 1 .b8 _ZN30_INTERNAL_b1526148_4_k_cu_main4cuda3std3__419piecewise_constructE[1];
.global .align 1 .b8 _ZN30_INTERNAL_b1526148_4_k_cu_main4cuda3std3__48in_placeE[1];
.global .align 1 .b8 _ZN30_INTERNAL_b1526148_4_k_cu_main4cuda3std3__420unreachable_sentinelE[1];
.global .align 1 .b8 _ZN30_INTERNAL_b1526148_4_k_cu_main4cuda3std3__47nulloptE[1];
.global .align 1 .b8 _ZN30_INTERNAL_b1526148_4_k_cu_main4cuda3std3__48unexpectE[1];
.global .align 1 .b8 _ZN30_INTERNAL_b1526148_4_k_cu_main4cuda3std6ranges3__45__cpo4swapE[1];
.global .align 1 .b8 _ZN30_INTERNAL_b1526148_4_k_cu_main4cuda3std6ranges3__45__cpo9iter_moveE[1];
.global .align 1 .b8 _ZN30_INTERNAL_b1526148_4_k_cu_main4cuda3std6ranges3__45__cpo5beginE[1];
.global .align 1 .b8 _ZN30_INTERNAL_b1526148_4_k_cu_main4cuda3std6ranges3__45__cpo3endE[1];
.global .align 1 .b8 _ZN30_INTERNAL_b1526148_4_k_cu_main4cuda3std6ranges3__45__cpo6cbeginE[1];
.global .align 1 .b8 _ZN30_INTERNAL_b1526148_4_k_cu_main4cuda3std6ranges3__45__cpo4cendE[1];
.global .align 1 .b8 _ZN30_INTERNAL_b1526148_4_k_cu_main4cuda3std6ranges3__45__cpo7advanceE[1];
.global .align 1 .b8 _ZN30_INTERNAL_b1526148_4_k_cu_main4cuda3std6ranges3__45__cpo9iter_swapE[1];
.global .align 1 .b8 _ZN30_INTERNAL_b1526148_4_k_cu_main4cuda3std6ranges3__45__cpo4nextE[1];
.global .align 1 .b8 _ZN30_INTERNAL_b1526148_4_k_cu_main4cuda3std6ranges3__45__cpo4prevE[1];
.global .align 1 .b8 _ZN30_INTERNAL_b1526148_4_k_cu_main4cuda3std6ranges3__45__cpo4dataE[1];
.global .align 1 .b8 _ZN30_INTERNAL_b1526148_4_k_cu_main4cuda3std6ranges3__45__cpo5cdataE[1];
.global .align 1 .b8 _ZN30_INTERNAL_b1526148_4_k_cu_main4cuda3std6ranges3__45__cpo4sizeE[1];
.global .align 1 .b8 _ZN30_INTERNAL_b1526148_4_k_cu_main4cuda3std6ranges3__45__cpo5ssizeE[1];
.global .align 1 .b8 _ZN30_INTERNAL_b1526148_4_k_cu_main4cuda3std6ranges3__45__cpo8distanceE[1];
.global .align 1 .b8 _ZN30_INTERNAL_b1526148_4_k_cu_main6thrust24THRUST_300001_SM_1000_NS8cuda_cub3parE[1];
.global .align 1 .b8 _ZN30_INTERNAL_b1526148_4_k_cu_main6thrust24THRUST_300001_SM_1000_NS8cuda_cub10par_nosyncE[1];
.global .align 1 .b8 _ZN30_INTERNAL_b1526148_4_k_cu_main6thrust24THRUST_300001_SM_1000_NS6system6detail10sequential3seqE[1];
.global .align 1 .b8 _ZN30_INTERNAL_b1526148_4_k_cu_main6thrust24THRUST_300001_SM_1000_NS6system3cpp3parE[1];
.global .align 1 .b8 _ZN30_INTERNAL_b1526148_4_k_cu_main6thrust24THRUST_300001_SM_1000_NS12placeholders2_1E[1];
.global .align 1 .b8 _ZN30_INTERNAL_b1526148_4_k_cu_main6thrust24THRUST_300001_SM_1000_NS12placeholders2_2E[1];
.global .align 1 .b8 _ZN30_INTERNAL_b1526148_4_k_cu_main6thrust24THRUST_300001_SM_1000_NS12placeholders2_3E[1];
.global .align 1 .b8 _ZN30_INTERNAL_b1526148_4_k_cu_main6thrust24THRUST_300001_SM_1000_NS12placeholders2_4E[1];
.global .align 1 .b8 _ZN30_INTERNAL_b1526148_4_k_cu_main6thrust24THRUST_300001_SM_1000_NS12placeholders2_5E[1];
.global .align 1 .b8 _ZN30_INTERNAL_b1526148_4_k_cu_main6thrust24THRUST_300001_SM_1000_NS12placeholders2_6E[1];
.global .align 1 .b8 _ZN30_INTERNAL_b1526148_4_k_cu_main6thrust24THRUST_300001_SM_1000_NS12placeholders2_7E[1];
.global .align 1 .b8 _ZN30_INTERNAL_b1526148_4_k_cu_main6thrust24THRUST_300001_SM_1000_NS12placeholders2_8E[1];
.global .align 1 .b8 _ZN30_INTERNAL_b1526148_4_k_cu_main6thrust24THRUST_300001_SM_1000_NS12placeholders2_9E[1];
.global .align 1 .b8 _ZN30_INTERNAL_b1526148_4_k_cu_main6thrust24THRUST_300001_SM_1000_NS12placeholders3_10E[1];
.global .align 1 .b8 _ZN30_INTERNAL_b1526148_4_k_cu_main6thrust24THRUST_300001_SM_1000_NS3seqE[1];
.global .align 1 .b8 _ZN30_INTERNAL_b1526148_4_k_cu_main6thrust24THRUST_300001_SM_1000_NS6deviceE[1];

.visible .entry _ZN3cub18CUB_300001_SM_10006detail11EmptyKernelIvEEvv()
{


	ret;

}
	// .globl	_ZN3cub18CUB_300001_SM_10006detail8for_each13static_kernelINS2_12policy_hub_t12policy_500_tEmN6thrust24THRUST_300001_SM_1000_NS8cuda_cub20__uninitialized_fill7functorINS7_10device_ptrIiEEiEEEEvT0_T1_
.visible .entry _ZN3cub18CUB_300001_SM_10006detail8for_each13static_kernelINS2_12policy_hub_t12policy_500_tEmN6thrust24THRUST_300001_SM_1000_NS8cuda_cub20__uninitialized_fill7functorINS7_10device_ptrIiEEiEEEEvT0_T1_(
	.param .u64 _ZN3cub18CUB_300001_SM_10006detail8for_each13static_kernelINS2_12policy_hub_t12policy_500_tEmN6thrust24THRUST_300001_SM_1000_NS8cuda_cub20__uninitialized_fill7functorINS7_10device_ptrIiEEiEEEEvT0_T1__param_0,
	.param .align 8 .b8 _ZN3cub18CUB_300001_SM_10006detail8for_each13static_kernelINS2_12policy_hub_t12policy_500_tEmN6thrust24THRUST_300001_SM_1000_NS8cuda_cub20__uninitialized_fill7functorINS7_10device_ptrIiEEiEEEEvT0_T1__param_1[16]
)
.maxntid 256
{
	.reg .pred 	%p<4>;
	.reg .b16 	%rs<5>;
	.reg .b32 	%r<12>;
	.reg .b64 	%rd<16>;

	ld.param.u32 	%r3, [_ZN3cub18CUB_300001_SM_10006detail8for_each13static_kernelINS2_12policy_hub_t12policy_500_tEmN6thrust24THRUST_300001_SM_1000_NS8cuda_cub20__uninitialized_fill7functorINS7_10device_ptrIiEEiEEEEvT0_T1__param_1+8];
	ld.param.u64 	%rd4, [_ZN3cub18CUB_300001_SM_10006detail8for_each13static_kernelINS2_12policy_hub_t12policy_500_tEmN6thrust24THRUST_300001_SM_1000_NS8cuda_cub20__uninitialized_fill7functorINS7_10device_ptrIiEEiEEEEvT0_T1__param_1];
	ld.param.u64 	%rd5, [_ZN3cub18CUB_300001_SM_10006detail8for_each13static_kernelINS2_12policy_hub_t12policy_500_tEmN6thrust24THRUST_300001_SM_1000_NS8cuda_cub20__uninitialized_fill7functorINS7_10device_ptrIiEEiEEEEvT0_T1__param_0];
	mov.u32 	%r9, %ctaid.x;
	mul.wide.u32 	%rd1, %r9, 512;
	sub.s64 	%rd2, %rd5, %rd1;
	setp.lt.u64 	%p1, %rd2, 512;
	@%p1 bra 	$L__BB1_2;
	mov.u32 	%r11, %tid.x;
	cvta.to.global.u64 	%rd11, %rd4;
	cvt.u64.u32 	%rd12, %r11;
	add.s64 	%rd13, %rd1, %rd12;
	shl.b64 	%rd14, %rd13, 2;
	add.s64 	%rd15, %rd11, %rd14;
	st.global.u32 	[%rd15], %r3;
	st.global.u32 	[%rd15+1024], %r3;
	bra.uni 	$L__BB1_6;
$L__BB1_2:
	cvta.to.global.u64 	%rd6, %rd4;
	mov.u32 	%r2, %tid.x;
	cvt.u64.u32 	%rd7, %r2;
	setp.le.u64 	%p2, %rd2, %rd7;
	add.s64 	%rd8, %rd1, %rd7;
	shl.b64 	%rd9, %rd8, 2;
	add.s64 	%rd3, %rd6, %rd9;
	@%p2 bra 	$L__BB1_4;
	st.global.u32 	[%rd3], %r3;
$L__BB1_4:
	add.s32 	%r10, %r2, 256;
	cvt.u64.u32 	%rd10, %r10;
	setp.le.u64 	%p3, %rd2, %rd10;
	@%p3 bra 	$L__BB1_6;
	st.global.u32 	[%rd3+1024], %r3;
$L__BB1_6:
	ret;

}
	// .globl	_ZN3cub18CUB_300001_SM_10006detail8for_each13static_kernelINS2_12policy_hub_t12policy_500_tElN6thrust24THRUST_300001_SM_1000_NS8cuda_cub10__tabulate7functorINS7_6detail15normal_iteratorINS7_10device_ptrIiEEEENS7_6system6detail7generic6detail22compute_sequence_valueIivEElEEEEvT0_T1_
.visible .entry _ZN3cub18CUB_300001_SM_10006detail8for_each13static_kernelINS2_12policy_hub_t12policy_500_tElN6thrust24THRUST_300001_SM_1000_NS8cuda_cub10__tabulate7functorINS7_6detail15normal_iteratorINS7_10device_ptrIiEEEENS7_6system6detail7generic6detail22compute_sequence_valueIivEElEEEEvT0_T1_(
	.param .u64 _ZN3cub18CUB_300001_SM_10006detail8for_each13static_kernelINS2_12policy_hub_t12policy_500_tElN6thrust24THRUST_300001_SM_1000_NS8cuda_cub10__tabulate7functorINS7_6detail15normal_iteratorINS7_10device_ptrIiEEEENS7_6system6detail7generic6detail22compute_sequence_valueIivEElEEEEvT0_T1__param_0,
	.param .align 8 .b8 _ZN3cub18CUB_300001_SM_10006detail8for_each13static_kernelINS2_12policy_hub_t12policy_500_tElN6thrust24THRUST_300001_SM_1000_NS8cuda_cub10__tabulate7functorINS7_6detail15normal_iteratorINS7_10device_ptrIiEEEENS7_6system6detail7generic6detail22compute_sequence_valueIivEElEEEEvT0_T1__param_1[16]
)
.maxntid 256
{
	.reg .pred 	%p<4>;
	.reg .b32 	%r<18>;
	.reg .b64 	%rd<20>;

	ld.param.u64 	%rd7, [_ZN3cub18CUB_300001_SM_10006detail8for_each13static_kernelINS2_12policy_hub_t12policy_500_tElN6thrust24THRUST_300001_SM_1000_NS8cuda_cub10__tabulate7functorINS7_6detail15normal_iteratorINS7_10device_ptrIiEEEENS7_6system6detail7generic6detail22compute_sequence_valueIivEElEEEEvT0_T1__param_1];
	ld.param.u64 	%rd8, [_ZN3cub18CUB_300001_SM_10006detail8for_each13static_kernelINS2_12policy_hub_t12policy_500_tElN6thrust24THRUST_300001_SM_1000_NS8cuda_cub10__tabulate7functorINS7_6detail15normal_iteratorINS7_10device_ptrIiEEEENS7_6system6detail7generic6detail22compute_sequence_valueIivEElEEEEvT0_T1__param_0];
	ld.param.v2.u32 	{%r3, %r4}, [_ZN3cub18CUB_300001_SM_10006detail8for_each13static_kernelINS2_12policy_hub_t12policy_500_tElN6thrust24THRUST_300001_SM_1000_NS8cuda_cub10__tabulate7functorINS7_6detail15normal_iteratorINS7_10device_ptrIiEEEENS7_6system6detail7generic6detail22compute_sequence_valueIivEElEEEEvT0_T1__param_1+8];
	mov.u32 	%r5, %ctaid.x;
	mul.wide.u32 	%rd1, %r5, 512;
	sub.s64 	%rd2, %rd8, %rd1;
	setp.lt.s64 	%p1, %rd2, 512;
	@%p1 bra 	$L__BB2_2;
	mov.u32 	%r13, %tid.x;
	cvta.to.global.u64 	%rd15, %rd7;
	cvt.u64.u32 	%rd16, %r13;
	add.s64 	%rd17, %rd1, %rd16;
	cvt.u32.u64 	%r14, %rd17;
	mad.lo.s32 	%r15, %r4, %r14, %r3;
	shl.b64 	%rd18, %rd17, 2;
	add.s64 	%rd19, %rd15, %rd18;
	st.global.u32 	[%rd19], %r15;
	add.s32 	%r16, %r14, 256;
	mad.lo.s32 	%r17, %r4, %r16, %r3;
	st.global.u32 	[%rd19+1024], %r17;
	bra.uni 	$L__BB2_6;
$L__BB2_2:
	cvta.to.global.u64 	%rd3, %rd7;
	mov.u32 	%r6, %tid.x;
	cvt.s64.s32 	%rd4, %rd2;
	cvt.u64.u32 	%rd5, %r6;
	setp.le.s64 	%p2, %rd4, %rd5;
	@%p2 bra 	$L__BB2_4;
	add.s64 	%rd9, %rd1, %rd5;
	cvt.u32.u64 	%r7, %rd9;
	mad.lo.s32 	%r8, %r4, %r7, %r3;
	shl.b64 	%rd10, %rd9, 2;
	add.s64 	%rd11, %rd3, %rd10;
	st.global.u32 	[%rd11], %r8;
$L__BB2_4:
	cvt.u32.u64 	%r9, %rd5;
	add.s32 	%r10, %r9, 256;
	cvt.u64.u32 	%rd6, %r10;
	setp.le.s64 	%p3, %rd4, %rd6;
	@%p3 bra 	$L__BB2_6;
	add.s64 	%rd12, %rd1, %rd6;
	shl.b64 	%rd13, %rd12, 2;
	cvt.u32.u64 	%r11, %rd12;
	mad.lo.s32 	%r12, %r4, %r11, %r3;
	add.s64 	%rd14, %rd13, %rd3;
	st.global.u32 	[%rd14], %r12;
$L__BB2_6:
	ret;

}
	// .globl	_ZN3cub18CUB_300001_SM_10006detail8for_each13static_kernelINS2_12policy_hub_t12policy_500_tElNS2_12op_wrapper_tIl11functor_addN6thrust24THRUST_300001_SM_1000_NS12zip_iteratorIN4cuda3std3__45tupleIJNS9_6detail15normal_iteratorINS9_10device_ptrIiEEEESJ_SJ_SJ_EEEEEEEEEvT0_T1_
.visible .entry _ZN3cub18CUB_300001_SM_10006detail8for_each13static_kernelINS2_12policy_hub_t12policy_500_tElNS2_12op_wrapper_tIl11functor_addN6thrust24THRUST_300001_SM_1000_NS12zip_iteratorIN4cuda3std3__45tupleIJNS9_6detail15normal_iteratorINS9_10device_ptrIiEEEESJ_SJ_SJ_EEEEEEEEEvT0_T1_(
	.param .u64 _ZN3cub18CUB_300001_SM_10006detail8for_each13static_kernelINS2_12policy_hub_t12policy_500_tElNS2_12op_wrapper_tIl11functor_addN6thrust24THRUST_300001_SM_1000_NS12zip_iteratorIN4cuda3std3__45tupleIJNS9_6detail15normal_iteratorINS9_10device_ptrIiEEEESJ_SJ_SJ_EEEEEEEEEvT0_T1__param_0,
	.param .align 8 .b8 _ZN3cub18CUB_300001_SM_10006detail8for_each13static_kernelINS2_12policy_hub_t12policy_500_tElNS2_12op_wrapper_tIl11functor_addN6thrust24THRUST_300001_SM_1000_NS12zip_iteratorIN4cuda3std3__45tupleIJNS9_6detail15normal_iteratorINS9_10device_ptrIiEEEESJ_SJ_SJ_EEEEEEEEEvT0_T1__param_1[40]
)
.maxntid 256
{
	.reg .pred 	%p<4>;
	.reg .b32 	%r<30>;
	.reg .b64 	%rd<49>;

	ld.param.u64 	%rd14, [_ZN3cub18CUB_300001_SM_10006detail8for_each13static_kernelINS2_12policy_hub_t12policy_500_tElNS2_12op_wrapper_tIl11functor_addN6thrust24THRUST_300001_SM_1000_NS12zip_iteratorIN4cuda3std3__45tupleIJNS9_6detail15normal_iteratorINS9_10device_ptrIiEEEESJ_SJ_SJ_EEEEEEEEEvT0_T1__param_1+32];
	ld.param.u64 	%rd13, [_ZN3cub18CUB_300001_SM_10006detail8for_each13static_kernelINS2_12policy_hub_t12policy_500_tElNS2_12op_wrapper_tIl11functor_addN6thrust24THRUST_300001_SM_1000_NS12zip_iteratorIN4cuda3std3__45tupleIJNS9_6detail15normal_iteratorINS9_10device_ptrIiEEEESJ_SJ_SJ_EEEEEEEEEvT0_T1__param_1+24];
	ld.param.u64 	%rd12, [_ZN3cub18CUB_300001_SM_10006detail8for_each13static_kernelINS2_12policy_hub_t12policy_500_tElNS2_12op_wrapper_tIl11functor_addN6thrust24THRUST_300001_SM_1000_NS12zip_iteratorIN4cuda3std3__45tupleIJNS9_6detail15normal_iteratorINS9_10device_ptrIiEEEESJ_SJ_SJ_EEEEEEEEEvT0_T1__param_1+16];
	ld.param.u64 	%rd11, [_ZN3cub18CUB_300001_SM_10006detail8for_each13static_kernelINS2_12policy_hub_t12policy_500_tElNS2_12op_wrapper_tIl11functor_addN6thrust24THRUST_300001_SM_1000_NS12zip_iteratorIN4cuda3std3__45tupleIJNS9_6detail15normal_iteratorINS9_10device_ptrIiEEEESJ_SJ_SJ_EEEEEEEEEvT0_T1__param_1+8];
	ld.param.u64 	%rd10, [_ZN3cub18CUB_300001_SM_10006detail8for_each13static_kernelINS2_12policy_hub_t12policy_500_tElNS2_12op_wrapper_tIl11functor_addN6thrust24THRUST_300001_SM_1000_NS12zip_iteratorIN4cuda3std3__45tupleIJNS9_6detail15normal_iteratorINS9_10device_ptrIiEEEESJ_SJ_SJ_EEEEEEEEEvT0_T1__param_1];
	ld.param.u64 	%rd15, [_ZN3cub18CUB_300001_SM_10006detail8for_each13static_kernelINS2_12policy_hub_t12policy_500_tElNS2_12op_wrapper_tIl11functor_addN6thrust24THRUST_300001_SM_1000_NS12zip_iteratorIN4cuda3std3__45tupleIJNS9_6detail15normal_iteratorINS9_10device_ptrIiEEEESJ_SJ_SJ_EEEEEEEEEvT0_T1__param_0];
	mov.u32 	%r1, %ctaid.x;
	mul.wide.u32 	%rd1, %r1, 512;
	sub.s64 	%rd2, %rd15, %rd1;
	setp.lt.s64 	%p1, %rd2, 512;
	@%p1 bra 	$L__BB3_2;
	mov.u32 	%r17, %tid.x;
	cvta.to.global.u64 	%rd33, %rd14;
	cvta.to.global.u64 	%rd34, %rd13;
	cvta.to.global.u64 	%rd35, %rd12;
	cvta.to.global.u64 	%rd36, %rd11;
	cvta.to.global.u64 	%rd37, %rd10;
	cvt.u64.u32 	%rd38, %r17;
	add.s64 	%rd39, %rd1, %rd38;
	shl.b64 	%rd40, %rd39, 2;
	add.s64 	%rd41, %rd37, %rd40;
	add.s64 	%rd42, %rd36, %rd40;
	add.s64 	%rd43, %rd35, %rd40;
	add.s64 	%rd44, %rd34, %rd40;
	ld.global.u32 	%r18, [%rd41];
	ld.global.u32 	%r19, [%rd42];
	add.s32 	%r20, %r19, %r18;
	ld.global.u32 	%r21, [%rd43];
	mul.wide.s32 	%rd45, %r21, 4;
	add.s64 	%rd46, %rd33, %rd45;
	ld.global.u32 	%r22, [%rd46];
	add.s32 	%r23, %r20, %r22;
	st.global.u32 	[%rd44], %r23;
	ld.global.u32 	%r24, [%rd41+1024];
	ld.global.u32 	%r25, [%rd42+1024];
	add.s32 	%r26, %r25, %r24;
	ld.global.u32 	%r27, [%rd43+1024];
	mul.wide.s32 	%rd47, %r27, 4;
	add.s64 	%rd48, %rd33, %rd47;
	ld.global.u32 	%r28, [%rd48];
	add.s32 	%r29, %r26, %r28;
	st.global.u32 	[%rd44+1024], %r29;
	bra.uni 	$L__BB3_6;
$L__BB3_2:
	cvta.to.global.u64 	%rd3, %rd10;
	cvta.to.global.u64 	%rd4, %rd11;
	cvta.to.global.u64 	%rd5, %rd12;
	cvta.to.global.u64 	%rd6, %rd13;
	cvta.to.global.u64 	%rd7, %rd14;
	mov.u32 	%r2, %tid.x;
	cvt.s64.s32 	%rd8, %rd2;
	cvt.u64.u32 	%rd9, %r2;
	setp.le.s64 	%p2, %rd8, %rd9;
	@%p2 bra 	$L__BB3_4;
	add.s64 	%rd16, %rd1, %rd9;
	shl.b64 	%rd17, %rd16, 2;
	add.s64 	%rd18, %rd3, %rd17;
	add.s64 	%rd19, %rd4, %rd17;
	add.s64 	%rd20, %rd5, %rd17;
	add.s64 	%rd21, %rd6, %rd17;
	ld.global.u32 	%r3, [%rd18];
	ld.global.u32 	%r4, [%rd19];
	add.s32 	%r5, %r4, %r3;
	ld.global.u32 	%r6, [%rd20];
	mul.wide.s32 	%rd22, %r6, 4;
	add.s64 	%rd23, %rd7, %rd22;
	ld.global.u32 	%r7, [%rd23];
	add.s32 	%r8, %r5, %r7;
	st.global.u32 	[%rd21], %r8;
$L__BB3_4:
	cvt.u32.u64 	%r9, %rd9;
	add.s32 	%r10, %r9, 256;
	cvt.u64.u32 	%rd24, %r10;
	setp.le.s64 	%p3, %rd8, %rd24;
	@%p3 bra 	$L__BB3_6;
	add.s64 	%rd25, %rd1, %rd9;
	shl.b64 	%rd26, %rd25, 2;
	add.s64 	%rd27, %rd3, %rd26;
	add.s64 	%rd28, %rd4, %rd26;
	add.s64 	%rd29, %rd5, %rd26;
	add.s64 	%rd30, %rd6, %rd26;
	ld.global.u32 	%r11, [%rd27+1024];
	ld.global.u32 	%r12, [%rd28+1024];
	add.s32 	%r13, %r12, %r11;
	ld.global.u32 	%r14, [%rd29+1024];
	mul.wide.s32 	%rd31, %r14, 4;
	add.s64 	%rd32, %rd7, %rd31;
	ld.global.u32 	%r15, [%rd32];
	add.s32 	%r16, %r13, %r15;
	st.global.u32 	[%rd30+1024], %r16;
$L__BB3_6:
	ret;

}
	// .globl	_ZN3cub18CUB_300001_SM_10006detail8for_each13static_kernelINS2_12policy_hub_t12policy_500_tElN6thrust24THRUST_300001_SM_1000_NS8cuda_cub6__fill7functorINS7_6detail15normal_iteratorINS7_10device_ptrIiEEEEiEEEEvT0_T1_
.visible .entry _ZN3cub18CUB_300001_SM_10006detail8for_each13static_kernelINS2_12policy_hub_t12policy_500_tElN6thrust24THRUST_300001_SM_1000_NS8cuda_cub6__fill7functorINS7_6detail15normal_iteratorINS7_10device_ptrIiEEEEiEEEEvT0_T1_(
	.param .u64 _ZN3cub18CUB_300001_SM_10006detail8for_each13static_kernelINS2_12policy_hub_t12policy_500_tElN6thrust24THRUST_300001_SM_1000_NS8cuda_cub6__fill7functorINS7_6detail15normal_iteratorINS7_10device_ptrIiEEEEiEEEEvT0_T1__param_0,
	.param .align 8 .b8 _ZN3cub18CUB_300001_SM_10006detail8for_each13static_kernelINS2_12policy_hub_t12policy_500_tElN6thrust24THRUST_300001_SM_1000_NS8cuda_cub6__fill7functorINS7_6detail15normal_iteratorINS7_10device_ptrIiEEEEiEEEEvT0_T1__param_1[16]
)
.maxntid 256
{
	.reg .pred 	%p<4>;
	.reg .b16 	%rs<5>;
	.reg .b32 	%r<12>;
	.reg .b64 	%rd<17>;

	ld.param.u32 	%r3, [_ZN3cub18CUB_300001_SM_10006detail8for_each13static_kernelINS2_12policy_hub_t12policy_500_tElN6thrust24THRUST_300001_SM_1000_NS8cuda_cub6__fill7functorINS7_6detail15normal_iteratorINS7_10device_ptrIiEEEEiEEEEvT0_T1__param_1+8];
	ld.param.u64 	%rd5, [_ZN3cub18CUB_300001_SM_10006detail8for_each13static_kernelINS2_12policy_hub_t12policy_500_tElN6thrust24THRUST_300001_SM_1000_NS8cuda_cub6__fill7functorINS7_6detail15normal_iteratorINS7_10device_ptrIiEEEEiEEEEvT0_T1__param_1];
	ld.param.u64 	%rd6, [_ZN3cub18CUB_300001_SM_10006detail8for_each13static_kernelINS2_12policy_hub_t12policy_500_tElN6thrust24THRUST_300001_SM_1000_NS8cuda_cub6__fill7functorINS7_6detail15normal_iteratorINS7_10device_ptrIiEEEEiEEEEvT0_T1__param_0];
	mov.u32 	%r9, %ctaid.x;
	mul.wide.u32 	%rd1, %r9, 512;
	sub.s64 	%rd2, %rd6, %rd1;
	setp.lt.s64 	%p1, %rd2, 512;
	@%p1 bra 	$L__BB4_2;
	mov.u32 	%r11, %tid.x;
	cvta.to.global.u64 	%rd12, %rd5;
	cvt.u64.u32 	%rd13, %r11;
	add.s64 	%rd14, %rd1, %rd13;
	shl.b64 	%rd15, %rd14, 2;
	add.s64 	%rd16, %rd12, %rd15;
	st.global.u32 	[%rd16], %r3;
	st.global.u32 	[%rd16+1024], %r3;
	bra.uni 	$L__BB4_6;
$L__BB4_2:
	cvta.to.global.u64 	%rd7, %rd5;
	mov.u32 	%r2, %tid.x;
	cvt.s64.s32 	%rd3, %rd2;
	cvt.u64.u32 	%rd8, %r2;
	setp.le.s64 	%p2, %rd3, %rd8;
	add.s64 	%rd9, %rd1, %rd8;
	shl.b64 	%rd10, %rd9, 2;
	add.s64 	%rd4, %rd7, %rd10;
	@%p2 bra 	$L__BB4_4;
	st.global.u32 	[%rd4], %r3;
$L__BB4_4:
	add.s32 	%r10, %r2, 256;
	cvt.u64.u32 	%rd11, %r10;
	setp.le.s64 	%p3, %rd3, %rd11;
	@%p3 bra 	$L__BB4_6;
	st.global.u32 	[%rd4+1024], %r3;
$L__BB4_6:
	ret;

}
	// .globl	_ZN3cub18CUB_300001_SM_10006detail6reduce28DeviceReduceSingleTileKernelINS2_10policy_hubIfjN4cuda3std3__44plusIfEEE10Policy1000EN6thrust24THRUST_300001_SM_1000_NS6detail15normal_iteratorINSD_10device_ptrIfEEEEPijS9_if6squareIfEEEvT0_T1_T2_T3_T4_T6_
.visible .entry _ZN3cub18CUB_300001_SM_10006detail6reduce28DeviceReduceSingleTileKernelINS2_10policy_hubIfjN4cuda3std3__44plusIfEEE10Policy1000EN6thrust24THRUST_300001_SM_1000_NS6detail15normal_iteratorINSD_10device_ptrIfEEEEPijS9_if6squareIfEEEvT0_T1_T2_T3_T4_T6_(
	.param .align 8 .b8 _ZN3cub18CUB_300001_SM_10006detail6reduce28DeviceReduceSingleTileKernelINS2_10policy_hubIfjN4cuda3std3__44plusIfEEE10Policy1000EN6thrust24THRUST_300001_SM_1000_NS6detail15normal_iteratorINSD_10device_ptrIfEEEEPijS9_if6squareIfEEEvT0_T1_T2_T3_T4_T6__param_0[8],
	.param .u64 .ptr .align 1 _ZN3cub18CUB_300001_SM_10006detail6reduce28DeviceReduceSingleTileKernelINS2_10policy_hubIfjN4cuda3std3__44plusIfEEE10Policy1000EN6thrust24THRUST_300001_SM_1000_NS6detail15normal_iteratorINSD_10device_ptrIfEEEEPijS9_if6squareIfEEEvT0_T1_T2_T3_T4_T6__param_1,
	.param .u32 _ZN3cub18CUB_300001_SM_10006detail6reduce28DeviceReduceSingleTileKernelINS2_10policy_hubIfjN4cuda3std3__44plusIfEEE10Policy1000EN6thrust24THRUST_300001_SM_1000_NS6detail15normal_iteratorINSD_10device_ptrIfEEEEPijS9_if6squareIfEEEvT0_T1_T2_T3_T4_T6__param_2,
	.param .align 1 .b8 _ZN3cub18CUB_300001_SM_10006detail6reduce28DeviceReduceSingleTileKernelINS2_10policy_hubIfjN4cuda3std3__44plusIfEEE10Policy1000EN6thrust24THRUST_300001_SM_1000_NS6detail15normal_iteratorINSD_10device_ptrIfEEEEPijS9_if6squareIfEEEvT0_T1_T2_T3_T4_T6__param_3[1],
	.param .u32 _ZN3cub18CUB_300001_SM_10006detail6reduce28DeviceReduceSingleTileKernelINS2_10policy_hubIfjN4cuda3std3__44plusIfEEE10Policy1000EN6thrust24THRUST_300001_SM_1000_NS6detail15normal_iteratorINSD_10device_ptrIfEEEEPijS9_if6squareIfEEEvT0_T1_T2_T3_T4_T6__param_4,
	.param .align 1 .b8 _ZN3cub18CUB_300001_SM_10006detail6reduce28DeviceReduceSingleTileKernelINS2_10policy_hubIfjN4cuda3std3__44plusIfEEE10Policy1000EN6thrust24THRUST_300001_SM_1000_NS6detail15normal_iteratorINSD_10device_ptrIfEEEEPijS9_if6squareIfEEEvT0_T1_T2_T3_T4_T6__param_5[1]
)
.maxntid 512
.minnctapersm 1
{
	.reg .pred 	%p<67>;
	.reg .b32 	%r<213>;
	.reg .b32 	%f<400>;
	.reg .b64 	%rd<84>;
	// demoted variable
	.shared .align 4 .b8 _ZZN3cub18CUB_300001_SM_10006detail6reduce28DeviceReduceSingleTileKernelINS2_10policy_hubIfjN4cuda3std3__44plusIfEEE10Policy1000EN6thrust24THRUST_300001_SM_1000_NS6detail15normal_iteratorINSD_10device_ptrIfEEEEPijS9_if6squareIfEEEvT0_T1_T2_T3_T4_T6_E12temp_storage[84];
	ld.param.u64 	%rd9, [_ZN3cub18CUB_300001_SM_10006detail6reduce28DeviceReduceSingleTileKernelINS2_10policy_hubIfjN4cuda3std3__44plusIfEEE10Policy1000EN6thrust24THRUST_300001_SM_1000_NS6detail15normal_iteratorINSD_10device_ptrIfEEEEPijS9_if6squareIfEEEvT0_T1_T2_T3_T4_T6__param_0];
	ld.param.u64 	%rd10, [_ZN3cub18CUB_300001_SM_10006detail6reduce28DeviceReduceSingleTileKernelINS2_10policy_hubIfjN4cuda3std3__44plusIfEEE10Policy1000EN6thrust24THRUST_300001_SM_1000_NS6detail15normal_iteratorINSD_10device_ptrIfEEEEPijS9_if6squareIfEEEvT0_T1_T2_T3_T4_T6__param_1];
	ld.param.u32 	%r51, [_ZN3cub18CUB_300001_SM_10006detail6reduce28DeviceReduceSingleTileKernelINS2_10policy_hubIfjN4cuda3std3__44plusIfEEE10Policy1000EN6thrust24THRUST_300001_SM_1000_NS6detail15normal_iteratorINSD_10device_ptrIfEEEEPijS9_if6squareIfEEEvT0_T1_T2_T3_T4_T6__param_2];
	ld.param.u32 	%r52, [_ZN3cub18CUB_300001_SM_10006detail6reduce28DeviceReduceSingleTileKernelINS2_10policy_hubIfjN4cuda3std3__44plusIfEEE10Policy1000EN6thrust24THRUST_300001_SM_1000_NS6detail15normal_iteratorINSD_10device_ptrIfEEEEPijS9_if6squareIfEEEvT0_T1_T2_T3_T4_T6__param_4];
	cvta.to.global.u64 	%rd1, %rd10;
	setp.ne.s32 	%p1, %r51, 0;
	@%p1 bra 	$L__BB5_3;
	mov.u32 	%r195, %tid.x;
	setp.ne.s32 	%p66, %r195, 0;
	@%p66 bra 	$L__BB5_52;
	st.global.u32 	[%rd1], %r52;
	bra.uni 	$L__BB5_52;
$L__BB5_3:
	cvta.to.global.u64 	%rd2, %rd9;
	setp.gt.u32 	%p2, %r51, 8191;
	@%p2 bra 	$L__BB5_28;
	mov.u32 	%r1, %tid.x;
	setp.ge.u32 	%p24, %r1, %r51;
	mov.f32 	%f387, 0f00000000;
	mov.u32 	%r199, %r1;
	@%p24 bra 	$L__BB5_6;
	mul.wide.u32 	%rd73, %r1, 4;
	add.s64 	%rd74, %rd2, %rd73;
	ld.global.f32 	%f218, [%rd74];
	mul.f32 	%f387, %f218, %f218;
	add.s32 	%r199, %r1, 512;
$L__BB5_6:
	setp.ge.u32 	%p25, %r199, %r51;
	@%p25 bra 	$L__BB5_19;
	not.b32 	%r121, %r199;
	add.s32 	%r122, %r51, %r121;
	shr.u32 	%r123, %r122, 9;
	add.s32 	%r4, %r123, 1;
	and.b32  	%r5, %r4, 15;
	setp.lt.u32 	%p26, %r122, 7680;
	@%p26 bra 	$L__BB5_10;
	and.b32  	%r124, %r4, 16777200;
	neg.s32 	%r197, %r124;
	mul.wide.u32 	%rd75, %r199, 4;
	add.s64 	%rd76, %rd75, %rd2;
	add.s64 	%rd82, %rd76, 16384;
$L__BB5_9:
	.pragma "nounroll";
	ld.global.f32 	%f220, [%rd82+-16384];
	fma.rn.f32 	%f221, %f220, %f220, %f387;
	ld.global.f32 	%f222, [%rd82+-14336];
	fma.rn.f32 	%f223, %f222, %f222, %f221;
	ld.global.f32 	%f224, [%rd82+-12288];
	fma.rn.f32 	%f225, %f224, %f224, %f223;
	ld.global.f32 	%f226, [%rd82+-10240];
	fma.rn.f32 	%f227, %f226, %f226, %f225;
	ld.global.f32 	%f228, [%rd82+-8192];
	fma.rn.f32 	%f229, %f228, %f228, %f227;
	ld.global.f32 	%f230, [%rd82+-6144];
	fma.rn.f32 	%f231, %f230, %f230, %f229;
	ld.global.f32 	%f232, [%rd82+-4096];
	fma.rn.f32 	%f233, %f232, %f232, %f231;
	ld.global.f32 	%f234, [%rd82+-2048];
	fma.rn.f32 	%f235, %f234, %f234, %f233;
	ld.global.f32 	%f236, [%rd82];
	fma.rn.f32 	%f237, %f236, %f236, %f235;
	ld.global.f32 	%f238, [%rd82+2048];
	fma.rn.f32 	%f239, %f238, %f238, %f237;
	ld.global.f32 	%f240, [%rd82+4096];
	fma.rn.f32 	%f241, %f240, %f240, %f239;
	ld.global.f32 	%f242, [%rd82+6144];
	fma.rn.f32 	%f243, %f242, %f242, %f241;
	ld.global.f32 	%f244, [%rd82+8192];
	fma.rn.f32 	%f245, %f244, %f244, %f243;
	ld.global.f32 	%f246, [%rd82+10240];
	fma.rn.f32 	%f247, %f246, %f246, %f245;
	ld.global.f32 	%f248, [%rd82+12288];
	fma.rn.f32 	%f249, %f248, %f248, %f247;
	ld.global.f32 	%f250, [%rd82+14336];
	fma.rn.f32 	%f387, %f250, %f250, %f249;
	add.s32 	%r199, %r199, 8192;
	add.s32 	%r197, %r197, 16;
	add.s64 	%rd82, %rd82, 32768;
	setp.ne.s32 	%p27, %r197, 0;
	@%p27 bra 	$L__BB5_9;
$L__BB5_10:
	setp.eq.s32 	%p28, %r5, 0;
	@%p28 bra 	$L__BB5_19;
	and.b32  	%r12, %r4, 7;
	setp.lt.u32 	%p29, %r5, 8;
	@%p29 bra 	$L__BB5_13;
	mul.wide.u32 	%rd77, %r199, 4;
	add.s64 	%rd78, %rd2, %rd77;
	ld.global.f32 	%f252, [%rd78];
	fma.rn.f32 	%f253, %f252, %f252, %f387;
	ld.global.f32 	%f254, [%rd78+2048];
	fma.rn.f32 	%f255, %f254, %f254, %f253;
	ld.global.f32 	%f256, [%rd78+4096];
	fma.rn.f32 	%f257, %f256, %f256, %f255;
	ld.global.f32 	%f258, [%rd78+6144];
	fma.rn.f32 	%f259, %f258, %f258, %f257;
	ld.global.f32 	%f260, [%rd78+8192];
	fma.rn.f32 	%f261, %f260, %f260, %f259;
	ld.global.f32 	%f262, [%rd78+10240];
	fma.rn.f32 	%f263, %f262, %f262, %f261;
	ld.global.f32 	%f264, [%rd78+12288];
	fma.rn.f32 	%f265, %f264, %f264, %f263;
	ld.global.f32 	%f266, [%rd78+14336];
	fma.rn.f32 	%f387, %f266, %f266, %f265;
	add.s32 	%r199, %r199, 4096;
$L__BB5_13:
	setp.eq.s32 	%p30, %r12, 0;
	@%p30 bra 	$L__BB5_19;
	and.b32  	%r15, %r4, 3;
	setp.lt.u32 	%p31, %r12, 4;
	@%p31 bra 	$L__BB5_16;
	mul.wide.u32 	%rd79, %r199, 4;
	add.s64 	%rd80, %rd2, %rd79;
	ld.global.f32 	%f268, [%rd80];
	fma.rn.f32 	%f269, %f268, %f268, %f387;
	ld.global.f32 	%f270, [%rd80+2048];
	fma.rn.f32 	%f271, %f270, %f270, %f269;
	ld.global.f32 	%f272, [%rd80+4096];
	fma.rn.f32 	%f273, %f272, %f272, %f271;
	ld.global.f32 	%f274, [%rd80+6144];
	fma.rn.f32 	%f387, %f274, %f274, %f273;
	add.s32 	%r199, %r199, 2048;
$L__BB5_16:
	setp.eq.s32 	%p32, %r15, 0;
	@%p32 bra 	$L__BB5_19;
	mul.wide.u32 	%rd81, %r199, 4;
	add.s64 	%rd83, %rd2, %rd81;
	neg.s32 	%r202, %r15;
$L__BB5_18:
	.pragma "nounroll";
	ld.global.f32 	%f275, [%rd83];
	fma.rn.f32 	%f387, %f275, %f275, %f387;
	add.s64 	%rd83, %rd83, 2048;
	add.s32 	%r202, %r202, 1;
	setp.ne.s32 	%p33, %r202, 0;
	@%p33 bra 	$L__BB5_18;
$L__BB5_19:
	setp.lt.u32 	%p34, %r51, 512;
	@%p34 bra 	$L__BB5_24;
	// begin inline asm
	mov.u32 %r163, %laneid;
	// end inline asm
	mov.b32 	%r165, %f387;
	mov.b32 	%r166, 1;
	mov.b32 	%r187, 31;
	mov.b32 	%r188, -1;
	// begin inline asm
	shfl.sync.down.b32 %r164, %r165, %r166, %r187, %r188;
	// end inline asm
	setp.gt.s32 	%p58, %r163, 30;
	mov.b32 	%f334, %r164;
	add.f32 	%f335, %f387, %f334;
	selp.f32 	%f336, %f387, %f335, %p58;
	mov.b32 	%r170, %f336;
	mov.b32 	%r171, 2;
	// begin inline asm
	shfl.sync.down.b32 %r169, %r170, %r171, %r187, %r188;
	// end inline asm
	setp.gt.s32 	%p59, %r163, 29;
	mov.b32 	%f337, %r169;
	add.f32 	%f338, %f336, %f337;
	selp.f32 	%f339, %f336, %f338, %p59;
	mov.b32 	%r175, %f339;
	mov.b32 	%r176, 4;
	// begin inline asm
	shfl.sync.down.b32 %r174, %r175, %r176, %r187, %r188;
	// end inline asm
	setp.gt.s32 	%p60, %r163, 27;
	mov.b32 	%f340, %r174;
	add.f32 	%f341, %f339, %f340;
	selp.f32 	%f342, %f339, %f341, %p60;
	mov.b32 	%r180, %f342;
	mov.b32 	%r181, 8;
	// begin inline asm
	shfl.sync.down.b32 %r179, %r180, %r181, %r187, %r188;
	// end inline asm
	setp.gt.s32 	%p61, %r163, 23;
	mov.b32 	%f343, %r179;
	add.f32 	%f344, %f342, %f343;
	selp.f32 	%f345, %f342, %f344, %p61;
	mov.b32 	%r185, %f345;
	mov.b32 	%r186, 16;
	// begin inline asm
	shfl.sync.down.b32 %r184, %r185, %r186, %r187, %r188;
	// end inline asm
	setp.gt.s32 	%p62, %r163, 15;
	mov.b32 	%f346, %r184;
	add.f32 	%f16, %f345, %f346;
	selp.f32 	%f399, %f345, %f16, %p62;
	setp.ne.s32 	%p63, %r163, 0;
	@%p63 bra 	$L__BB5_22;
	shr.u32 	%r189, %r1, 3;
	and.b32  	%r190, %r189, 124;
	mov.u32 	%r191, _ZZN3cub18CUB_300001_SM_10006detail6reduce28DeviceReduceSingleTileKernelINS2_10policy_hubIfjN4cuda3std3__44plusIfEEE10Policy1000EN6thrust24THRUST_300001_SM_1000_NS6detail15normal_iteratorINSD_10device_ptrIfEEEEPijS9_if6squareIfEEEvT0_T1_T2_T3_T4_T6_E12temp_storage;
	add.s32 	%r192, %r191, %r190;
	st.shared.f32 	[%r192+16], %f16;
$L__BB5_22:
	bar.sync 	0;
	setp.ne.s32 	%p64, %r1, 0;
	@%p64 bra 	$L__BB5_50;
	ld.shared.f32 	%f347, [_ZZN3cub18CUB_300001_SM_10006detail6reduce28DeviceReduceSingleTileKernelINS2_10policy_hubIfjN4cuda3std3__44plusIfEEE10Policy1000EN6thrust24THRUST_300001_SM_1000_NS6detail15normal_iteratorINSD_10device_ptrIfEEEEPijS9_if6squareIfEEEvT0_T1_T2_T3_T4_T6_E12temp_storage+20];
	add.f32 	%f348, %f399, %f347;
	ld.shared.f32 	%f349, [_ZZN3cub18CUB_300001_SM_10006detail6reduce28DeviceReduceSingleTileKernelINS2_10policy_hubIfjN4cuda3std3__44plusIfEEE10Policy1000EN6thrust24THRUST_300001_SM_1000_NS6detail15normal_iteratorINSD_10device_ptrIfEEEEPijS9_if6squareIfEEEvT0_T1_T2_T3_T4_T6_E12temp_storage+24];
	add.f32 	%f350, %f348, %f349;
	ld.shared.f32 	%f351, [_ZZN3cub18CUB_300001_SM_10006detail6reduce28DeviceReduceSingleTileKernelINS2_10policy_hubIfjN4cuda3std3__44plusIfEEE10Policy1000EN6thrust24THRUST_300001_SM_1000_NS6detail15normal_iteratorINSD_10device_ptrIfEEEEPijS9_if6squareIfEEEvT0_T1_T2_T3_T4_T6_E12temp_storage+28];
	add.f32 	%f352, %f350, %f351;
	ld.shared.f32 	%f353, [_ZZN3cub18CUB_300001_SM_10006detail6reduce28DeviceReduceSingleTileKernelINS2_10policy_hubIfjN4cuda3std3__44plusIfEEE10Policy1000EN6thrust24THRUST_300001_SM_1000_NS6detail15normal_iteratorINSD_10device_ptrIfEEEEPijS9_if6squareIfEEEvT0_T1_T2_T3_T4_T6_E12temp_storage+32];
	add.f32 	%f354, %f352, %f353;
	ld.shared.f32 	%f355, [_ZZN3cub18CUB_300001_SM_10006detail6reduce28DeviceReduceSingleTileKernelINS2_10policy_hubIfjN4cuda3std3__44plusIfEEE10Policy1000EN6thrust24THRUST_300001_SM_1000_NS6detail15normal_iteratorINSD_10device_ptrIfEEEEPijS9_if6squareIfEEEvT0_T1_T2_T3_T4_T6_E12temp_storage+36];
	add.f32 	%f356, %f354, %f355;
	ld.shared.f32 	%f357, [_ZZN3cub18CUB_300001_SM_10006detail6reduce28DeviceReduceSingleTileKernelINS2_10policy_hubIfjN4cuda3std3__44plusIfEEE10Policy1000EN6thrust24THRUST_300001_SM_1000_NS6detail15normal_iteratorINSD_10device_ptrIfEEEEPijS9_if6squareIfEEEvT0_T1_T2_T3_T4_T6_E12temp_storage+40];
	add.f32 	%f358, %f356, %f357;
	ld.shared.f32 	%f359, [_ZZN3cub18CUB_300001_SM_10006detail6reduce28DeviceReduceSingleTileKernelINS2_10policy_hubIfjN4cuda3std3__44plusIfEEE10Policy1000EN6thrust24THRUST_300001_SM_1000_NS6detail15normal_iteratorINSD_10device_ptrIfEEEEPijS9_if6squareIfEEEvT0_T1_T2_T3_T4_T6_E12temp_storage+44];
	add.f32 	%f360, %f358, %f359;
	ld.shared.f32 	%f361, [_ZZN3cub18CUB_300001_SM_10006detail6reduce28DeviceReduceSingleTileKernelINS2_10policy_hubIfjN4cuda3std3__44plusIfEEE10Policy1000EN6thrust24THRUST_300001_SM_1000_NS6detail15normal_iteratorINSD_10device_ptrIfEEEEPijS9_if6squareIfEEEvT0_T1_T2_T3_T4_T6_E12temp_storage+48];
	add.f32 	%f362, %f360, %f361;
	ld.shared.f32 	%f363, [_ZZN3cub18CUB_300001_SM_10006detail6reduce28DeviceReduceSingleTileKernelINS2_10policy_hubIfjN4cuda3std3__44plusIfEEE10Policy1000EN6thrust24THRUST_300001_SM_1000_NS6detail15normal_iteratorINSD_10device_ptrIfEEEEPijS9_if6squareIfEEEvT0_T1_T2_T3_T4_T6_E12temp_storage+52];
	add.f32 	%f364, %f362, %f363;
	ld.shared.f32 	%f365, [_ZZN3cub18CUB_300001_SM_10006detail6reduce28DeviceReduceSingleTileKernelINS2_10policy_hubIfjN4cuda3std3__44plusIfEEE10Policy1000EN6thrust24THRUST_300001_SM_1000_NS6detail15normal_iteratorINSD_10device_ptrIfEEEEPijS9_if6squareIfEEEvT0_T1_T2_T3_T4_T6_E12temp_storage+56];
	add.f32 	%f366, %f364, %f365;
	ld.shared.f32 	%f367, [_ZZN3cub18CUB_300001_SM_10006detail6reduce28DeviceReduceSingleTileKernelINS2_10policy_hubIfjN4cuda3std3__44plusIfEEE10Policy1000EN6thrust24THRUST_300001_SM_1000_NS6detail15normal_iteratorINSD_10device_ptrIfEEEEPijS9_if6squareIfEEEvT0_T1_T2_T3_T4_T6_E12temp_storage+60];
	add.f32 	%f368, %f366, %f367;
	ld.shared.f32 	%f369, [_ZZN3cub18CUB_300001_SM_10006detail6reduce28DeviceReduceSingleTileKernelINS2_10policy_hubIfjN4cuda3std3__44plusIfEEE10Policy1000EN6thrust24THRUST_300001_SM_1000_NS6detail15normal_iteratorINSD_10device_ptrIfEEEEPijS9_if6squareIfEEEvT0_T1_T2_T3_T4_T6_E12temp_storage+64];
	add.f32 	%f370, %f368, %f369;
	ld.shared.f32 	%f371, [_ZZN3cub18CUB_300001_SM_10006detail6reduce28DeviceReduceSingleTileKernelINS2_10policy_hubIfjN4cuda3std3__44plusIfEEE10Policy1000EN6thrust24THRUST_300001_SM_1000_NS6detail15normal_iteratorINSD_10device_ptrIfEEEEPijS9_if6squareIfEEEvT0_T1_T2_T3_T4_T6_E12temp_storage+68];
	add.f32 	%f372, %f370, %f371;
	ld.shared.f32 	%f373, [_ZZN3cub18CUB_300001_SM_10006detail6reduce28DeviceReduceSingleTileKernelINS2_10policy_hubIfjN4cuda3std3__44plusIfEEE10Policy1000EN6thrust24THRUST_300001_SM_1000_NS6detail15normal_iteratorINSD_10device_ptrIfEEEEPijS9_if6squareIfEEEvT0_T1_T2_T3_T4_T6_E12temp_storage+72];
	add.f32 	%f374, %f372, %f373;
	ld.shared.f32 	%f375, [_ZZN3cub18CUB_300001_SM_10006detail6reduce28DeviceReduceSingleTileKernelINS2_10policy_hubIfjN4cuda3std3__44plusIfEEE10Policy1000EN6thrust24THRUST_300001_SM_1000_NS6detail15normal_iteratorINSD_10device_ptrIfEEEEPijS9_if6squareIfEEEvT0_T1_T2_T3_T4_T6_E12temp_storage+76];
	add.f32 	%f399, %f374, %f375;
	bra.uni 	$L__BB5_50;
$L__BB5_24:
	// begin inline asm
	mov.u32 %r125, %laneid;
	// end inline asm
	and.b32  	%r151, %r1, 992;
	add.s32 	%r152, %r151, 32;
	setp.gt.u32 	%p35, %r152, %r51;
	not.b32 	%r153, %r151;
	add.s32 	%r154, %r51, %r153;
	selp.b32 	%r149, %r154, 31, %p35;
	mov.b32 	%r127, %f387;
	mov.b32 	%r128, 1;
	mov.b32 	%r150, -1;
	// begin inline asm
	shfl.sync.down.b32 %r126, %r127, %r128, %r149, %r150;
	// end inline asm
	setp.lt.s32 	%p36, %r125, %r149;
	mov.b32 	%f276, %r126;
	add.f32 	%f277, %f387, %f276;
	selp.f32 	%f278, %f277, %f387, %p36;
	mov.b32 	%r132, %f278;
	mov.b32 	%r133, 2;
	// begin inline asm
	shfl.sync.down.b32 %r131, %r132, %r133, %r149, %r150;
	// end inline asm
	add.s32 	%r155, %r125, 2;
	setp.gt.s32 	%p37, %r155, %r149;
	mov.b32 	%f279, %r131;
	add.f32 	%f280, %f278, %f279;
	selp.f32 	%f281, %f278, %f280, %p37;
	mov.b32 	%r137, %f281;
	mov.b32 	%r138, 4;
	// begin inline asm
	shfl.sync.down.b32 %r136, %r137, %r138, %r149, %r150;
	// end inline asm
	add.s32 	%r156, %r125, 4;
	setp.gt.s32 	%p38, %r156, %r149;
	mov.b32 	%f282, %r136;
	add.f32 	%f283, %f281, %f282;
	selp.f32 	%f284, %f281, %f283, %p38;
	mov.b32 	%r142, %f284;
	mov.b32 	%r143, 8;
	// begin inline asm
	shfl.sync.down.b32 %r141, %r142, %r143, %r149, %r150;
	// end inline asm
	add.s32 	%r157, %r125, 8;
	setp.gt.s32 	%p39, %r157, %r149;
	mov.b32 	%f285, %r141;
	add.f32 	%f286, %f284, %f285;
	selp.f32 	%f287, %f284, %f286, %p39;
	mov.b32 	%r147, %f287;
	mov.b32 	%r148, 16;
	// begin inline asm
	shfl.sync.down.b32 %r146, %r147, %r148, %r149, %r150;
	// end inline asm
	add.s32 	%r158, %r125, 16;
	setp.gt.s32 	%p40, %r158, %r149;
	mov.b32 	%f288, %r146;
	add.f32 	%f289, %f287, %f288;
	selp.f32 	%f399, %f287, %f289, %p40;
	setp.ne.s32 	%p41, %r125, 0;
	@%p41 bra 	$L__BB5_26;
	shr.u32 	%r159, %r1, 3;
	and.b32  	%r160, %r159, 124;
	mov.u32 	%r161, _ZZN3cub18CUB_300001_SM_10006detail6reduce28DeviceReduceSingleTileKernelINS2_10policy_hubIfjN4cuda3std3__44plusIfEEE10Policy1000EN6thrust24THRUST_300001_SM_1000_NS6detail15normal_iteratorINSD_10device_ptrIfEEEEPijS9_if6squareIfEEEvT0_T1_T2_T3_T4_T6_E12temp_storage;
	add.s32 	%r162, %r161, %r160;
	st.shared.f32 	[%r162+16], %f399;
$L__BB5_26:
	bar.sync 	0;
	setp.ne.s32 	%p42, %r1, 0;
	@%p42 bra 	$L__BB5_50;
	setp.gt.u32 	%p43, %r51, 32;
	ld.shared.f32 	%f290, [_ZZN3cub18CUB_300001_SM_10006detail6reduce28DeviceReduceSingleTileKernelINS2_10policy_hubIfjN4cuda3std3__44plusIfEEE10Policy1000EN6thrust24THRUST_300001_SM_1000_NS6detail15normal_iteratorINSD_10device_ptrIfEEEEPijS9_if6squareIfEEEvT0_T1_T2_T3_T4_T6_E12temp_storage+20];
	add.f32 	%f291, %f399, %f290;
	selp.f32 	%f292, %f291, %f399, %p43;
	setp.gt.u32 	%p44, %r51, 64;
	ld.shared.f32 	%f293, [_ZZN3cub18CUB_300001_SM_10006detail6reduce28DeviceReduceSingleTileKernelINS2_10policy_hubIfjN4cuda3std3__44plusIfEEE10Policy1000EN6thrust24THRUST_300001_SM_1000_NS6detail15normal_iteratorINSD_10device_ptrIfEEEEPijS9_if6squareIfEEEvT0_T1_T2_T3_T4_T6_E12temp_storage+24];
	add.f32 	%f294, %f293, %f292;
	selp.f32 	%f295, %f294, %f292, %p44;
	setp.gt.u32 	%p45, %r51, 96;
	ld.shared.f32 	%f296, [_ZZN3cub18CUB_300001_SM_10006detail6reduce28DeviceReduceSingleTileKernelINS2_10policy_hubIfjN4cuda3std3__44plusIfEEE10Policy1000EN6thrust24THRUST_300001_SM_1000_NS6detail15normal_iteratorINSD_10device_ptrIfEEEEPijS9_if6squareIfEEEvT0_T1_T2_T3_T4_T6_E12temp_storage+28];
	add.f32 	%f297, %f296, %f295;
	selp.f32 	%f298, %f297, %f295, %p45;
	setp.gt.u32 	%p46, %r51, 128;
	ld.shared.f32 	%f299, [_ZZN3cub18CUB_300001_SM_10006detail6reduce28DeviceReduceSingleTileKernelINS2_10policy_hubIfjN4cuda3std3__44plusIfEEE10Policy1000EN6thrust24THRUST_300001_SM_1000_NS6detail15normal_iteratorINSD_10device_ptrIfEEEEPijS9_if6squareIfEEEvT0_T1_T2_T3_T4_T6_E12temp_storage+32];
	add.f32 	%f300, %f299, %f298;
	selp.f32 	%f301, %f300, %f298, %p46;
	setp.gt.u32 	%p47, %r51, 160;
	ld.shared.f32 	%f302, [_ZZN3cub18CUB_300001_SM_10006detail6reduce28DeviceReduceSingleTileKernelINS2_10policy_hubIfjN4cuda3std3__44plusIfEEE10Policy1000EN6thrust24THRUST_300001_SM_1000_NS6detail15normal_iteratorINSD_10device_ptrIfEEEEPijS9_if6squareIfEEEvT0_T1_T2_T3_T4_T6_E12temp_storage+36];
	add.f32 	%f303, %f302, %f301;
	selp.f32 	%f304, %f303, %f301, %p47;
	setp.gt.u32 	%p48, %r51, 192;
	ld.shared.f32 	%f305, [_ZZN3cub18CUB_300001_SM_10006detail6reduce28DeviceReduceSingleTileKernelINS2_10policy_hubIfjN4cuda3std3__44plusIfEEE10Policy1000EN6thrust24THRUST_300001_SM_1000_NS6detail15normal_iteratorINSD_10device_ptrIfEEEEPijS9_if6squareIfEEEvT0_T1_T2_T3_T4_T6_E12temp_storage+40];
	add.f32 	%f306, %f305, %f304;
	selp.f32 	%f307, %f306, %f304, %p48;
	setp.gt.u32 	%p49, %r51, 224;
	ld.shared.f32 	%f308, [_ZZN3cub18CUB_300001_SM_10006detail6reduce28DeviceReduceSingleTileKernelINS2_10policy_hubIfjN4cuda3std3__44plusIfEEE10Policy1000EN6thrust24THRUST_300001_SM_1000_NS6detail15normal_iteratorINSD_10device_ptrIfEEEEPijS9_if6squareIfEEEvT0_T1_T2_T3_T4_T6_E12temp_storage+44];
	add.f32 	%f309, %f308, %f307;
	selp.f32 	%f310, %f309, %f307, %p49;
	setp.gt.u32 	%p50, %r51, 256;
	ld.shared.f32 	%f311, [_ZZN3cub18CUB_300001_SM_10006detail6reduce28DeviceReduceSingleTileKernelINS2_10policy_hubIfjN4cuda3std3__44plusIfEEE10Policy1000EN6thrust24THRUST_300001_SM_1000_NS6detail15normal_iteratorINSD_10device_ptrIfEEEEPijS9_if6squareIfEEEvT0_T1_T2_T3_T4_T6_E12temp_storage+48];
	add.f32 	%f312, %f311, %f310;
	selp.f32 	%f313, %f312, %f310, %p50;
	setp.gt.u32 	%p51, %r51, 288;
	ld.shared.f32 	%f314, [_ZZN3cub18CUB_300001_SM_10006detail6reduce28DeviceReduceSingleTileKernelINS2_10policy_hubIfjN4cuda3std3__44plusIfEEE10Policy1000EN6thrust24THRUST_300001_SM_1000_NS6detail15normal_iteratorINSD_10device_ptrIfEEEEPijS9_if6squareIfEEEvT0_T1_T2_T3_T4_T6_E12temp_storage+52];
	add.f32 	%f315, %f314, %f313;
	selp.f32 	%f316, %f315, %f313, %p51;
	setp.gt.u32 	%p52, %r51, 320;
	ld.shared.f32 	%f317, [_ZZN3cub18CUB_300001_SM_10006detail6reduce28DeviceReduceSingleTileKernelINS2_10policy_hubIfjN4cuda3std3__44plusIfEEE10Policy1000EN6thrust24THRUST_300001_SM_1000_NS6detail15normal_iteratorINSD_10device_ptrIfEEEEPijS9_if6squareIfEEEvT0_T1_T2_T3_T4_T6_E12temp_storage+56];
	add.f32 	%f318, %f317, %f316;
	selp.f32 	%f319, %f318, %f316, %p52;
	setp.gt.u32 	%p53, %r51, 352;
	ld.shared.f32 	%f320, [_ZZN3cub18CUB_300001_SM_10006detail6reduce28DeviceReduceSingleTileKernelINS2_10policy_hubIfjN4cuda3std3__44plusIfEEE10Policy1000EN6thrust24THRUST_300001_SM_1000_NS6detail15normal_iteratorINSD_10device_ptrIfEEEEPijS9_if6squareIfEEEvT0_T1_T2_T3_T4_T6_E12temp_storage+60];
	add.f32 	%f321, %f320, %f319;
	selp.f32 	%f322, %f321, %f319, %p53;
	setp.gt.u32 	%p54, %r51, 384;
	ld.shared.f32 	%f323, [_ZZN3cub18CUB_300001_SM_10006detail6reduce28DeviceReduceSingleTileKernelINS2_10policy_hubIfjN4cuda3std3__44plusIfEEE10Policy1000EN6thrust24THRUST_300001_SM_1000_NS6detail15normal_iteratorINSD_10device_ptrIfEEEEPijS9_if6squareIfEEEvT0_T1_T2_T3_T4_T6_E12temp_storage+64];
	add.f32 	%f324, %f323, %f322;
	selp.f32 	%f325, %f324, %f322, %p54;
	setp.gt.u32 	%p55, %r51, 416;
	ld.shared.f32 	%f326, [_ZZN3cub18CUB_300001_SM_10006detail6reduce28DeviceReduceSingleTileKernelINS2_10policy_hubIfjN4cuda3std3__44plusIfEEE10Policy1000EN6thrust24THRUST_300001_SM_1000_NS6detail15normal_iteratorINSD_10device_ptrIfEEEEPijS9_if6squareIfEEEvT0_T1_T2_T3_T4_T6_E12temp_storage+68];
	add.f32 	%f327, %f326, %f325;
	selp.f32 	%f328, %f327, %f325, %p55;
	setp.gt.u32 	%p56, %r51, 448;
	ld.shared.f32 	%f329, [_ZZN3cub18CUB_300001_SM_10006detail6reduce28DeviceReduceSingleTileKernelINS2_10policy_hubIfjN4cuda3std3__44plusIfEEE10Policy1000EN6thrust24THRUST_300001_SM_1000_NS6detail15normal_iteratorINSD_10device_ptrIfEEEEPijS9_if6squareIfEEEvT0_T1_T2_T3_T4_T6_E12temp_storage+72];
	add.f32 	%f330, %f329, %f328;
	selp.f32 	%f331, %f330, %f328, %p56;
	setp.gt.u32 	%p57, %r51, 480;
	ld.shared.f32 	%f332, [_ZZN3cub18CUB_300001_SM_10006detail6reduce28DeviceReduceSingleTileKernelINS2_10policy_hubIfjN4cuda3std3__44plusIfEEE10Policy1000EN6thrust24THRUST_300001_SM_1000_NS6detail15normal_iteratorINSD_10device_ptrIfEEEEPijS9_if6squareIfEEEvT0_T1_T2_T3_T4_T6_E12temp_storage+76];
	add.f32 	%f333, %f332, %f331;
	selp.f32 	%f399, %f333, %f331, %p57;
	bra.uni 	$L__BB5_50;
$L__BB5_28:
	mov.u32 	%r21, %tid.x;
	mul.wide.u32 	%rd11, %r21, 4;
	add.s64 	%rd12, %rd2, %rd11;
	ld.global.f32 	%f42, [%rd12];
	ld.global.f32 	%f43, [%rd12+2048];
	mul.f32 	%f44, %f43, %f43;
	ld.global.f32 	%f45, [%rd12+4096];
	ld.global.f32 	%f46, [%rd12+6144];
	mul.f32 	%f47, %f46, %f46;
	ld.global.f32 	%f48, [%rd12+8192];
	ld.global.f32 	%f49, [%rd12+10240];
	mul.f32 	%f50, %f49, %f49;
	ld.global.f32 	%f51, [%rd12+12288];
	ld.global.f32 	%f52, [%rd12+14336];
	mul.f32 	%f53, %f52, %f52;
	ld.global.f32 	%f54, [%rd12+16384];
	ld.global.f32 	%f55, [%rd12+18432];
	mul.f32 	%f56, %f55, %f55;
	ld.global.f32 	%f57, [%rd12+20480];
	ld.global.f32 	%f58, [%rd12+22528];
	mul.f32 	%f59, %f58, %f58;
	ld.global.f32 	%f60, [%rd12+24576];
	ld.global.f32 	%f61, [%rd12+26624];
	mul.f32 	%f62, %f61, %f61;
	ld.global.f32 	%f63, [%rd12+28672];
	ld.global.f32 	%f64, [%rd12+30720];
	mul.f32 	%f65, %f64, %f64;
	fma.rn.f32 	%f66, %f42, %f42, %f44;
	fma.rn.f32 	%f67, %f45, %f45, %f47;
	fma.rn.f32 	%f68, %f48, %f48, %f50;
	fma.rn.f32 	%f69, %f51, %f51, %f53;
	fma.rn.f32 	%f70, %f54, %f54, %f56;
	fma.rn.f32 	%f71, %f57, %f57, %f59;
	fma.rn.f32 	%f72, %f60, %f60, %f62;
	fma.rn.f32 	%f73, %f63, %f63, %f65;
	add.f32 	%f74, %f66, %f67;
	add.f32 	%f75, %f68, %f69;
	add.f32 	%f76, %f70, %f71;
	add.f32 	%f77, %f72, %f73;
	add.f32 	%f78, %f74, %f75;
	add.f32 	%f79, %f76, %f77;
	add.f32 	%f398, %f78, %f79;
	add.s32 	%r22, %r51, -8192;
	setp.lt.u32 	%p3, %r22, 8192;
	mov.b32 	%r204, 8192;
	@%p3 bra 	$L__BB5_32;
	mov.b32 	%r204, 8192;
$L__BB5_30:
	add.s32 	%r55, %r21, %r204;
	mul.wide.u32 	%rd13, %r55, 4;
	add.s64 	%rd14, %rd2, %rd13;
	ld.global.f32 	%f80, [%rd14];
	ld.global.f32 	%f81, [%rd14+2048];
	ld.global.f32 	%f82, [%rd14+4096];
	mul.f32 	%f83, %f82, %f82;
	ld.global.f32 	%f84, [%rd14+6144];
	ld.global.f32 	%f85, [%rd14+8192];
	mul.f32 	%f86, %f85, %f85;
	ld.global.f32 	%f87, [%rd14+10240];
	ld.global.f32 	%f88, [%rd14+12288];
	mul.f32 	%f89, %f88, %f88;
	ld.global.f32 	%f90, [%rd14+14336];
	ld.global.f32 	%f91, [%rd14+16384];
	mul.f32 	%f92, %f91, %f91;
	ld.global.f32 	%f93, [%rd14+18432];
	ld.global.f32 	%f94, [%rd14+20480];
	mul.f32 	%f95, %f94, %f94;
	ld.global.f32 	%f96, [%rd14+22528];
	ld.global.f32 	%f97, [%rd14+24576];
	mul.f32 	%f98, %f97, %f97;
	ld.global.f32 	%f99, [%rd14+26624];
	ld.global.f32 	%f100, [%rd14+28672];
	mul.f32 	%f101, %f100, %f100;
	ld.global.f32 	%f102, [%rd14+30720];
	fma.rn.f32 	%f103, %f80, %f80, %f398;
	fma.rn.f32 	%f104, %f81, %f81, %f83;
	fma.rn.f32 	%f105, %f84, %f84, %f86;
	fma.rn.f32 	%f106, %f87, %f87, %f89;
	fma.rn.f32 	%f107, %f90, %f90, %f92;
	fma.rn.f32 	%f108, %f93, %f93, %f95;
	fma.rn.f32 	%f109, %f96, %f96, %f98;
	fma.rn.f32 	%f110, %f99, %f99, %f101;
	add.f32 	%f111, %f103, %f104;
	add.f32 	%f112, %f105, %f106;
	add.f32 	%f113, %f107, %f108;
	add.f32 	%f114, %f109, %f110;
	add.f32 	%f115, %f111, %f112;
	add.f32 	%f116, %f113, %f114;
	add.f32 	%f117, %f115, %f116;
	fma.rn.f32 	%f398, %f102, %f102, %f117;
	sub.s32 	%r56, %r51, %r204;
	setp.lt.u32 	%p4, %r56, 8192;
	@%p4 bra 	$L__BB5_46;
	add.s32 	%r204, %r204, 8192;
	setp.le.u32 	%p5, %r204, %r22;
	@%p5 bra 	$L__BB5_30;
$L__BB5_32:
	setp.le.u32 	%p6, %r51, %r204;
	sub.s32 	%r57, %r51, %r204;
	setp.ge.s32 	%p7, %r21, %r57;
	or.pred  	%p8, %p6, %p7;
	@%p8 bra 	$L__BB5_46;
	not.b32 	%r59, %r21;
	add.s32 	%r60, %r51, %r59;
	sub.s32 	%r61, %r60, %r204;
	shr.u32 	%r62, %r61, 9;
	add.s32 	%r26, %r62, 1;
	and.b32  	%r27, %r26, 15;
	setp.lt.u32 	%p9, %r61, 7680;
	mov.u32 	%r209, %r21;
	@%p9 bra 	$L__BB5_37;
	or.b32  	%r207, %r21, 4096;
	add.s32 	%r206, %r21, %r204;
	and.b32  	%r63, %r26, 16777200;
	neg.s32 	%r205, %r63;
$L__BB5_35:
	.pragma "nounroll";
	mul.wide.u32 	%rd15, %r206, 4;
	add.s64 	%rd16, %rd2, %rd15;
	ld.global.f32 	%f119, [%rd16];
	fma.rn.f32 	%f120, %f119, %f119, %f398;
	add.s32 	%r64, %r206, 512;
	mul.wide.u32 	%rd17, %r64, 4;
	add.s64 	%rd18, %rd2, %rd17;
	ld.global.f32 	%f121, [%rd18];
	fma.rn.f32 	%f122, %f121, %f121, %f120;
	add.s32 	%r65, %r206, 1024;
	mul.wide.u32 	%rd19, %r65, 4;
	add.s64 	%rd20, %rd2, %rd19;
	ld.global.f32 	%f123, [%rd20];
	fma.rn.f32 	%f124, %f123, %f123, %f122;
	add.s32 	%r66, %r206, 1536;
	mul.wide.u32 	%rd21, %r66, 4;
	add.s64 	%rd22, %rd2, %rd21;
	ld.global.f32 	%f125, [%rd22];
	fma.rn.f32 	%f126, %f125, %f125, %f124;
	add.s32 	%r67, %r206, 2048;
	mul.wide.u32 	%rd23, %r67, 4;
	add.s64 	%rd24, %rd2, %rd23;
	ld.global.f32 	%f127, [%rd24];
	fma.rn.f32 	%f128, %f127, %f127, %f126;
	add.s32 	%r68, %r206, 2560;
	mul.wide.u32 	%rd25, %r68, 4;
	add.s64 	%rd26, %rd2, %rd25;
	ld.global.f32 	%f129, [%rd26];
	fma.rn.f32 	%f130, %f129, %f129, %f128;
	add.s32 	%r69, %r206, 3072;
	mul.wide.u32 	%rd27, %r69, 4;
	add.s64 	%rd28, %rd2, %rd27;
	ld.global.f32 	%f131, [%rd28];
	fma.rn.f32 	%f132, %f131, %f131, %f130;
	add.s32 	%r70, %r206, 3584;
	mul.wide.u32 	%rd29, %r70, 4;
	add.s64 	%rd30, %rd2, %rd29;
	ld.global.f32 	%f133, [%rd30];
	fma.rn.f32 	%f134, %f133, %f133, %f132;
	add.s32 	%r71, %r206, 4096;
	mul.wide.u32 	%rd31, %r71, 4;
	add.s64 	%rd32, %rd2, %rd31;
	ld.global.f32 	%f135, [%rd32];
	fma.rn.f32 	%f136, %f135, %f135, %f134;
	add.s32 	%r72, %r206, 4608;
	mul.wide.u32 	%rd33, %r72, 4;
	add.s64 	%rd34, %rd2, %rd33;
	ld.global.f32 	%f137, [%rd34];
	fma.rn.f32 	%f138, %f137, %f137, %f136;
	add.s32 	%r73, %r206, 5120;
	mul.wide.u32 	%rd35, %r73, 4;
	add.s64 	%rd36, %rd2, %rd35;
	ld.global.f32 	%f139, [%rd36];
	fma.rn.f32 	%f140, %f139, %f139, %f138;
	add.s32 	%r74, %r206, 5632;
	mul.wide.u32 	%rd37, %r74, 4;
	add.s64 	%rd38, %rd2, %rd37;
	ld.global.f32 	%f141, [%rd38];
	fma.rn.f32 	%f142, %f141, %f141, %f140;
	add.s32 	%r75, %r206, 6144;
	mul.wide.u32 	%rd39, %r75, 4;
	add.s64 	%rd40, %rd2, %rd39;
	ld.global.f32 	%f143, [%rd40];
	fma.rn.f32 	%f144, %f143, %f143, %f142;
	add.s32 	%r76, %r206, 6656;
	mul.wide.u32 	%rd41, %r76, 4;
	add.s64 	%rd42, %rd2, %rd41;
	ld.global.f32 	%f145, [%rd42];
	fma.rn.f32 	%f146, %f145, %f145, %f144;
	add.s32 	%r77, %r206, 7168;
	mul.wide.u32 	%rd43, %r77, 4;
	add.s64 	%rd44, %rd2, %rd43;
	ld.global.f32 	%f147, [%rd44];
	fma.rn.f32 	%f148, %f147, %f147, %f146;
	add.s32 	%r78, %r206, 7680;
	mul.wide.u32 	%rd45, %r78, 4;
	add.s64 	%rd46, %rd2, %rd45;
	ld.global.f32 	%f149, [%rd46];
	fma.rn.f32 	%f398, %f149, %f149, %f148;
	add.s32 	%r207, %r207, 8192;
	add.s32 	%r206, %r206, 8192;
	add.s32 	%r205, %r205, 16;
	setp.ne.s32 	%p10, %r205, 0;
	@%p10 bra 	$L__BB5_35;
	add.s32 	%r209, %r207, -4096;
$L__BB5_37:
	setp.eq.s32 	%p11, %r27, 0;
	@%p11 bra 	$L__BB5_46;
	and.b32  	%r39, %r26, 7;
	setp.lt.u32 	%p12, %r27, 8;
	@%p12 bra 	$L__BB5_40;
	add.s32 	%r79, %r209, %r204;
	mul.wide.u32 	%rd47, %r79, 4;
	add.s64 	%rd48, %rd2, %rd47;
	ld.global.f32 	%f151, [%rd48];
	fma.rn.f32 	%f152, %f151, %f151, %f398;
	add.s32 	%r80, %r79, 512;
	mul.wide.u32 	%rd49, %r80, 4;
	add.s64 	%rd50, %rd2, %rd49;
	ld.global.f32 	%f153, [%rd50];
	fma.rn.f32 	%f154, %f153, %f153, %f152;
	add.s32 	%r81, %r79, 1024;
	mul.wide.u32 	%rd51, %r81, 4;
	add.s64 	%rd52, %rd2, %rd51;
	ld.global.f32 	%f155, [%rd52];
	fma.rn.f32 	%f156, %f155, %f155, %f154;
	add.s32 	%r82, %r79, 1536;
	mul.wide.u32 	%rd53, %r82, 4;
	add.s64 	%rd54, %rd2, %rd53;
	ld.global.f32 	%f157, [%rd54];
	fma.rn.f32 	%f158, %f157, %f157, %f156;
	add.s32 	%r83, %r79, 2048;
	mul.wide.u32 	%rd55, %r83, 4;
	add.s64 	%rd56, %rd2, %rd55;
	ld.global.f32 	%f159, [%rd56];
	fma.rn.f32 	%f160, %f159, %f159, %f158;
	add.s32 	%r84, %r79, 2560;
	mul.wide.u32 	%rd57, %r84, 4;
	add.s64 	%rd58, %rd2, %rd57;
	ld.global.f32 	%f161, [%rd58];
	fma.rn.f32 	%f162, %f161, %f161, %f160;
	add.s32 	%r85, %r79, 3072;
	mul.wide.u32 	%rd59, %r85, 4;
	add.s64 	%rd60, %rd2, %rd59;
	ld.global.f32 	%f163, [%rd60];
	fma.rn.f32 	%f164, %f163, %f163, %f162;
	add.s32 	%r86, %r79, 3584;
	mul.wide.u32 	%rd61, %r86, 4;
	add.s64 	%rd62, %rd2, %rd61;
	ld.global.f32 	%f165, [%rd62];
	fma.rn.f32 	%f398, %f165, %f165, %f164;
	add.s32 	%r209, %r209, 4096;
$L__BB5_40:
	setp.eq.s32 	%p13, %r39, 0;
	@%p13 bra 	$L__BB5_46;
	and.b32  	%r42, %r26, 3;
	setp.lt.u32 	%p14, %r39, 4;
	@%p14 bra 	$L__BB5_43;
	add.s32 	%r87, %r209, %r204;
	mul.wide.u32 	%rd63, %r87, 4;
	add.s64 	%rd64, %rd2, %rd63;
	ld.global.f32 	%f167, [%rd64];
	fma.rn.f32 	%f168, %f167, %f167, %f398;
	add.s32 	%r88, %r87, 512;
	mul.wide.u32 	%rd65, %r88, 4;
	add.s64 	%rd66, %rd2, %rd65;
	ld.global.f32 	%f169, [%rd66];
	fma.rn.f32 	%f170, %f169, %f169, %f168;
	add.s32 	%r89, %r87, 1024;
	mul.wide.u32 	%rd67, %r89, 4;
	add.s64 	%rd68, %rd2, %rd67;
	ld.global.f32 	%f171, [%rd68];
	fma.rn.f32 	%f172, %f171, %f171, %f170;
	add.s32 	%r90, %r87, 1536;
	mul.wide.u32 	%rd69, %r90, 4;
	add.s64 	%rd70, %rd2, %rd69;
	ld.global.f32 	%f173, [%rd70];
	fma.rn.f32 	%f398, %f173, %f173, %f172;
	add.s32 	%r209, %r209, 2048;
$L__BB5_43:
	setp.eq.s32 	%p15, %r42, 0;
	@%p15 bra 	$L__BB5_46;
	add.s32 	%r212, %r209, %r204;
	neg.s32 	%r211, %r42;
$L__BB5_45:
	.pragma "nounroll";
	mul.wide.u32 	%rd71, %r212, 4;
	add.s64 	%rd72, %rd2, %rd71;
	ld.global.f32 	%f174, [%rd72];
	fma.rn.f32 	%f398, %f174, %f174, %f398;
	add.s32 	%r212, %r212, 512;
	add.s32 	%r211, %r211, 1;
	setp.ne.s32 	%p16, %r211, 0;
	@%p16 bra 	$L__BB5_45;
$L__BB5_46:
	// begin inline asm
	mov.u32 %r91, %laneid;
	// end inline asm
	mov.b32 	%r93, %f398;
	mov.b32 	%r94, 1;
	mov.b32 	%r115, 31;
	mov.b32 	%r116, -1;
	// begin inline asm
	shfl.sync.down.b32 %r92, %r93, %r94, %r115, %r116;
	// end inline asm
	setp.gt.s32 	%p17, %r91, 30;
	mov.b32 	%f175, %r92;
	add.f32 	%f176, %f398, %f175;
	selp.f32 	%f177, %f398, %f176, %p17;
	mov.b32 	%r98, %f177;
	mov.b32 	%r99, 2;
	// begin inline asm
	shfl.sync.down.b32 %r97, %r98, %r99, %r115, %r116;
	// end inline asm
	setp.gt.s32 	%p18, %r91, 29;
	mov.b32 	%f178, %r97;
	add.f32 	%f179, %f177, %f178;
	selp.f32 	%f180, %f177, %f179, %p18;
	mov.b32 	%r103, %f180;
	mov.b32 	%r104, 4;
	// begin inline asm
	shfl.sync.down.b32 %r102, %r103, %r104, %r115, %r116;
	// end inline asm
	setp.gt.s32 	%p19, %r91, 27;
	mov.b32 	%f181, %r102;
	add.f32 	%f182, %f180, %f181;
	selp.f32 	%f183, %f180, %f182, %p19;
	mov.b32 	%r108, %f183;
	mov.b32 	%r109, 8;
	// begin inline asm
	shfl.sync.down.b32 %r107, %r108, %r109, %r115, %r116;
	// end inline asm
	setp.gt.s32 	%p20, %r91, 23;
	mov.b32 	%f184, %r107;
	add.f32 	%f185, %f183, %f184;
	selp.f32 	%f186, %f183, %f185, %p20;
	mov.b32 	%r113, %f186;
	mov.b32 	%r114, 16;
	// begin inline asm
	shfl.sync.down.b32 %r112, %r113, %r114, %r115, %r116;
	// end inline asm
	setp.gt.s32 	%p21, %r91, 15;
	mov.b32 	%f187, %r112;
	add.f32 	%f38, %f186, %f187;
	selp.f32 	%f399, %f186, %f38, %p21;
	setp.ne.s32 	%p22, %r91, 0;
	@%p22 bra 	$L__BB5_48;
	shr.u32 	%r117, %r21, 3;
	and.b32  	%r118, %r117, 124;
	mov.u32 	%r119, _ZZN3cub18CUB_300001_SM_10006detail6reduce28DeviceReduceSingleTileKernelINS2_10policy_hubIfjN4cuda3std3__44plusIfEEE10Policy1000EN6thrust24THRUST_300001_SM_1000_NS6detail15normal_iteratorINSD_10device_ptrIfEEEEPijS9_if6squareIfEEEvT0_T1_T2_T3_T4_T6_E12temp_storage;
	add.s32 	%r120, %r119, %r118;
	st.shared.f32 	[%r120+16], %f38;
$L__BB5_48:
	bar.sync 	0;
	setp.ne.s32 	%p23, %r21, 0;
	@%p23 bra 	$L__BB5_50;
	ld.shared.f32 	%f188, [_ZZN3cub18CUB_300001_SM_10006detail6reduce28DeviceReduceSingleTileKernelINS2_10policy_hubIfjN4cuda3std3__44plusIfEEE10Policy1000EN6thrust24THRUST_300001_SM_1000_NS6detail15normal_iteratorINSD_10device_ptrIfEEEEPijS9_if6squareIfEEEvT0_T1_T2_T3_T4_T6_E12temp_storage+20];
	add.f32 	%f189, %f399, %f188;
	ld.shared.f32 	%f190, [_ZZN3cub18CUB_300001_SM_10006detail6reduce28DeviceReduceSingleTileKernelINS2_10policy_hubIfjN4cuda3std3__44plusIfEEE10Policy1000EN6thrust24THRUST_300001_SM_1000_NS6detail15normal_iteratorINSD_10device_ptrIfEEEEPijS9_if6squareIfEEEvT0_T1_T2_T3_T4_T6_E12temp_storage+24];
	add.f32 	%f191, %f189, %f190;
	ld.shared.f32 	%f192, [_ZZN3cub18CUB_300001_SM_10006detail6reduce28DeviceReduceSingleTileKernelINS2_10policy_hubIfjN4cuda3std3__44plusIfEEE10Policy1000EN6thrust24THRUST_300001_SM_1000_NS6detail15normal_iteratorINSD_10device_ptrIfEEEEPijS9_if6squareIfEEEvT0_T1_T2_T3_T4_T6_E12temp_storage+28];
	add.f32 	%f193, %f191, %f192;
	ld.shared.f32 	%f194, [_ZZN3cub18CUB_300001_SM_10006detail6reduce28DeviceReduceSingleTileKernelINS2_10policy_hubIfjN4cuda3std3__44plusIfEEE10Policy1000EN6thrust24THRUST_300001_SM_1000_NS6detail15normal_iteratorINSD_10device_ptrIfEEEEPijS9_if6squareIfEEEvT0_T1_T2_T3_T4_T6_E12temp_storage+32];
	add.f32 	%f195, %f193, %f194;
	ld.shared.f32 	%f196, [_ZZN3cub18CUB_300001_SM_10006detail6reduce28DeviceReduceSingleTileKernelINS2_10policy_hubIfjN4cuda3std3__44plusIfEEE10Policy1000EN6thrust24THRUST_300001_SM_1000_NS6detail15normal_iteratorINSD_10device_ptrIfEEEEPijS9_if6squareIfEEEvT0_T1_T2_T3_T4_T6_E12temp_storage+36];
	add.f32 	%f197, %f195, %f196;
	ld.shared.f32 	%f198, [_ZZN3cub18CUB_300001_SM_10006detail6reduce28DeviceReduceSingleTileKernelINS2_10policy_hubIfjN4cuda3std3__44plusIfEEE10Policy1000EN6thrust24THRUST_300001_SM_1000_NS6detail15normal_iteratorINSD_10device_ptrIfEEEEPijS9_if6squareIfEEEvT0_T1_T2_T3_T4_T6_E12temp_storage+40];
	add.f32 	%f199, %f197, %f198;
	ld.shared.f32 	%f200, [_ZZN3cub18CUB_300001_SM_10006detail6reduce28DeviceReduceSingleTileKernelINS2_10policy_hubIfjN4cuda3std3__44plusIfEEE10Policy1000EN6thrust24THRUST_300001_SM_1000_NS6detail15normal_iteratorINSD_10device_ptrIfEEEEPijS9_if6squareIfEEEvT0_T1_T2_T3_T4_T6_E12temp_storage+44];
	add.f32 	%f201, %f199, %f200;
	ld.shared.f32 	%f202, [_ZZN3cub18CUB_300001_SM_10006detail6reduce28DeviceReduceSingleTileKernelINS2_10policy_hubIfjN4cuda3std3__44plusIfEEE10Policy1000EN6thrust24THRUST_300001_SM_1000_NS6detail15normal_iteratorINSD_10device_ptrIfEEEEPijS9_if6squareIfEEEvT0_T1_T2_T3_T4_T6_E12temp_storage+48];
	add.f32 	%f203, %f201, %f202;
	ld.shared.f32 	%f204, [_ZZN3cub18CUB_300001_SM_10006detail6reduce28DeviceReduceSingleTileKernelINS2_10policy_hubIfjN4cuda3std3__44plusIfEEE10Policy1000EN6thrust24THRUST_300001_SM_1000_NS6detail15normal_iteratorINSD_10device_ptrIfEEEEPijS9_if6squareIfEEEvT0_T1_T2_T3_T4_T6_E12temp_storage+52];
	add.f32 	%f205, %f203, %f204;
	ld.shared.f32 	%f206, [_ZZN3cub18CUB_300001_SM_10006detail6reduce28DeviceReduceSingleTileKernelINS2_10policy_hubIfjN4cuda3std3__44plusIfEEE10Policy1000EN6thrust24THRUST_300001_SM_1000_NS6detail15normal_iteratorINSD_10device_ptrIfEEEEPijS9_if6squareIfEEEvT0_T1_T2_T3_T4_T6_E12temp_storage+56];
	add.f32 	%f207, %f205, %f206;
	ld.shared.f32 	%f208, [_ZZN3cub18CUB_300001_SM_10006detail6reduce28DeviceReduceSingleTileKernelINS2_10policy_hubIfjN4cuda3std3__44plusIfEEE10Policy1000EN6thrust24THRUST_300001_SM_1000_NS6detail15normal_iteratorINSD_10device_ptrIfEEEEPijS9_if6squareIfEEEvT0_T1_T2_T3_T4_T6_E12temp_storage+60];
	add.f32 	%f209, %f207, %f208;
	ld.shared.f32 	%f210, [_ZZN3cub18CUB_300001_SM_10006detail6reduce28DeviceReduceSingleTileKernelINS2_10policy_hubIfjN4cuda3std3__44plusIfEEE10Policy1000EN6thrust24THRUST_300001_SM_1000_NS6detail15normal_iteratorINSD_10device_ptrIfEEEEPijS9_if6squareIfEEEvT0_T1_T2_T3_T4_T6_E12temp_storage+64];
	add.f32 	%f211, %f209, %f210;
	ld.shared.f32 	%f212, [_ZZN3cub18CUB_300001_SM_10006detail6reduce28DeviceReduceSingleTileKernelINS2_10policy_hubIfjN4cuda3std3__44plusIfEEE10Policy1000EN6thrust24THRUST_300001_SM_1000_NS6detail15normal_iteratorINSD_10device_ptrIfEEEEPijS9_if6squareIfEEEvT0_T1_T2_T3_T4_T6_E12temp_storage+68];
	add.f32 	%f213, %f211, %f212;
	ld.shared.f32 	%f214, [_ZZN3cub18CUB_300001_SM_10006detail6reduce28DeviceReduceSingleTileKernelINS2_10policy_hubIfjN4cuda3std3__44plusIfEEE10Policy1000EN6thrust24THRUST_300001_SM_1000_NS6detail15normal_iteratorINSD_10device_ptrIfEEEEPijS9_if6squareIfEEEvT0_T1_T2_T3_T4_T6_E12temp_storage+72];
	add.f32 	%f215, %f213, %f214;
	ld.shared.f32 	%f216, [_ZZN3cub18CUB_300001_SM_10006detail6reduce28DeviceReduceSingleTileKernelINS2_10policy_hubIfjN4cuda3std3__44plusIfEEE10Policy1000EN6thrust24THRUST_300001_SM_1000_NS6detail15normal_iteratorINSD_10device_ptrIfEEEEPijS9_if6squareIfEEEvT0_T1_T2_T3_T4_T6_E12temp_storage+76];
	add.f32 	%f399, %f215, %f216;
$L__BB5_50:
	mov.u32 	%r193, %tid.x;
	setp.ne.s32 	%p65, %r193, 0;
	@%p65 bra 	$L__BB5_52;
	cvt.rn.f32.s32 	%f376, %r52;
	add.f32 	%f377, %f399, %f376;
	cvt.rzi.s32.f32 	%r194, %f377;
	st.global.u32 	[%rd1], %r194;
$L__BB5_52:
	ret;

}
	// .globl	_ZN3cub18CUB_300001_SM_10006detail6reduce18DeviceReduceKernelINS2_10policy_hubIfjN4cuda3std3__44plusIfEEE10Policy1000EN6thrust24THRUST_300001_SM_1000_NS6detail15normal_iteratorINSD_10device_ptrIfEEEEjS9_f6squareIfEEEvT0_PT3_T1_NS0_13GridEvenShareISO_EET2_T4_
.visible .entry _ZN3cub18CUB_300001_SM_10006detail6reduce18DeviceReduceKernelINS2_10policy_hubIfjN4cuda3std3__44plusIfEEE10Policy1000EN6thrust24THRUST_300001_SM_1000_NS6detail15normal_iteratorINSD_10device_ptrIfEEEEjS9_f6squareIfEEEvT0_PT3_T1_NS0_13GridEvenShareISO_EET2_T4_(
	.param .align 8 .b8 _ZN3cub18CUB_300001_SM_10006detail6reduce18DeviceReduceKernelINS2_10policy_hubIfjN4cuda3std3__44plusIfEEE10Policy1000EN6thrust24THRUST_300001_SM_1000_NS6detail15normal_iteratorINSD_10device_ptrIfEEEEjS9_f6squareIfEEEvT0_PT3_T1_NS0_13GridEvenShareISO_EET2_T4__param_0[8],
	.param .u64 .ptr .align 1 _ZN3cub18CUB_300001_SM_10006detail6reduce18DeviceReduceKernelINS2_10policy_hubIfjN4cuda3std3__44plusIfEEE10Policy1000EN6thrust24THRUST_300001_SM_1000_NS6detail15normal_iteratorINSD_10device_ptrIfEEEEjS9_f6squareIfEEEvT0_PT3_T1_NS0_13GridEvenShareISO_EET2_T4__param_1,
	.param .u32 _ZN3cub18CUB_300001_SM_10006detail6reduce18DeviceReduceKernelINS2_10policy_hubIfjN4cuda3std3__44plusIfEEE10Policy1000EN6thrust24THRUST_300001_SM_1000_NS6detail15normal_iteratorINSD_10device_ptrIfEEEEjS9_f6squareIfEEEvT0_PT3_T1_NS0_13GridEvenShareISO_EET2_T4__param_2,
	.param .align 4 .b8 _ZN3cub18CUB_300001_SM_10006detail6reduce18DeviceReduceKernelINS2_10policy_hubIfjN4cuda3std3__44plusIfEEE10Policy1000EN6thrust24THRUST_300001_SM_1000_NS6detail15normal_iteratorINSD_10device_ptrIfEEEEjS9_f6squareIfEEEvT0_PT3_T1_NS0_13GridEvenShareISO_EET2_T4__param_3[40],
	.param .align 1 .b8 _ZN3cub18CUB_300001_SM_10006detail6reduce18DeviceReduceKernelINS2_10policy_hubIfjN4cuda3std3__44plusIfEEE10Policy1000EN6thrust24THRUST_300001_SM_1000_NS6detail15normal_iteratorINSD_10device_ptrIfEEEEjS9_f6squareIfEEEvT0_PT3_T1_NS0_13GridEvenShareISO_EET2_T4__param_4[1],
	.param .align 1 .b8 _ZN3cub18CUB_300001_SM_10006detail6reduce18DeviceReduceKernelINS2_10policy_hubIfjN4cuda3std3__44plusIfEEE10Policy1000EN6thrust24THRUST_300001_SM_1000_NS6detail15normal_iteratorINSD_10device_ptrIfEEEEjS9_f6squareIfEEEvT0_PT3_T1_NS0_13GridEvenShareISO_EET2_T4__param_5[1]
)
.maxntid 512
{
	.reg .pred 	%p<65>;
	.reg .b16 	%rs<4>;
	.reg .b32 	%r<277>;
	.reg .b32 	%f<396>;
	.reg .b64 	%rd<129>;
	// demoted variable
	.shared .align 4 .b8 _ZZN3cub18CUB_300001_SM_10006detail6reduce18DeviceReduceKernelINS2_10policy_hubIfjN4cuda3std3__44plusIfEEE10Policy1000EN6thrust24THRUST_300001_SM_1000_NS6detail15normal_iteratorINSD_10device_ptrIfEEEEjS9_f6squareIfEEEvT0_PT3_T1_NS0_13GridEvenShareISO_EET2_T4_E12temp_storage[84];
	ld.param.u32 	%r1, [_ZN3cub18CUB_300001_SM_10006detail6reduce18DeviceReduceKernelINS2_10policy_hubIfjN4cuda3std3__44plusIfEEE10Policy1000EN6thrust24THRUST_300001_SM_1000_NS6detail15normal_iteratorINSD_10device_ptrIfEEEEjS9_f6squareIfEEEvT0_PT3_T1_NS0_13GridEvenShareISO_EET2_T4__param_3+20];
	ld.param.u32 	%r2, [_ZN3cub18CUB_300001_SM_10006detail6reduce18DeviceReduceKernelINS2_10policy_hubIfjN4cuda3std3__44plusIfEEE10Policy1000EN6thrust24THRUST_300001_SM_1000_NS6detail15normal_iteratorINSD_10device_ptrIfEEEEjS9_f6squareIfEEEvT0_PT3_T1_NS0_13GridEvenShareISO_EET2_T4__param_3+24];
	ld.param.u64 	%rd3, [_ZN3cub18CUB_300001_SM_10006detail6reduce18DeviceReduceKernelINS2_10policy_hubIfjN4cuda3std3__44plusIfEEE10Policy1000EN6thrust24THRUST_300001_SM_1000_NS6detail15normal_iteratorINSD_10device_ptrIfEEEEjS9_f6squareIfEEEvT0_PT3_T1_NS0_13GridEvenShareISO_EET2_T4__param_0];
	ld.param.u64 	%rd2, [_ZN3cub18CUB_300001_SM_10006detail6reduce18DeviceReduceKernelINS2_10policy_hubIfjN4cuda3std3__44plusIfEEE10Policy1000EN6thrust24THRUST_300001_SM_1000_NS6detail15normal_iteratorINSD_10device_ptrIfEEEEjS9_f6squareIfEEEvT0_PT3_T1_NS0_13GridEvenShareISO_EET2_T4__param_1];
	cvta.to.global.u64 	%rd1, %rd3;
	mov.u32 	%r3, %ctaid.x;
	shl.b32 	%r4, %r2, 13;
	shl.b32 	%r268, %r3, 13;
	sub.s32 	%r6, %r1, %r268;
	setp.gt.u32 	%p1, %r6, 8191;
	@%p1 bra 	$L__BB6_26;
	mov.u32 	%r7, %tid.x;
	setp.ge.u32 	%p23, %r7, %r6;
	mov.f32 	%f384, 0f00000000;
	mov.u32 	%r259, %r7;
	@%p23 bra 	$L__BB6_3;
	add.s32 	%r153, %r268, %r7;
	mul.wide.u32 	%rd66, %r153, 4;
	add.s64 	%rd67, %rd1, %rd66;
	ld.global.f32 	%f217, [%rd67];
	mul.f32 	%f384, %f217, %f217;
	add.s32 	%r259, %r7, 512;
$L__BB6_3:
	setp.ge.u32 	%p24, %r259, %r6;
	@%p24 bra 	$L__BB6_17;
	not.b32 	%r154, %r259;
	add.s32 	%r155, %r1, %r154;
	sub.s32 	%r156, %r155, %r268;
	shr.u32 	%r157, %r156, 9;
	add.s32 	%r10, %r157, 1;
	and.b32  	%r11, %r10, 15;
	setp.lt.u32 	%p25, %r156, 7680;
	@%p25 bra 	$L__BB6_8;
	or.b32  	%r258, %r259, 4096;
	add.s32 	%r257, %r259, %r268;
	and.b32  	%r158, %r10, 16777200;
	neg.s32 	%r256, %r158;
$L__BB6_6:
	.pragma "nounroll";
	mul.wide.u32 	%rd68, %r257, 4;
	add.s64 	%rd69, %rd1, %rd68;
	ld.global.f32 	%f219, [%rd69];
	fma.rn.f32 	%f220, %f219, %f219, %f384;
	add.s32 	%r159, %r257, 512;
	mul.wide.u32 	%rd70, %r159, 4;
	add.s64 	%rd71, %rd1, %rd70;
	ld.global.f32 	%f221, [%rd71];
	fma.rn.f32 	%f222, %f221, %f221, %f220;
	add.s32 	%r160, %r257, 1024;
	mul.wide.u32 	%rd72, %r160, 4;
	add.s64 	%rd73, %rd1, %rd72;
	ld.global.f32 	%f223, [%rd73];
	fma.rn.f32 	%f224, %f223, %f223, %f222;
	add.s32 	%r161, %r257, 1536;
	mul.wide.u32 	%rd74, %r161, 4;
	add.s64 	%rd75, %rd1, %rd74;
	ld.global.f32 	%f225, [%rd75];
	fma.rn.f32 	%f226, %f225, %f225, %f224;
	add.s32 	%r162, %r257, 2048;
	mul.wide.u32 	%rd76, %r162, 4;
	add.s64 	%rd77, %rd1, %rd76;
	ld.global.f32 	%f227, [%rd77];
	fma.rn.f32 	%f228, %f227, %f227, %f226;
	add.s32 	%r163, %r257, 2560;
	mul.wide.u32 	%rd78, %r163, 4;
	add.s64 	%rd79, %rd1, %rd78;
	ld.global.f32 	%f229, [%rd79];
	fma.rn.f32 	%f230, %f229, %f229, %f228;
	add.s32 	%r164, %r257, 3072;
	mul.wide.u32 	%rd80, %r164, 4;
	add.s64 	%rd81, %rd1, %rd80;
	ld.global.f32 	%f231, [%rd81];
	fma.rn.f32 	%f232, %f231, %f231, %f230;
	add.s32 	%r165, %r257, 3584;
	mul.wide.u32 	%rd82, %r165, 4;
	add.s64 	%rd83, %rd1, %rd82;
	ld.global.f32 	%f233, [%rd83];
	fma.rn.f32 	%f234, %f233, %f233, %f232;
	add.s32 	%r166, %r257, 4096;
	mul.wide.u32 	%rd84, %r166, 4;
	add.s64 	%rd85, %rd1, %rd84;
	ld.global.f32 	%f235, [%rd85];
	fma.rn.f32 	%f236, %f235, %f235, %f234;
	add.s32 	%r167, %r257, 4608;
	mul.wide.u32 	%rd86, %r167, 4;
	add.s64 	%rd87, %rd1, %rd86;
	ld.global.f32 	%f237, [%rd87];
	fma.rn.f32 	%f238, %f237, %f237, %f236;
	add.s32 	%r168, %r257, 5120;
	mul.wide.u32 	%rd88, %r168, 4;
	add.s64 	%rd89, %rd1, %rd88;
	ld.global.f32 	%f239, [%rd89];
	fma.rn.f32 	%f240, %f239, %f239, %f238;
	add.s32 	%r169, %r257, 5632;
	mul.wide.u32 	%rd90, %r169, 4;
	add.s64 	%rd91, %rd1, %rd90;
	ld.global.f32 	%f241, [%rd91];
	fma.rn.f32 	%f242, %f241, %f241, %f240;
	add.s32 	%r170, %r257, 6144;
	mul.wide.u32 	%rd92, %r170, 4;
	add.s64 	%rd93, %rd1, %rd92;
	ld.global.f32 	%f243, [%rd93];
	fma.rn.f32 	%f244, %f243, %f243, %f242;
	add.s32 	%r171, %r257, 6656;
	mul.wide.u32 	%rd94, %r171, 4;
	add.s64 	%rd95, %rd1, %rd94;
	ld.global.f32 	%f245, [%rd95];
	fma.rn.f32 	%f246, %f245, %f245, %f244;
	add.s32 	%r172, %r257, 7168;
	mul.wide.u32 	%rd96, %r172, 4;
	add.s64 	%rd97, %rd1, %rd96;
	ld.global.f32 	%f247, [%rd97];
	fma.rn.f32 	%f248, %f247, %f247, %f246;
	add.s32 	%r173, %r257, 7680;
	mul.wide.u32 	%rd98, %r173, 4;
	add.s64 	%rd99, %rd1, %rd98;
	ld.global.f32 	%f249, [%rd99];
	fma.rn.f32 	%f384, %f249, %f249, %f248;
	add.s32 	%r258, %r258, 8192;
	add.s32 	%r257, %r257, 8192;
	add.s32 	%r256, %r256, 16;
	setp.ne.s32 	%p26, %r256, 0;
	@%p26 bra 	$L__BB6_6;
	add.s32 	%r259, %r258, -4096;
$L__BB6_8:
	setp.eq.s32 	%p27, %r11, 0;
	@%p27 bra 	$L__BB6_17;
	and.b32  	%r23, %r10, 7;
	setp.lt.u32 	%p28, %r11, 8;
	@%p28 bra 	$L__BB6_11;
	add.s32 	%r174, %r268, %r259;
	mul.wide.u32 	%rd100, %r174, 4;
	add.s64 	%rd101, %rd1, %rd100;
	ld.global.f32 	%f251, [%rd101];
	fma.rn.f32 	%f252, %f251, %f251, %f384;
	add.s32 	%r175, %r174, 512;
	mul.wide.u32 	%rd102, %r175, 4;
	add.s64 	%rd103, %rd1, %rd102;
	ld.global.f32 	%f253, [%rd103];
	fma.rn.f32 	%f254, %f253, %f253, %f252;
	add.s32 	%r176, %r174, 1024;
	mul.wide.u32 	%rd104, %r176, 4;
	add.s64 	%rd105, %rd1, %rd104;
	ld.global.f32 	%f255, [%rd105];
	fma.rn.f32 	%f256, %f255, %f255, %f254;
	add.s32 	%r177, %r174, 1536;
	mul.wide.u32 	%rd106, %r177, 4;
	add.s64 	%rd107, %rd1, %rd106;
	ld.global.f32 	%f257, [%rd107];
	fma.rn.f32 	%f258, %f257, %f257, %f256;
	add.s32 	%r178, %r174, 2048;
	mul.wide.u32 	%rd108, %r178, 4;
	add.s64 	%rd109, %rd1, %rd108;
	ld.global.f32 	%f259, [%rd109];
	fma.rn.f32 	%f260, %f259, %f259, %f258;
	add.s32 	%r179, %r174, 2560;
	mul.wide.u32 	%rd110, %r179, 4;
	add.s64 	%rd111, %rd1, %rd110;
	ld.global.f32 	%f261, [%rd111];
	fma.rn.f32 	%f262, %f261, %f261, %f260;
	add.s32 	%r180, %r174, 3072;
	mul.wide.u32 	%rd112, %r180, 4;
	add.s64 	%rd113, %rd1, %rd112;
	ld.global.f32 	%f263, [%rd113];
	fma.rn.f32 	%f264, %f263, %f263, %f262;
	add.s32 	%r181, %r174, 3584;
	mul.wide.u32 	%rd114, %r181, 4;
	add.s64 	%rd115, %rd1, %rd114;
	ld.global.f32 	%f265, [%rd115];
	fma.rn.f32 	%f384, %f265, %f265, %f264;
	add.s32 	%r259, %r259, 4096;
$L__BB6_11:
	setp.eq.s32 	%p29, %r23, 0;
	@%p29 bra 	$L__BB6_17;
	and.b32  	%r26, %r10, 3;
	setp.lt.u32 	%p30, %r23, 4;
	@%p30 bra 	$L__BB6_14;
	add.s32 	%r182, %r268, %r259;
	mul.wide.u32 	%rd116, %r182, 4;
	add.s64 	%rd117, %rd1, %rd116;
	ld.global.f32 	%f267, [%rd117];
	fma.rn.f32 	%f268, %f267, %f267, %f384;
	add.s32 	%r183, %r182, 512;
	mul.wide.u32 	%rd118, %r183, 4;
	add.s64 	%rd119, %rd1, %rd118;
	ld.global.f32 	%f269, [%rd119];
	fma.rn.f32 	%f270, %f269, %f269, %f268;
	add.s32 	%r184, %r182, 1024;
	mul.wide.u32 	%rd120, %r184, 4;
	add.s64 	%rd121, %rd1, %rd120;
	ld.global.f32 	%f271, [%rd121];
	fma.rn.f32 	%f272, %f271, %f271, %f270;
	add.s32 	%r185, %r182, 1536;
	mul.wide.u32 	%rd122, %r185, 4;
	add.s64 	%rd123, %rd1, %rd122;
	ld.global.f32 	%f273, [%rd123];
	fma.rn.f32 	%f384, %f273, %f273, %f272;
	add.s32 	%r259, %r259, 2048;
$L__BB6_14:
	setp.eq.s32 	%p31, %r26, 0;
	@%p31 bra 	$L__BB6_17;
	add.s32 	%r263, %r259, %r268;
	neg.s32 	%r262, %r26;
$L__BB6_16:
	.pragma "nounroll";
	mul.wide.u32 	%rd124, %r263, 4;
	add.s64 	%rd125, %rd1, %rd124;
	ld.global.f32 	%f274, [%rd125];
	fma.rn.f32 	%f384, %f274, %f274, %f384;
	add.s32 	%r263, %r263, 512;
	add.s32 	%r262, %r262, 1;
	setp.ne.s32 	%p32, %r262, 0;
	@%p32 bra 	$L__BB6_16;
$L__BB6_17:
	setp.lt.u32 	%p33, %r6, 512;
	@%p33 bra 	$L__BB6_22;
	// begin inline asm
	mov.u32 %r224, %laneid;
	// end inline asm
	mov.b32 	%r226, %f384;
	mov.b32 	%r227, 1;
	mov.b32 	%r248, 31;
	mov.b32 	%r249, -1;
	// begin inline asm
	shfl.sync.down.b32 %r225, %r226, %r227, %r248, %r249;
	// end inline asm
	setp.gt.s32 	%p57, %r224, 30;
	mov.b32 	%f333, %r225;
	add.f32 	%f334, %f384, %f333;
	selp.f32 	%f335, %f384, %f334, %p57;
	mov.b32 	%r231, %f335;
	mov.b32 	%r232, 2;
	// begin inline asm
	shfl.sync.down.b32 %r230, %r231, %r232, %r248, %r249;
	// end inline asm
	setp.gt.s32 	%p58, %r224, 29;
	mov.b32 	%f336, %r230;
	add.f32 	%f337, %f335, %f336;
	selp.f32 	%f338, %f335, %f337, %p58;
	mov.b32 	%r236, %f338;
	mov.b32 	%r237, 4;
	// begin inline asm
	shfl.sync.down.b32 %r235, %r236, %r237, %r248, %r249;
	// end inline asm
	setp.gt.s32 	%p59, %r224, 27;
	mov.b32 	%f339, %r235;
	add.f32 	%f340, %f338, %f339;
	selp.f32 	%f341, %f338, %f340, %p59;
	mov.b32 	%r241, %f341;
	mov.b32 	%r242, 8;
	// begin inline asm
	shfl.sync.down.b32 %r240, %r241, %r242, %r248, %r249;
	// end inline asm
	setp.gt.s32 	%p60, %r224, 23;
	mov.b32 	%f342, %r240;
	add.f32 	%f343, %f341, %f342;
	selp.f32 	%f344, %f341, %f343, %p60;
	mov.b32 	%r246, %f344;
	mov.b32 	%r247, 16;
	// begin inline asm
	shfl.sync.down.b32 %r245, %r246, %r247, %r248, %r249;
	// end inline asm
	setp.gt.s32 	%p61, %r224, 15;
	mov.b32 	%f345, %r245;
	add.f32 	%f16, %f344, %f345;
	selp.f32 	%f395, %f344, %f16, %p61;
	setp.ne.s32 	%p62, %r224, 0;
	@%p62 bra 	$L__BB6_20;
	shr.u32 	%r250, %r7, 3;
	and.b32  	%r251, %r250, 124;
	mov.u32 	%r252, _ZZN3cub18CUB_300001_SM_10006detail6reduce18DeviceReduceKernelINS2_10policy_hubIfjN4cuda3std3__44plusIfEEE10Policy1000EN6thrust24THRUST_300001_SM_1000_NS6detail15normal_iteratorINSD_10device_ptrIfEEEEjS9_f6squareIfEEEvT0_PT3_T1_NS0_13GridEvenShareISO_EET2_T4_E12temp_storage;
	add.s32 	%r253, %r252, %r251;
	st.shared.f32 	[%r253+16], %f16;
$L__BB6_20:
	bar.sync 	0;
	setp.ne.s32 	%p63, %r7, 0;
	@%p63 bra 	$L__BB6_48;
	ld.shared.f32 	%f346, [_ZZN3cub18CUB_300001_SM_10006detail6reduce18DeviceReduceKernelINS2_10policy_hubIfjN4cuda3std3__44plusIfEEE10Policy1000EN6thrust24THRUST_300001_SM_1000_NS6detail15normal_iteratorINSD_10device_ptrIfEEEEjS9_f6squareIfEEEvT0_PT3_T1_NS0_13GridEvenShareISO_EET2_T4_E12temp_storage+20];
	add.f32 	%f347, %f395, %f346;
	ld.shared.f32 	%f348, [_ZZN3cub18CUB_300001_SM_10006detail6reduce18DeviceReduceKernelINS2_10policy_hubIfjN4cuda3std3__44plusIfEEE10Policy1000EN6thrust24THRUST_300001_SM_1000_NS6detail15normal_iteratorINSD_10device_ptrIfEEEEjS9_f6squareIfEEEvT0_PT3_T1_NS0_13GridEvenShareISO_EET2_T4_E12temp_storage+24];
	add.f32 	%f349, %f347, %f348;
	ld.shared.f32 	%f350, [_ZZN3cub18CUB_300001_SM_10006detail6reduce18DeviceReduceKernelINS2_10policy_hubIfjN4cuda3std3__44plusIfEEE10Policy1000EN6thrust24THRUST_300001_SM_1000_NS6detail15normal_iteratorINSD_10device_ptrIfEEEEjS9_f6squareIfEEEvT0_PT3_T1_NS0_13GridEvenShareISO_EET2_T4_E12temp_storage+28];
	add.f32 	%f351, %f349, %f350;
	ld.shared.f32 	%f352, [_ZZN3cub18CUB_300001_SM_10006detail6reduce18DeviceReduceKernelINS2_10policy_hubIfjN4cuda3std3__44plusIfEEE10Policy1000EN6thrust24THRUST_300001_SM_1000_NS6detail15normal_iteratorINSD_10device_ptrIfEEEEjS9_f6squareIfEEEvT0_PT3_T1_NS0_13GridEvenShareISO_EET2_T4_E12temp_storage+32];
	add.f32 	%f353, %f351, %f352;
	ld.shared.f32 	%f354, [_ZZN3cub18CUB_300001_SM_10006detail6reduce18DeviceReduceKernelINS2_10policy_hubIfjN4cuda3std3__44plusIfEEE10Policy1000EN6thrust24THRUST_300001_SM_1000_NS6detail15normal_iteratorINSD_10device_ptrIfEEEEjS9_f6squareIfEEEvT0_PT3_T1_NS0_13GridEvenShareISO_EET2_T4_E12temp_storage+36];
	add.f32 	%f355, %f353, %f354;
	ld.shared.f32 	%f356, [_ZZN3cub18CUB_300001_SM_10006detail6reduce18DeviceReduceKernelINS2_10policy_hubIfjN4cuda3std3__44plusIfEEE10Policy1000EN6thrust24THRUST_300001_SM_1000_NS6detail15normal_iteratorINSD_10device_ptrIfEEEEjS9_f6squareIfEEEvT0_PT3_T1_NS0_13GridEvenShareISO_EET2_T4_E12temp_storage+40];
	add.f32 	%f357, %f355, %f356;
	ld.shared.f32 	%f358, [_ZZN3cub18CUB_300001_SM_10006detail6reduce18DeviceReduceKernelINS2_10policy_hubIfjN4cuda3std3__44plusIfEEE10Policy1000EN6thrust24THRUST_300001_SM_1000_NS6detail15normal_iteratorINSD_10device_ptrIfEEEEjS9_f6squareIfEEEvT0_PT3_T1_NS0_13GridEvenShareISO_EET2_T4_E12temp_storage+44];
	add.f32 	%f359, %f357, %f358;
	ld.shared.f32 	%f360, [_ZZN3cub18CUB_300001_SM_10006detail6reduce18DeviceReduceKernelINS2_10policy_hubIfjN4cuda3std3__44plusIfEEE10Policy1000EN6thrust24THRUST_300001_SM_1000_NS6detail15normal_iteratorINSD_10device_ptrIfEEEEjS9_f6squareIfEEEvT0_PT3_T1_NS0_13GridEvenShareISO_EET2_T4_E12temp_storage+48];
	add.f32 	%f361, %f359, %f360;
	ld.shared.f32 	%f362, [_ZZN3cub18CUB_300001_SM_10006detail6reduce18DeviceReduceKernelINS2_10policy_hubIfjN4cuda3std3__44plusIfEEE10Policy1000EN6thrust24THRUST_300001_SM_1000_NS6detail15normal_iteratorINSD_10device_ptrIfEEEEjS9_f6squareIfEEEvT0_PT3_T1_NS0_13GridEvenShareISO_EET2_T4_E12temp_storage+52];
	add.f32 	%f363, %f361, %f362;
	ld.shared.f32 	%f364, [_ZZN3cub18CUB_300001_SM_10006detail6reduce18DeviceReduceKernelINS2_10policy_hubIfjN4cuda3std3__44plusIfEEE10Policy1000EN6thrust24THRUST_300001_SM_1000_NS6detail15normal_iteratorINSD_10device_ptrIfEEEEjS9_f6squareIfEEEvT0_PT3_T1_NS0_13GridEvenShareISO_EET2_T4_E12temp_storage+56];
	add.f32 	%f365, %f363, %f364;
	ld.shared.f32 	%f366, [_ZZN3cub18CUB_300001_SM_10006detail6reduce18DeviceReduceKernelINS2_10policy_hubIfjN4cuda3std3__44plusIfEEE10Policy1000EN6thrust24THRUST_300001_SM_1000_NS6detail15normal_iteratorINSD_10device_ptrIfEEEEjS9_f6squareIfEEEvT0_PT3_T1_NS0_13GridEvenShareISO_EET2_T4_E12temp_storage+60];
	add.f32 	%f367, %f365, %f366;
	ld.shared.f32 	%f368, [_ZZN3cub18CUB_300001_SM_10006detail6reduce18DeviceReduceKernelINS2_10policy_hubIfjN4cuda3std3__44plusIfEEE10Policy1000EN6thrust24THRUST_300001_SM_1000_NS6detail15normal_iteratorINSD_10device_ptrIfEEEEjS9_f6squareIfEEEvT0_PT3_T1_NS0_13GridEvenShareISO_EET2_T4_E12temp_storage+64];
	add.f32 	%f369, %f367, %f368;
	ld.shared.f32 	%f370, [_ZZN3cub18CUB_300001_SM_10006detail6reduce18DeviceReduceKernelINS2_10policy_hubIfjN4cuda3std3__44plusIfEEE10Policy1000EN6thrust24THRUST_300001_SM_1000_NS6detail15normal_iteratorINSD_10device_ptrIfEEEEjS9_f6squareIfEEEvT0_PT3_T1_NS0_13GridEvenShareISO_EET2_T4_E12temp_storage+68];
	add.f32 	%f371, %f369, %f370;
	ld.shared.f32 	%f372, [_ZZN3cub18CUB_300001_SM_10006detail6reduce18DeviceReduceKernelINS2_10policy_hubIfjN4cuda3std3__44plusIfEEE10Policy1000EN6thrust24THRUST_300001_SM_1000_NS6detail15normal_iteratorINSD_10device_ptrIfEEEEjS9_f6squareIfEEEvT0_PT3_T1_NS0_13GridEvenShareISO_EET2_T4_E12temp_storage+72];
	add.f32 	%f373, %f371, %f372;
	ld.shared.f32 	%f374, [_ZZN3cub18CUB_300001_SM_10006detail6reduce18DeviceReduceKernelINS2_10policy_hubIfjN4cuda3std3__44plusIfEEE10Policy1000EN6thrust24THRUST_300001_SM_1000_NS6detail15normal_iteratorINSD_10device_ptrIfEEEEjS9_f6squareIfEEEvT0_PT3_T1_NS0_13GridEvenShareISO_EET2_T4_E12temp_storage+76];
	add.f32 	%f395, %f373, %f374;
	bra.uni 	$L__BB6_48;
$L__BB6_22:
	// begin inline asm
	mov.u32 %r186, %laneid;
	// end inline asm
	and.b32  	%r212, %r7, 992;
	add.s32 	%r213, %r212, 32;
	setp.gt.u32 	%p34, %r213, %r6;
	not.b32 	%r214, %r212;
	add.s32 	%r215, %r6, %r214;
	selp.b32 	%r210, %r215, 31, %p34;
	mov.b32 	%r188, %f384;
	mov.b32 	%r189, 1;
	mov.b32 	%r211, -1;
	// begin inline asm
	shfl.sync.down.b32 %r187, %r188, %r189, %r210, %r211;
	// end inline asm
	setp.lt.s32 	%p35, %r186, %r210;
	mov.b32 	%f275, %r187;
	add.f32 	%f276, %f384, %f275;
	selp.f32 	%f277, %f276, %f384, %p35;
	mov.b32 	%r193, %f277;
	mov.b32 	%r194, 2;
	// begin inline asm
	shfl.sync.down.b32 %r192, %r193, %r194, %r210, %r211;
	// end inline asm
	add.s32 	%r216, %r186, 2;
	setp.gt.s32 	%p36, %r216, %r210;
	mov.b32 	%f278, %r192;
	add.f32 	%f279, %f277, %f278;
	selp.f32 	%f280, %f277, %f279, %p36;
	mov.b32 	%r198, %f280;
	mov.b32 	%r199, 4;
	// begin inline asm
	shfl.sync.down.b32 %r197, %r198, %r199, %r210, %r211;
	// end inline asm
	add.s32 	%r217, %r186, 4;
	setp.gt.s32 	%p37, %r217, %r210;
	mov.b32 	%f281, %r197;
	add.f32 	%f282, %f280, %f281;
	selp.f32 	%f283, %f280, %f282, %p37;
	mov.b32 	%r203, %f283;
	mov.b32 	%r204, 8;
	// begin inline asm
	shfl.sync.down.b32 %r202, %r203, %r204, %r210, %r211;
	// end inline asm
	add.s32 	%r218, %r186, 8;
	setp.gt.s32 	%p38, %r218, %r210;
	mov.b32 	%f284, %r202;
	add.f32 	%f285, %f283, %f284;
	selp.f32 	%f286, %f283, %f285, %p38;
	mov.b32 	%r208, %f286;
	mov.b32 	%r209, 16;
	// begin inline asm
	shfl.sync.down.b32 %r207, %r208, %r209, %r210, %r211;
	// end inline asm
	add.s32 	%r219, %r186, 16;
	setp.gt.s32 	%p39, %r219, %r210;
	mov.b32 	%f287, %r207;
	add.f32 	%f288, %f286, %f287;
	selp.f32 	%f395, %f286, %f288, %p39;
	setp.ne.s32 	%p40, %r186, 0;
	@%p40 bra 	$L__BB6_24;
	shr.u32 	%r220, %r7, 3;
	and.b32  	%r221, %r220, 124;
	mov.u32 	%r222, _ZZN3cub18CUB_300001_SM_10006detail6reduce18DeviceReduceKernelINS2_10policy_hubIfjN4cuda3std3__44plusIfEEE10Policy1000EN6thrust24THRUST_300001_SM_1000_NS6detail15normal_iteratorINSD_10device_ptrIfEEEEjS9_f6squareIfEEEvT0_PT3_T1_NS0_13GridEvenShareISO_EET2_T4_E12temp_storage;
	add.s32 	%r223, %r222, %r221;
	st.shared.f32 	[%r223+16], %f395;
$L__BB6_24:
	bar.sync 	0;
	setp.ne.s32 	%p41, %r7, 0;
	@%p41 bra 	$L__BB6_48;
	setp.gt.u32 	%p42, %r6, 32;
	ld.shared.f32 	%f289, [_ZZN3cub18CUB_300001_SM_10006detail6reduce18DeviceReduceKernelINS2_10policy_hubIfjN4cuda3std3__44plusIfEEE10Policy1000EN6thrust24THRUST_300001_SM_1000_NS6detail15normal_iteratorINSD_10device_ptrIfEEEEjS9_f6squareIfEEEvT0_PT3_T1_NS0_13GridEvenShareISO_EET2_T4_E12temp_storage+20];
	add.f32 	%f290, %f395, %f289;
	selp.f32 	%f291, %f290, %f395, %p42;
	setp.gt.u32 	%p43, %r6, 64;
	ld.shared.f32 	%f292, [_ZZN3cub18CUB_300001_SM_10006detail6reduce18DeviceReduceKernelINS2_10policy_hubIfjN4cuda3std3__44plusIfEEE10Policy1000EN6thrust24THRUST_300001_SM_1000_NS6detail15normal_iteratorINSD_10device_ptrIfEEEEjS9_f6squareIfEEEvT0_PT3_T1_NS0_13GridEvenShareISO_EET2_T4_E12temp_storage+24];
	add.f32 	%f293, %f292, %f291;
	selp.f32 	%f294, %f293, %f291, %p43;
	setp.gt.u32 	%p44, %r6, 96;
	ld.shared.f32 	%f295, [_ZZN3cub18CUB_300001_SM_10006detail6reduce18DeviceReduceKernelINS2_10policy_hubIfjN4cuda3std3__44plusIfEEE10Policy1000EN6thrust24THRUST_300001_SM_1000_NS6detail15normal_iteratorINSD_10device_ptrIfEEEEjS9_f6squareIfEEEvT0_PT3_T1_NS0_13GridEvenShareISO_EET2_T4_E12temp_storage+28];
	add.f32 	%f296, %f295, %f294;
	selp.f32 	%f297, %f296, %f294, %p44;
	setp.gt.u32 	%p45, %r6, 128;
	ld.shared.f32 	%f298, [_ZZN3cub18CUB_300001_SM_10006detail6reduce18DeviceReduceKernelINS2_10policy_hubIfjN4cuda3std3__44plusIfEEE10Policy1000EN6thrust24THRUST_300001_SM_1000_NS6detail15normal_iteratorINSD_10device_ptrIfEEEEjS9_f6squareIfEEEvT0_PT3_T1_NS0_13GridEvenShareISO_EET2_T4_E12temp_storage+32];
	add.f32 	%f299, %f298, %f297;
	selp.f32 	%f300, %f299, %f297, %p45;
	setp.gt.u32 	%p46, %r6, 160;
	ld.shared.f32 	%f301, [_ZZN3cub18CUB_300001_SM_10006detail6reduce18DeviceReduceKernelINS2_10policy_hubIfjN4cuda3std3__44plusIfEEE10Policy1000EN6thrust24THRUST_300001_SM_1000_NS6detail15normal_iteratorINSD_10device_ptrIfEEEEjS9_f6squareIfEEEvT0_PT3_T1_NS0_13GridEvenShareISO_EET2_T4_E12temp_storage+36];
	add.f32 	%f302, %f301, %f300;
	selp.f32 	%f303, %f302, %f300, %p46;
	setp.gt.u32 	%p47, %r6, 192;
	ld.shared.f32 	%f304, [_ZZN3cub18CUB_300001_SM_10006detail6reduce18DeviceReduceKernelINS2_10policy_hubIfjN4cuda3std3__44plusIfEEE10Policy1000EN6thrust24THRUST_300001_SM_1000_NS6detail15normal_iteratorINSD_10device_ptrIfEEEEjS9_f6squareIfEEEvT0_PT3_T1_NS0_13GridEvenShareISO_EET2_T4_E12temp_storage+40];
	add.f32 	%f305, %f304, %f303;
	selp.f32 	%f306, %f305, %f303, %p47;
	setp.gt.u32 	%p48, %r6, 224;
	ld.shared.f32 	%f307, [_ZZN3cub18CUB_300001_SM_10006detail6reduce18DeviceReduceKernelINS2_10policy_hubIfjN4cuda3std3__44plusIfEEE10Policy1000EN6thrust24THRUST_300001_SM_1000_NS6detail15normal_iteratorINSD_10device_ptrIfEEEEjS9_f6squareIfEEEvT0_PT3_T1_NS0_13GridEvenShareISO_EET2_T4_E12temp_storage+44];
	add.f32 	%f308, %f307, %f306;
	selp.f32 	%f309, %f308, %f306, %p48;
	setp.gt.u32 	%p49, %r6, 256;
	ld.shared.f32 	%f310, [_ZZN3cub18CUB_300001_SM_10006detail6reduce18DeviceReduceKernelINS2_10policy_hubIfjN4cuda3std3__44plusIfEEE10Policy1000EN6thrust24THRUST_300001_SM_1000_NS6detail15normal_iteratorINSD_10device_ptrIfEEEEjS9_f6squareIfEEEvT0_PT3_T1_NS0_13GridEvenShareISO_EET2_T4_E12temp_storage+48];
	add.f32 	%f311, %f310, %f309;
	selp.f32 	%f312, %f311, %f309, %p49;
	setp.gt.u32 	%p50, %r6, 288;
	ld.shared.f32 	%f313, [_ZZN3cub18CUB_300001_SM_10006detail6reduce18DeviceReduceKernelINS2_10policy_hubIfjN4cuda3std3__44plusIfEEE10Policy1000EN6thrust24THRUST_300001_SM_1000_NS6detail15normal_iteratorINSD_10device_ptrIfEEEEjS9_f6squareIfEEEvT0_PT3_T1_NS0_13GridEvenShareISO_EET2_T4_E12temp_storage+52];
	add.f32 	%f314, %f313, %f312;
	selp.f32 	%f315, %f314, %f312, %p50;
	setp.gt.u32 	%p51, %r6, 320;
	ld.shared.f32 	%f316, [_ZZN3cub18CUB_300001_SM_10006detail6reduce18DeviceReduceKernelINS2_10policy_hubIfjN4cuda3std3__44plusIfEEE10Policy1000EN6thrust24THRUST_300001_SM_1000_NS6detail15normal_iteratorINSD_10device_ptrIfEEEEjS9_f6squareIfEEEvT0_PT3_T1_NS0_13GridEvenShareISO_EET2_T4_E12temp_storage+56];
	add.f32 	%f317, %f316, %f315;
	selp.f32 	%f318, %f317, %f315, %p51;
	setp.gt.u32 	%p52, %r6, 352;
	ld.shared.f32 	%f319, [_ZZN3cub18CUB_300001_SM_10006detail6reduce18DeviceReduceKernelINS2_10policy_hubIfjN4cuda3std3__44plusIfEEE10Policy1000EN6thrust24THRUST_300001_SM_1000_NS6detail15normal_iteratorINSD_10device_ptrIfEEEEjS9_f6squareIfEEEvT0_PT3_T1_NS0_13GridEvenShareISO_EET2_T4_E12temp_storage+60];
	add.f32 	%f320, %f319, %f318;
	selp.f32 	%f321, %f320, %f318, %p52;
	setp.gt.u32 	%p53, %r6, 384;
	ld.shared.f32 	%f322, [_ZZN3cub18CUB_300001_SM_10006detail6reduce18DeviceReduceKernelINS2_10policy_hubIfjN4cuda3std3__44plusIfEEE10Policy1000EN6thrust24THRUST_300001_SM_1000_NS6detail15normal_iteratorINSD_10device_ptrIfEEEEjS9_f6squareIfEEEvT0_PT3_T1_NS0_13GridEvenShareISO_EET2_T4_E12temp_storage+64];
	add.f32 	%f323, %f322, %f321;
	selp.f32 	%f324, %f323, %f321, %p53;
	setp.gt.u32 	%p54, %r6, 416;
	ld.shared.f32 	%f325, [_ZZN3cub18CUB_300001_SM_10006detail6reduce18DeviceReduceKernelINS2_10policy_hubIfjN4cuda3std3__44plusIfEEE10Policy1000EN6thrust24THRUST_300001_SM_1000_NS6detail15normal_iteratorINSD_10device_ptrIfEEEEjS9_f6squareIfEEEvT0_PT3_T1_NS0_13GridEvenShareISO_EET2_T4_E12temp_storage+68];
	add.f32 	%f326, %f325, %f324;
	selp.f32 	%f327, %f326, %f324, %p54;
	setp.gt.u32 	%p55, %r6, 448;
	ld.shared.f32 	%f328, [_ZZN3cub18CUB_300001_SM_10006detail6reduce18DeviceReduceKernelINS2_10policy_hubIfjN4cuda3std3__44plusIfEEE10Policy1000EN6thrust24THRUST_300001_SM_1000_NS6detail15normal_iteratorINSD_10device_ptrIfEEEEjS9_f6squareIfEEEvT0_PT3_T1_NS0_13GridEvenShareISO_EET2_T4_E12temp_storage+72];
	add.f32 	%f329, %f328, %f327;
	selp.f32 	%f330, %f329, %f327, %p55;
	setp.gt.u32 	%p56, %r6, 480;
	ld.shared.f32 	%f331, [_ZZN3cub18CUB_300001_SM_10006detail6reduce18DeviceReduceKernelINS2_10policy_hubIfjN4cuda3std3__44plusIfEEE10Policy1000EN6thrust24THRUST_300001_SM_1000_NS6detail15normal_iteratorINSD_10device_ptrIfEEEEjS9_f6squareIfEEEvT0_PT3_T1_NS0_13GridEvenShareISO_EET2_T4_E12temp_storage+76];
	add.f32 	%f332, %f331, %f330;
	selp.f32 	%f395, %f332, %f330, %p56;
	bra.uni 	$L__BB6_48;
$L__BB6_26:
	mov.u32 	%r35, %tid.x;
	add.s32 	%r73, %r35, %r268;
	mul.wide.u32 	%rd4, %r73, 4;
	add.s64 	%rd5, %rd1, %rd4;
	ld.global.f32 	%f41, [%rd5];
	ld.global.f32 	%f42, [%rd5+2048];
	mul.f32 	%f43, %f42, %f42;
	ld.global.f32 	%f44, [%rd5+4096];
	ld.global.f32 	%f45, [%rd5+6144];
	mul.f32 	%f46, %f45, %f45;
	ld.global.f32 	%f47, [%rd5+8192];
	ld.global.f32 	%f48, [%rd5+10240];
	mul.f32 	%f49, %f48, %f48;
	ld.global.f32 	%f50, [%rd5+12288];
	ld.global.f32 	%f51, [%rd5+14336];
	mul.f32 	%f52, %f51, %f51;
	ld.global.f32 	%f53, [%rd5+16384];
	ld.global.f32 	%f54, [%rd5+18432];
	mul.f32 	%f55, %f54, %f54;
	ld.global.f32 	%f56, [%rd5+20480];
	ld.global.f32 	%f57, [%rd5+22528];
	mul.f32 	%f58, %f57, %f57;
	ld.global.f32 	%f59, [%rd5+24576];
	ld.global.f32 	%f60, [%rd5+26624];
	mul.f32 	%f61, %f60, %f60;
	ld.global.f32 	%f62, [%rd5+28672];
	ld.global.f32 	%f63, [%rd5+30720];
	mul.f32 	%f64, %f63, %f63;
	fma.rn.f32 	%f65, %f41, %f41, %f43;
	fma.rn.f32 	%f66, %f44, %f44, %f46;
	fma.rn.f32 	%f67, %f47, %f47, %f49;
	fma.rn.f32 	%f68, %f50, %f50, %f52;
	fma.rn.f32 	%f69, %f53, %f53, %f55;
	fma.rn.f32 	%f70, %f56, %f56, %f58;
	fma.rn.f32 	%f71, %f59, %f59, %f61;
	fma.rn.f32 	%f72, %f62, %f62, %f64;
	add.f32 	%f73, %f65, %f66;
	add.f32 	%f74, %f67, %f68;
	add.f32 	%f75, %f69, %f70;
	add.f32 	%f76, %f71, %f72;
	add.f32 	%f77, %f73, %f74;
	add.f32 	%f78, %f75, %f76;
	add.f32 	%f394, %f77, %f78;
	setp.lt.u32 	%p2, %r6, %r4;
	@%p2 bra 	$L__BB6_44;
	add.s32 	%r36, %r1, -8192;
	add.s32 	%r37, %r4, %r268;
	not.b32 	%r75, %r35;
	add.s32 	%r76, %r75, %r1;
	sub.s32 	%r77, %r76, %r4;
	sub.s32 	%r265, %r77, %r268;
	add.s32 	%r78, %r37, %r35;
	add.s32 	%r264, %r78, 4096;
	mov.b32 	%r267, 0;
	mov.u32 	%r266, %r37;
$L__BB6_28:
	add.s32 	%r268, %r268, %r4;
	setp.gt.u32 	%p3, %r268, %r36;
	@%p3 bra 	$L__BB6_30;
	add.s32 	%r79, %r35, %r268;
	mul.wide.u32 	%rd6, %r79, 4;
	add.s64 	%rd7, %rd1, %rd6;
	ld.global.f32 	%f79, [%rd7];
	ld.global.f32 	%f80, [%rd7+2048];
	ld.global.f32 	%f81, [%rd7+4096];
	mul.f32 	%f82, %f81, %f81;
	ld.global.f32 	%f83, [%rd7+6144];
	ld.global.f32 	%f84, [%rd7+8192];
	mul.f32 	%f85, %f84, %f84;
	ld.global.f32 	%f86, [%rd7+10240];
	ld.global.f32 	%f87, [%rd7+12288];
	mul.f32 	%f88, %f87, %f87;
	ld.global.f32 	%f89, [%rd7+14336];
	ld.global.f32 	%f90, [%rd7+16384];
	mul.f32 	%f91, %f90, %f90;
	ld.global.f32 	%f92, [%rd7+18432];
	ld.global.f32 	%f93, [%rd7+20480];
	mul.f32 	%f94, %f93, %f93;
	ld.global.f32 	%f95, [%rd7+22528];
	ld.global.f32 	%f96, [%rd7+24576];
	mul.f32 	%f97, %f96, %f96;
	ld.global.f32 	%f98, [%rd7+26624];
	ld.global.f32 	%f99, [%rd7+28672];
	mul.f32 	%f100, %f99, %f99;
	ld.global.f32 	%f101, [%rd7+30720];
	fma.rn.f32 	%f102, %f79, %f79, %f394;
	fma.rn.f32 	%f103, %f80, %f80, %f82;
	fma.rn.f32 	%f104, %f83, %f83, %f85;
	fma.rn.f32 	%f105, %f86, %f86, %f88;
	fma.rn.f32 	%f106, %f89, %f89, %f91;
	fma.rn.f32 	%f107, %f92, %f92, %f94;
	fma.rn.f32 	%f108, %f95, %f95, %f97;
	fma.rn.f32 	%f109, %f98, %f98, %f100;
	add.f32 	%f110, %f102, %f103;
	add.f32 	%f111, %f104, %f105;
	add.f32 	%f112, %f106, %f107;
	add.f32 	%f113, %f108, %f109;
	add.f32 	%f114, %f110, %f111;
	add.f32 	%f115, %f112, %f113;
	add.f32 	%f116, %f114, %f115;
	fma.rn.f32 	%f394, %f101, %f101, %f116;
	sub.s32 	%r80, %r1, %r268;
	setp.lt.u32 	%p4, %r80, %r4;
	add.s32 	%r267, %r267, 1;
	add.s32 	%r266, %r266, %r4;
	sub.s32 	%r265, %r265, %r4;
	add.s32 	%r264, %r264, %r4;
	@%p4 bra 	$L__BB6_44;
	bra.uni 	$L__BB6_28;
$L__BB6_30:
	setp.le.u32 	%p5, %r1, %r268;
	sub.s32 	%r81, %r1, %r268;
	setp.ge.s32 	%p6, %r35, %r81;
	or.pred  	%p7, %p5, %p6;
	@%p7 bra 	$L__BB6_44;
	add.s32 	%r84, %r1, %r75;
	sub.s32 	%r85, %r84, %r37;
	mul.lo.s32 	%r86, %r2, %r267;
	shl.b32 	%r87, %r86, 13;
	sub.s32 	%r88, %r85, %r87;
	shr.u32 	%r89, %r88, 9;
	add.s32 	%r50, %r89, 1;
	and.b32  	%r51, %r50, 15;
	setp.lt.u32 	%p8, %r88, 7680;
	mov.u32 	%r273, %r35;
	@%p8 bra 	$L__BB6_35;
	or.b32  	%r271, %r35, 4096;
	shr.u32 	%r90, %r265, 9;
	add.s32 	%r91, %r90, 1;
	and.b32  	%r92, %r91, 16777200;
	neg.s32 	%r269, %r92;
$L__BB6_33:
	.pragma "nounroll";
	add.s32 	%r93, %r264, -4096;
	mul.wide.u32 	%rd8, %r93, 4;
	add.s64 	%rd9, %rd1, %rd8;
	ld.global.f32 	%f118, [%rd9];
	fma.rn.f32 	%f119, %f118, %f118, %f394;
	add.s32 	%r94, %r264, -3584;
	mul.wide.u32 	%rd10, %r94, 4;
	add.s64 	%rd11, %rd1, %rd10;
	ld.global.f32 	%f120, [%rd11];
	fma.rn.f32 	%f121, %f120, %f120, %f119;
	add.s32 	%r95, %r264, -3072;
	mul.wide.u32 	%rd12, %r95, 4;
	add.s64 	%rd13, %rd1, %rd12;
	ld.global.f32 	%f122, [%rd13];
	fma.rn.f32 	%f123, %f122, %f122, %f121;
	add.s32 	%r96, %r264, -2560;
	mul.wide.u32 	%rd14, %r96, 4;
	add.s64 	%rd15, %rd1, %rd14;
	ld.global.f32 	%f124, [%rd15];
	fma.rn.f32 	%f125, %f124, %f124, %f123;
	add.s32 	%r97, %r264, -2048;
	mul.wide.u32 	%rd16, %r97, 4;
	add.s64 	%rd17, %rd1, %rd16;
	ld.global.f32 	%f126, [%rd17];
	fma.rn.f32 	%f127, %f126, %f126, %f125;
	add.s32 	%r98, %r264, -1536;
	mul.wide.u32 	%rd18, %r98, 4;
	add.s64 	%rd19, %rd1, %rd18;
	ld.global.f32 	%f128, [%rd19];
	fma.rn.f32 	%f129, %f128, %f128, %f127;
	add.s32 	%r99, %r264, -1024;
	mul.wide.u32 	%rd20, %r99, 4;
	add.s64 	%rd21, %rd1, %rd20;
	ld.global.f32 	%f130, [%rd21];
	fma.rn.f32 	%f131, %f130, %f130, %f129;
	add.s32 	%r100, %r264, 3584;
	add.s32 	%r101, %r264, -512;
	mul.wide.u32 	%rd22, %r101, 4;
	add.s64 	%rd23, %rd1, %rd22;
	ld.global.f32 	%f132, [%rd23];
	fma.rn.f32 	%f133, %f132, %f132, %f131;
	mul.wide.u32 	%rd24, %r264, 4;
	add.s64 	%rd25, %rd1, %rd24;
	ld.global.f32 	%f134, [%rd25];
	fma.rn.f32 	%f135, %f134, %f134, %f133;
	add.s32 	%r102, %r264, 512;
	mul.wide.u32 	%rd26, %r102, 4;
	add.s64 	%rd27, %rd1, %rd26;
	ld.global.f32 	%f136, [%rd27];
	fma.rn.f32 	%f137, %f136, %f136, %f135;
	add.s32 	%r103, %r264, 1024;
	mul.wide.u32 	%rd28, %r103, 4;
	add.s64 	%rd29, %rd1, %rd28;
	ld.global.f32 	%f138, [%rd29];
	fma.rn.f32 	%f139, %f138, %f138, %f137;
	add.s32 	%r104, %r264, 1536;
	mul.wide.u32 	%rd30, %r104, 4;
	add.s64 	%rd31, %rd1, %rd30;
	ld.global.f32 	%f140, [%rd31];
	fma.rn.f32 	%f141, %f140, %f140, %f139;
	add.s32 	%r105, %r264, 2048;
	mul.wide.u32 	%rd32, %r105, 4;
	add.s64 	%rd33, %rd1, %rd32;
	ld.global.f32 	%f142, [%rd33];
	fma.rn.f32 	%f143, %f142, %f142, %f141;
	add.s32 	%r106, %r264, 2560;
	mul.wide.u32 	%rd34, %r106, 4;
	add.s64 	%rd35, %rd1, %rd34;
	ld.global.f32 	%f144, [%rd35];
	fma.rn.f32 	%f145, %f144, %f144, %f143;
	add.s32 	%r107, %r264, 3072;
	mul.wide.u32 	%rd36, %r107, 4;
	add.s64 	%rd37, %rd1, %rd36;
	ld.global.f32 	%f146, [%rd37];
	fma.rn.f32 	%f147, %f146, %f146, %f145;
	mul.wide.u32 	%rd38, %r100, 4;
	add.s64 	%rd39, %rd1, %rd38;
	ld.global.f32 	%f148, [%rd39];
	fma.rn.f32 	%f394, %f148, %f148, %f147;
	add.s32 	%r271, %r271, 8192;
	add.s32 	%r264, %r264, 8192;
	add.s32 	%r269, %r269, 16;
	setp.ne.s32 	%p9, %r269, 0;
	@%p9 bra 	$L__BB6_33;
	add.s32 	%r273, %r271, -4096;
$L__BB6_35:
	setp.eq.s32 	%p10, %r51, 0;
	@%p10 bra 	$L__BB6_44;
	and.b32  	%r62, %r50, 7;
	setp.lt.u32 	%p11, %r51, 8;
	@%p11 bra 	$L__BB6_38;
	add.s32 	%r108, %r273, %r268;
	mul.wide.u32 	%rd40, %r108, 4;
	add.s64 	%rd41, %rd1, %rd40;
	ld.global.f32 	%f150, [%rd41];
	fma.rn.f32 	%f151, %f150, %f150, %f394;
	add.s32 	%r109, %r108, 512;
	mul.wide.u32 	%rd42, %r109, 4;
	add.s64 	%rd43, %rd1, %rd42;
	ld.global.f32 	%f152, [%rd43];
	fma.rn.f32 	%f153, %f152, %f152, %f151;
	add.s32 	%r110, %r108, 1024;
	mul.wide.u32 	%rd44, %r110, 4;
	add.s64 	%rd45, %rd1, %rd44;
	ld.global.f32 	%f154, [%rd45];
	fma.rn.f32 	%f155, %f154, %f154, %f153;
	add.s32 	%r111, %r108, 1536;
	mul.wide.u32 	%rd46, %r111, 4;
	add.s64 	%rd47, %rd1, %rd46;
	ld.global.f32 	%f156, [%rd47];
	fma.rn.f32 	%f157, %f156, %f156, %f155;
	add.s32 	%r112, %r108, 2048;
	mul.wide.u32 	%rd48, %r112, 4;
	add.s64 	%rd49, %rd1, %rd48;
	ld.global.f32 	%f158, [%rd49];
	fma.rn.f32 	%f159, %f158, %f158, %f157;
	add.s32 	%r113, %r108, 2560;
	mul.wide.u32 	%rd50, %r113, 4;
	add.s64 	%rd51, %rd1, %rd50;
	ld.global.f32 	%f160, [%rd51];
	fma.rn.f32 	%f161, %f160, %f160, %f159;
	add.s32 	%r114, %r108, 3072;
	mul.wide.u32 	%rd52, %r114, 4;
	add.s64 	%rd53, %rd1, %rd52;
	ld.global.f32 	%f162, [%rd53];
	fma.rn.f32 	%f163, %f162, %f162, %f161;
	add.s32 	%r115, %r108, 3584;
	mul.wide.u32 	%rd54, %r115, 4;
	add.s64 	%rd55, %rd1, %rd54;
	ld.global.f32 	%f164, [%rd55];
	fma.rn.f32 	%f394, %f164, %f164, %f163;
	add.s32 	%r273, %r273, 4096;
$L__BB6_38:
	setp.eq.s32 	%p12, %r62, 0;
	@%p12 bra 	$L__BB6_44;
	setp.lt.u32 	%p13, %r62, 4;
	@%p13 bra 	$L__BB6_41;
	add.s32 	%r116, %r273, %r268;
	mul.wide.u32 	%rd56, %r116, 4;
	add.s64 	%rd57, %rd1, %rd56;
	ld.global.f32 	%f166, [%rd57];
	fma.rn.f32 	%f167, %f166, %f166, %f394;
	add.s32 	%r117, %r116, 512;
	mul.wide.u32 	%rd58, %r117, 4;
	add.s64 	%rd59, %rd1, %rd58;
	ld.global.f32 	%f168, [%rd59];
	fma.rn.f32 	%f169, %f168, %f168, %f167;
	add.s32 	%r118, %r116, 1024;
	mul.wide.u32 	%rd60, %r118, 4;
	add.s64 	%rd61, %rd1, %rd60;
	ld.global.f32 	%f170, [%rd61];
	fma.rn.f32 	%f171, %f170, %f170, %f169;
	add.s32 	%r119, %r116, 1536;
	mul.wide.u32 	%rd62, %r119, 4;
	add.s64 	%rd63, %rd1, %rd62;
	ld.global.f32 	%f172, [%rd63];
	fma.rn.f32 	%f394, %f172, %f172, %f171;
	add.s32 	%r273, %r273, 2048;
$L__BB6_41:
	and.b32  	%r120, %r50, 3;
	setp.eq.s32 	%p14, %r120, 0;
	@%p14 bra 	$L__BB6_44;
	add.s32 	%r276, %r273, %r266;
	cvt.u16.u32 	%rs1, %r265;
	shr.u16 	%rs2, %rs1, 9;
	add.s16 	%rs3, %rs2, 1;
	cvt.u32.u16 	%r121, %rs3;
	and.b32  	%r122, %r121, 3;
	neg.s32 	%r275, %r122;
$L__BB6_43:
	.pragma "nounroll";
	mul.wide.u32 	%rd64, %r276, 4;
	add.s64 	%rd65, %rd1, %rd64;
	ld.global.f32 	%f173, [%rd65];
	fma.rn.f32 	%f394, %f173, %f173, %f394;
	add.s32 	%r276, %r276, 512;
	add.s32 	%r275, %r275, 1;
	setp.ne.s32 	%p15, %r275, 0;
	@%p15 bra 	$L__BB6_43;
$L__BB6_44:
	// begin inline asm
	mov.u32 %r123, %laneid;
	// end inline asm
	mov.b32 	%r125, %f394;
	mov.b32 	%r126, 1;
	mov.b32 	%r147, 31;
	mov.b32 	%r148, -1;
	// begin inline asm
	shfl.sync.down.b32 %r124, %r125, %r126, %r147, %r148;
	// end inline asm
	setp.gt.s32 	%p16, %r123, 30;
	mov.b32 	%f174, %r124;
	add.f32 	%f175, %f394, %f174;
	selp.f32 	%f176, %f394, %f175, %p16;
	mov.b32 	%r130, %f176;
	mov.b32 	%r131, 2;
	// begin inline asm
	shfl.sync.down.b32 %r129, %r130, %r131, %r147, %r148;
	// end inline asm
	setp.gt.s32 	%p17, %r123, 29;
	mov.b32 	%f177, %r129;
	add.f32 	%f178, %f176, %f177;
	selp.f32 	%f179, %f176, %f178, %p17;
	mov.b32 	%r135, %f179;
	mov.b32 	%r136, 4;
	// begin inline asm
	shfl.sync.down.b32 %r134, %r135, %r136, %r147, %r148;
	// end inline asm
	setp.gt.s32 	%p18, %r123, 27;
	mov.b32 	%f180, %r134;
	add.f32 	%f181, %f179, %f180;
	selp.f32 	%f182, %f179, %f181, %p18;
	mov.b32 	%r140, %f182;
	mov.b32 	%r141, 8;
	// begin inline asm
	shfl.sync.down.b32 %r139, %r140, %r141, %r147, %r148;
	// end inline asm
	setp.gt.s32 	%p19, %r123, 23;
	mov.b32 	%f183, %r139;
	add.f32 	%f184, %f182, %f183;
	selp.f32 	%f185, %f182, %f184, %p19;
	mov.b32 	%r145, %f185;
	mov.b32 	%r146, 16;
	// begin inline asm
	shfl.sync.down.b32 %r144, %r145, %r146, %r147, %r148;
	// end inline asm
	setp.gt.s32 	%p20, %r123, 15;
	mov.b32 	%f186, %r144;
	add.f32 	%f37, %f185, %f186;
	selp.f32 	%f395, %f185, %f37, %p20;
	setp.ne.s32 	%p21, %r123, 0;
	@%p21 bra 	$L__BB6_46;
	shr.u32 	%r149, %r35, 3;
	and.b32  	%r150, %r149, 124;
	mov.u32 	%r151, _ZZN3cub18CUB_300001_SM_10006detail6reduce18DeviceReduceKernelINS2_10policy_hubIfjN4cuda3std3__44plusIfEEE10Policy1000EN6thrust24THRUST_300001_SM_1000_NS6detail15normal_iteratorINSD_10device_ptrIfEEEEjS9_f6squareIfEEEvT0_PT3_T1_NS0_13GridEvenShareISO_EET2_T4_E12temp_storage;
	add.s32 	%r152, %r151, %r150;
	st.shared.f32 	[%r152+16], %f37;
$L__BB6_46:
	bar.sync 	0;
	setp.ne.s32 	%p22, %r35, 0;
	@%p22 bra 	$L__BB6_48;
	ld.shared.f32 	%f187, [_ZZN3cub18CUB_300001_SM_10006detail6reduce18DeviceReduceKernelINS2_10policy_hubIfjN4cuda3std3__44plusIfEEE10Policy1000EN6thrust24THRUST_300001_SM_1000_NS6detail15normal_iteratorINSD_10device_ptrIfEEEEjS9_f6squareIfEEEvT0_PT3_T1_NS0_13GridEvenShareISO_EET2_T4_E12temp_storage+20];
	add.f32 	%f188, %f395, %f187;
	ld.shared.f32 	%f189, [_ZZN3cub18CUB_300001_SM_10006detail6reduce18DeviceReduceKernelINS2_10policy_hubIfjN4cuda3std3__44plusIfEEE10Policy1000EN6thrust24THRUST_300001_SM_1000_NS6detail15normal_iteratorINSD_10device_ptrIfEEEEjS9_f6squareIfEEEvT0_PT3_T1_NS0_13GridEvenShareISO_EET2_T4_E12temp_storage+24];
	add.f32 	%f190, %f188, %f189;
	ld.shared.f32 	%f191, [_ZZN3cub18CUB_300001_SM_10006detail6reduce18DeviceReduceKernelINS2_10policy_hubIfjN4cuda3std3__44plusIfEEE10Policy1000EN6thrust24THRUST_300001_SM_1000_NS6detail15normal_iteratorINSD_10device_ptrIfEEEEjS9_f6squareIfEEEvT0_PT3_T1_NS0_13GridEvenShareISO_EET2_T4_E12temp_storage+28];
	add.f32 	%f192, %f190, %f191;
	ld.shared.f32 	%f193, [_ZZN3cub18CUB_300001_SM_10006detail6reduce18DeviceReduceKernelINS2_10policy_hubIfjN4cuda3std3__44plusIfEEE10Policy1000EN6thrust24THRUST_300001_SM_1000_NS6detail15normal_iteratorINSD_10device_ptrIfEEEEjS9_f6squareIfEEEvT0_PT3_T1_NS0_13GridEvenShareISO_EET2_T4_E12temp_storage+32];
	add.f32 	%f194, %f192, %f193;
	ld.shared.f32 	%f195, [_ZZN3cub18CUB_300001_SM_10006detail6reduce18DeviceReduceKernelINS2_10policy_hubIfjN4cuda3std3__44plusIfEEE10Policy1000EN6thrust24THRUST_300001_SM_1000_NS6detail15normal_iteratorINSD_10device_ptrIfEEEEjS9_f6squareIfEEEvT0_PT3_T1_NS0_13GridEvenShareISO_EET2_T4_E12temp_storage+36];
	add.f32 	%f196, %f194, %f195;
	ld.shared.f32 	%f197, [_ZZN3cub18CUB_300001_SM_10006detail6reduce18DeviceReduceKernelINS2_10policy_hubIfjN4cuda3std3__44plusIfEEE10Policy1000EN6thrust24THRUST_300001_SM_1000_NS6detail15normal_iteratorINSD_10device_ptrIfEEEEjS9_f6squareIfEEEvT0_PT3_T1_NS0_13GridEvenShareISO_EET2_T4_E12temp_storage+40];
	add.f32 	%f198, %f196, %f197;
	ld.shared.f32 	%f199, [_ZZN3cub18CUB_300001_SM_10006detail6reduce18DeviceReduceKernelINS2_10policy_hubIfjN4cuda3std3__44plusIfEEE10Policy1000EN6thrust24THRUST_300001_SM_1000_NS6detail15normal_iteratorINSD_10device_ptrIfEEEEjS9_f6squareIfEEEvT0_PT3_T1_NS0_13GridEvenShareISO_EET2_T4_E12temp_storage+44];
	add.f32 	%f200, %f198, %f199;
	ld.shared.f32 	%f201, [_ZZN3cub18CUB_300001_SM_10006detail6reduce18DeviceReduceKernelINS2_10policy_hubIfjN4cuda3std3__44plusIfEEE10Policy1000EN6thrust24THRUST_300001_SM_1000_NS6detail15normal_iteratorINSD_10device_ptrIfEEEEjS9_f6squareIfEEEvT0_PT3_T1_NS0_13GridEvenShareISO_EET2_T4_E12temp_storage+48];
	add.f32 	%f202, %f200, %f201;
	ld.shared.f32 	%f203, [_ZZN3cub18CUB_300001_SM_10006detail6reduce18DeviceReduceKernelINS2_10policy_hubIfjN4cuda3std3__44plusIfEEE10Policy1000EN6thrust24THRUST_300001_SM_1000_NS6detail15normal_iteratorINSD_10device_ptrIfEEEEjS9_f6squareIfEEEvT0_PT3_T1_NS0_13GridEvenShareISO_EET2_T4_E12temp_storage+52];
	add.f32 	%f204, %f202, %f203;
	ld.shared.f32 	%f205, [_ZZN3cub18CUB_300001_SM_10006detail6reduce18DeviceReduceKernelINS2_10policy_hubIfjN4cuda3std3__44plusIfEEE10Policy1000EN6thrust24THRUST_300001_SM_1000_NS6detail15normal_iteratorINSD_10device_ptrIfEEEEjS9_f6squareIfEEEvT0_PT3_T1_NS0_13GridEvenShareISO_EET2_T4_E12temp_storage+56];
	add.f32 	%f206, %f204, %f205;
	ld.shared.f32 	%f207, [_ZZN3cub18CUB_300001_SM_10006detail6reduce18DeviceReduceKernelINS2_10policy_hubIfjN4cuda3std3__44plusIfEEE10Policy1000EN6thrust24THRUST_300001_SM_1000_NS6detail15normal_iteratorINSD_10device_ptrIfEEEEjS9_f6squareIfEEEvT0_PT3_T1_NS0_13GridEvenShareISO_EET2_T4_E12temp_storage+60];
	add.f32 	%f208, %f206, %f207;
	ld.shared.f32 	%f209, [_ZZN3cub18CUB_300001_SM_10006detail6reduce18DeviceReduceKernelINS2_10policy_hubIfjN4cuda3std3__44plusIfEEE10Policy1000EN6thrust24THRUST_300001_SM_1000_NS6detail15normal_iteratorINSD_10device_ptrIfEEEEjS9_f6squareIfEEEvT0_PT3_T1_NS0_13GridEvenShareISO_EET2_T4_E12temp_storage+64];
	add.f32 	%f210, %f208, %f209;
	ld.shared.f32 	%f211, [_ZZN3cub18CUB_300001_SM_10006detail6reduce18DeviceReduceKernelINS2_10policy_hubIfjN4cuda3std3__44plusIfEEE10Policy1000EN6thrust24THRUST_300001_SM_1000_NS6detail15normal_iteratorINSD_10device_ptrIfEEEEjS9_f6squareIfEEEvT0_PT3_T1_NS0_13GridEvenShareISO_EET2_T4_E12temp_storage+68];
	add.f32 	%f212, %f210, %f211;
	ld.shared.f32 	%f213, [_ZZN3cub18CUB_300001_SM_10006detail6reduce18DeviceReduceKernelINS2_10policy_hubIfjN4cuda3std3__44plusIfEEE10Policy1000EN6thrust24THRUST_300001_SM_1000_NS6detail15normal_iteratorINSD_10device_ptrIfEEEEjS9_f6squareIfEEEvT0_PT3_T1_NS0_13GridEvenShareISO_EET2_T4_E12temp_storage+72];
	add.f32 	%f214, %f212, %f213;
	ld.shared.f32 	%f215, [_ZZN3cub18CUB_300001_SM_10006detail6reduce18DeviceReduceKernelINS2_10policy_hubIfjN4cuda3std3__44plusIfEEE10Policy1000EN6thrust24THRUST_300001_SM_1000_NS6detail15normal_iteratorINSD_10device_ptrIfEEEEjS9_f6squareIfEEEvT0_PT3_T1_NS0_13GridEvenShareISO_EET2_T4_E12temp_storage+76];
	add.f32 	%f395, %f214, %f215;
$L__BB6_48:
	mov.u32 	%r254, %tid.x;
	setp.ne.s32 	%p64, %r254, 0;
	@%p64 bra 	$L__BB6_50;
	cvta.to.global.u64 	%rd126, %rd2;
	mul.wide.u32 	%rd127, %r3, 4;
	add.s64 	%rd128, %rd126, %rd127;
	st.global.f32 	[%rd128], %f395;
$L__BB6_50:
	ret;

}
	// .globl	_ZN3cub18CUB_300001_SM_10006detail6reduce28DeviceReduceSingleTileKernelINS2_10policy_hubIfjN4cuda3std3__44plusIfEEE10Policy1000EPfPiiS9_ifNS7_10__identityEEEvT0_T1_T2_T3_T4_T6_
.visible .entry _ZN3cub18CUB_300001_SM_10006detail6reduce28DeviceReduceSingleTileKernelINS2_10policy_hubIfjN4cuda3std3__44plusIfEEE10Policy1000EPfPiiS9_ifNS7_10__identityEEEvT0_T1_T2_T3_T4_T6_(
	.param .u64 .ptr .align 1 _ZN3cub18CUB_300001_SM_10006detail6reduce28DeviceReduceSingleTileKernelINS2_10policy_hubIfjN4cuda3std3__44plusIfEEE10Policy1000EPfPiiS9_ifNS7_10__identityEEEvT0_T1_T2_T3_T4_T6__param_0,
	.param .u64 .ptr .align 1 _ZN3cub18CUB_300001_SM_10006detail6reduce28DeviceReduceSingleTileKernelINS2_10policy_hubIfjN4cuda3std3__44plusIfEEE10Policy1000EPfPiiS9_ifNS7_10__identityEEEvT0_T1_T2_T3_T4_T6__param_1,
	.param .u32 _ZN3cub18CUB_300001_SM_10006detail6reduce28DeviceReduceSingleTileKernelINS2_10policy_hubIfjN4cuda3std3__44plusIfEEE10Policy1000EPfPiiS9_ifNS7_10__identityEEEvT0_T1_T2_T3_T4_T6__param_2,
	.param .align 1 .b8 _ZN3cub18CUB_300001_SM_10006detail6reduce28DeviceReduceSingleTileKernelINS2_10policy_hubIfjN4cuda3std3__44plusIfEEE10Policy1000EPfPiiS9_ifNS7_10__identityEEEvT0_T1_T2_T3_T4_T6__param_3[1],
	.param .u32 _ZN3cub18CUB_300001_SM_10006detail6reduce28DeviceReduceSingleTileKernelINS2_10policy_hubIfjN4cuda3std3__44plusIfEEE10Policy1000EPfPiiS9_ifNS7_10__identityEEEvT0_T1_T2_T3_T4_T6__param_4,
	.param .align 1 .b8 _ZN3cub18CUB_300001_SM_10006detail6reduce28DeviceReduceSingleTileKernelINS2_10policy_hubIfjN4cuda3std3__44plusIfEEE10Policy1000EPfPiiS9_ifNS7_10__identityEEEvT0_T1_T2_T3_T4_T6__param_5[1]
)
.maxntid 512
.minnctapersm 1
{
	.reg .pred 	%p<113>;
	.reg .b32 	%r<409>;
	.reg .b32 	%f<531>;
	.reg .b64 	%rd<133>;
	// demoted variable
	.shared .align 4 .b8 _ZZN3cub18CUB_300001_SM_10006detail6reduce28DeviceReduceSingleTileKernelINS2_10policy_hubIfjN4cuda3std3__44plusIfEEE10Policy1000EPfPiiS9_ifNS7_10__identityEEEvT0_T1_T2_T3_T4_T6_E12temp_storage[84];
	ld.param.u64 	%rd16, [_ZN3cub18CUB_300001_SM_10006detail6reduce28DeviceReduceSingleTileKernelINS2_10policy_hubIfjN4cuda3std3__44plusIfEEE10Policy1000EPfPiiS9_ifNS7_10__identityEEEvT0_T1_T2_T3_T4_T6__param_0];
	ld.param.u64 	%rd17, [_ZN3cub18CUB_300001_SM_10006detail6reduce28DeviceReduceSingleTileKernelINS2_10policy_hubIfjN4cuda3std3__44plusIfEEE10Policy1000EPfPiiS9_ifNS7_10__identityEEEvT0_T1_T2_T3_T4_T6__param_1];
	ld.param.u32 	%r67, [_ZN3cub18CUB_300001_SM_10006detail6reduce28DeviceReduceSingleTileKernelINS2_10policy_hubIfjN4cuda3std3__44plusIfEEE10Policy1000EPfPiiS9_ifNS7_10__identityEEEvT0_T1_T2_T3_T4_T6__param_2];
	ld.param.u32 	%r68, [_ZN3cub18CUB_300001_SM_10006detail6reduce28DeviceReduceSingleTileKernelINS2_10policy_hubIfjN4cuda3std3__44plusIfEEE10Policy1000EPfPiiS9_ifNS7_10__identityEEEvT0_T1_T2_T3_T4_T6__param_4];
	cvta.to.global.u64 	%rd1, %rd17;
	setp.ne.s32 	%p1, %r67, 0;
	@%p1 bra 	$L__BB7_3;
	mov.u32 	%r382, %tid.x;
	setp.ne.s32 	%p112, %r382, 0;
	@%p112 bra 	$L__BB7_74;
	st.global.u32 	[%rd1], %r68;
	bra.uni 	$L__BB7_74;
$L__BB7_3:
	and.b64  	%rd18, %rd16, 7;
	setp.ne.s64 	%p2, %rd18, 0;
	@%p2 bra 	$L__BB7_38;
	setp.gt.s32 	%p57, %r67, 8191;
	@%p57 bra 	$L__BB7_22;
	mov.u32 	%r1, %tid.x;
	setp.ge.s32 	%p74, %r1, %r67;
	mov.f32 	%f509, 0f00000000;
	mov.u32 	%r386, %r1;
	@%p74 bra 	$L__BB7_7;
	mul.wide.u32 	%rd121, %r1, 4;
	add.s64 	%rd120, %rd16, %rd121;
	// begin inline asm
	ld.global.nc.u32 %r301, [%rd120];
	// end inline asm
	mov.b32 	%f509, %r301;
	add.s32 	%r386, %r1, 512;
$L__BB7_7:
	setp.ge.s32 	%p75, %r386, %r67;
	@%p75 bra 	$L__BB7_13;
	not.b32 	%r302, %r386;
	add.s32 	%r4, %r67, %r302;
	and.b32  	%r303, %r4, 1536;
	setp.eq.s32 	%p76, %r303, 1536;
	@%p76 bra 	$L__BB7_11;
	mul.wide.u32 	%rd122, %r386, 4;
	add.s64 	%rd129, %rd16, %rd122;
	shr.u32 	%r304, %r4, 9;
	add.s32 	%r305, %r304, 1;
	and.b32  	%r306, %r305, 3;
	neg.s32 	%r384, %r306;
$L__BB7_10:
	.pragma "nounroll";
	// begin inline asm
	ld.global.nc.u32 %r307, [%rd129];
	// end inline asm
	mov.b32 	%f394, %r307;
	add.f32 	%f509, %f509, %f394;
	add.s32 	%r386, %r386, 512;
	add.s64 	%rd129, %rd129, 2048;
	add.s32 	%r384, %r384, 1;
	setp.ne.s32 	%p77, %r384, 0;
	@%p77 bra 	$L__BB7_10;
$L__BB7_11:
	setp.lt.u32 	%p78, %r4, 1536;
	@%p78 bra 	$L__BB7_13;
$L__BB7_12:
	mul.wide.s32 	%rd128, %r386, 4;
	add.s64 	%rd124, %rd16, %rd128;
	// begin inline asm
	ld.global.nc.u32 %r308, [%rd124];
	// end inline asm
	mov.b32 	%f395, %r308;
	add.f32 	%f396, %f509, %f395;
	add.s64 	%rd125, %rd124, 2048;
	// begin inline asm
	ld.global.nc.u32 %r309, [%rd125];
	// end inline asm
	mov.b32 	%f397, %r309;
	add.f32 	%f398, %f396, %f397;
	add.s64 	%rd126, %rd124, 4096;
	// begin inline asm
	ld.global.nc.u32 %r310, [%rd126];
	// end inline asm
	mov.b32 	%f399, %r310;
	add.f32 	%f400, %f398, %f399;
	add.s64 	%rd127, %rd124, 6144;
	// begin inline asm
	ld.global.nc.u32 %r311, [%rd127];
	// end inline asm
	mov.b32 	%f401, %r311;
	add.f32 	%f509, %f400, %f401;
	add.s32 	%r386, %r386, 2048;
	setp.lt.s32 	%p79, %r386, %r67;
	@%p79 bra 	$L__BB7_12;
$L__BB7_13:
	setp.lt.s32 	%p80, %r67, 512;
	@%p80 bra 	$L__BB7_18;
	// begin inline asm
	mov.u32 %r350, %laneid;
	// end inline asm
	mov.b32 	%r352, %f509;
	mov.b32 	%r353, 1;
	mov.b32 	%r374, 31;
	mov.b32 	%r375, -1;
	// begin inline asm
	shfl.sync.down.b32 %r351, %r352, %r353, %r374, %r375;
	// end inline asm
	setp.gt.s32 	%p104, %r350, 30;
	mov.b32 	%f460, %r351;
	add.f32 	%f461, %f509, %f460;
	selp.f32 	%f462, %f509, %f461, %p104;
	mov.b32 	%r357, %f462;
	mov.b32 	%r358, 2;
	// begin inline asm
	shfl.sync.down.b32 %r356, %r357, %r358, %r374, %r375;
	// end inline asm
	setp.gt.s32 	%p105, %r350, 29;
	mov.b32 	%f463, %r356;
	add.f32 	%f464, %f462, %f463;
	selp.f32 	%f465, %f462, %f464, %p105;
	mov.b32 	%r362, %f465;
	mov.b32 	%r363, 4;
	// begin inline asm
	shfl.sync.down.b32 %r361, %r362, %r363, %r374, %r375;
	// end inline asm
	setp.gt.s32 	%p106, %r350, 27;
	mov.b32 	%f466, %r361;
	add.f32 	%f467, %f465, %f466;
	selp.f32 	%f468, %f465, %f467, %p106;
	mov.b32 	%r367, %f468;
	mov.b32 	%r368, 8;
	// begin inline asm
	shfl.sync.down.b32 %r366, %r367, %r368, %r374, %r375;
	// end inline asm
	setp.gt.s32 	%p107, %r350, 23;
	mov.b32 	%f469, %r366;
	add.f32 	%f470, %f468, %f469;
	selp.f32 	%f471, %f468, %f470, %p107;
	mov.b32 	%r372, %f471;
	mov.b32 	%r373, 16;
	// begin inline asm
	shfl.sync.down.b32 %r371, %r372, %r373, %r374, %r375;
	// end inline asm
	setp.gt.s32 	%p108, %r350, 15;
	mov.b32 	%f472, %r371;
	add.f32 	%f10, %f471, %f472;
	selp.f32 	%f530, %f471, %f10, %p108;
	setp.ne.s32 	%p109, %r350, 0;
	@%p109 bra 	$L__BB7_16;
	shr.u32 	%r376, %r1, 3;
	and.b32  	%r377, %r376, 124;
	mov.u32 	%r378, _ZZN3cub18CUB_300001_SM_10006detail6reduce28DeviceReduceSingleTileKernelINS2_10policy_hubIfjN4cuda3std3__44plusIfEEE10Policy1000EPfPiiS9_ifNS7_10__identityEEEvT0_T1_T2_T3_T4_T6_E12temp_storage;
	add.s32 	%r379, %r378, %r377;
	st.shared.f32 	[%r379+16], %f10;
$L__BB7_16:
	bar.sync 	0;
	setp.ne.s32 	%p110, %r1, 0;
	@%p110 bra 	$L__BB7_72;
	ld.shared.f32 	%f473, [_ZZN3cub18CUB_300001_SM_10006detail6reduce28DeviceReduceSingleTileKernelINS2_10policy_hubIfjN4cuda3std3__44plusIfEEE10Policy1000EPfPiiS9_ifNS7_10__identityEEEvT0_T1_T2_T3_T4_T6_E12temp_storage+20];
	add.f32 	%f474, %f530, %f473;
	ld.shared.f32 	%f475, [_ZZN3cub18CUB_300001_SM_10006detail6reduce28DeviceReduceSingleTileKernelINS2_10policy_hubIfjN4cuda3std3__44plusIfEEE10Policy1000EPfPiiS9_ifNS7_10__identityEEEvT0_T1_T2_T3_T4_T6_E12temp_storage+24];
	add.f32 	%f476, %f474, %f475;
	ld.shared.f32 	%f477, [_ZZN3cub18CUB_300001_SM_10006detail6reduce28DeviceReduceSingleTileKernelINS2_10policy_hubIfjN4cuda3std3__44plusIfEEE10Policy1000EPfPiiS9_ifNS7_10__identityEEEvT0_T1_T2_T3_T4_T6_E12temp_storage+28];
	add.f32 	%f478, %f476, %f477;
	ld.shared.f32 	%f479, [_ZZN3cub18CUB_300001_SM_10006detail6reduce28DeviceReduceSingleTileKernelINS2_10policy_hubIfjN4cuda3std3__44plusIfEEE10Policy1000EPfPiiS9_ifNS7_10__identityEEEvT0_T1_T2_T3_T4_T6_E12temp_storage+32];
	add.f32 	%f480, %f478, %f479;
	ld.shared.f32 	%f481, [_ZZN3cub18CUB_300001_SM_10006detail6reduce28DeviceReduceSingleTileKernelINS2_10policy_hubIfjN4cuda3std3__44plusIfEEE10Policy1000EPfPiiS9_ifNS7_10__identityEEEvT0_T1_T2_T3_T4_T6_E12temp_storage+36];
	add.f32 	%f482, %f480, %f481;
	ld.shared.f32 	%f483, [_ZZN3cub18CUB_300001_SM_10006detail6reduce28DeviceReduceSingleTileKernelINS2_10policy_hubIfjN4cuda3std3__44plusIfEEE10Policy1000EPfPiiS9_ifNS7_10__identityEEEvT0_T1_T2_T3_T4_T6_E12temp_storage+40];
	add.f32 	%f484, %f482, %f483;
	ld.shared.f32 	%f485, [_ZZN3cub18CUB_300001_SM_10006detail6reduce28DeviceReduceSingleTileKernelINS2_10policy_hubIfjN4cuda3std3__44plusIfEEE10Policy1000EPfPiiS9_ifNS7_10__identityEEEvT0_T1_T2_T3_T4_T6_E12temp_storage+44];
	add.f32 	%f486, %f484, %f485;
	ld.shared.f32 	%f487, [_ZZN3cub18CUB_300001_SM_10006detail6reduce28DeviceReduceSingleTileKernelINS2_10policy_hubIfjN4cuda3std3__44plusIfEEE10Policy1000EPfPiiS9_ifNS7_10__identityEEEvT0_T1_T2_T3_T4_T6_E12temp_storage+48];
	add.f32 	%f488, %f486, %f487;
	ld.shared.f32 	%f489, [_ZZN3cub18CUB_300001_SM_10006detail6reduce28DeviceReduceSingleTileKernelINS2_10policy_hubIfjN4cuda3std3__44plusIfEEE10Policy1000EPfPiiS9_ifNS7_10__identityEEEvT0_T1_T2_T3_T4_T6_E12temp_storage+52];
	add.f32 	%f490, %f488, %f489;
	ld.shared.f32 	%f491, [_ZZN3cub18CUB_300001_SM_10006detail6reduce28DeviceReduceSingleTileKernelINS2_10policy_hubIfjN4cuda3std3__44plusIfEEE10Policy1000EPfPiiS9_ifNS7_10__identityEEEvT0_T1_T2_T3_T4_T6_E12temp_storage+56];
	add.f32 	%f492, %f490, %f491;
	ld.shared.f32 	%f493, [_ZZN3cub18CUB_300001_SM_10006detail6reduce28DeviceReduceSingleTileKernelINS2_10policy_hubIfjN4cuda3std3__44plusIfEEE10Policy1000EPfPiiS9_ifNS7_10__identityEEEvT0_T1_T2_T3_T4_T6_E12temp_storage+60];
	add.f32 	%f494, %f492, %f493;
	ld.shared.f32 	%f495, [_ZZN3cub18CUB_300001_SM_10006detail6reduce28DeviceReduceSingleTileKernelINS2_10policy_hubIfjN4cuda3std3__44plusIfEEE10Policy1000EPfPiiS9_ifNS7_10__identityEEEvT0_T1_T2_T3_T4_T6_E12temp_storage+64];
	add.f32 	%f496, %f494, %f495;
	ld.shared.f32 	%f497, [_ZZN3cub18CUB_300001_SM_10006detail6reduce28DeviceReduceSingleTileKernelINS2_10policy_hubIfjN4cuda3std3__44plusIfEEE10Policy1000EPfPiiS9_ifNS7_10__identityEEEvT0_T1_T2_T3_T4_T6_E12temp_storage+68];
	add.f32 	%f498, %f496, %f497;
	ld.shared.f32 	%f499, [_ZZN3cub18CUB_300001_SM_10006detail6reduce28DeviceReduceSingleTileKernelINS2_10policy_hubIfjN4cuda3std3__44plusIfEEE10Policy1000EPfPiiS9_ifNS7_10__identityEEEvT0_T1_T2_T3_T4_T6_E12temp_storage+72];
	add.f32 	%f500, %f498, %f499;
	ld.shared.f32 	%f501, [_ZZN3cub18CUB_300001_SM_10006detail6reduce28DeviceReduceSingleTileKernelINS2_10policy_hubIfjN4cuda3std3__44plusIfEEE10Policy1000EPfPiiS9_ifNS7_10__identityEEEvT0_T1_T2_T3_T4_T6_E12temp_storage+76];
	add.f32 	%f530, %f500, %f501;
	bra.uni 	$L__BB7_72;
$L__BB7_18:
	// begin inline asm
	mov.u32 %r312, %laneid;
	// end inline asm
	and.b32  	%r338, %r1, 992;
	add.s32 	%r339, %r338, 32;
	setp.gt.s32 	%p81, %r339, %r67;
	not.b32 	%r340, %r338;
	add.s32 	%r341, %r67, %r340;
	selp.b32 	%r336, %r341, 31, %p81;
	mov.b32 	%r314, %f509;
	mov.b32 	%r315, 1;
	mov.b32 	%r337, -1;
	// begin inline asm
	shfl.sync.down.b32 %r313, %r314, %r315, %r336, %r337;
	// end inline asm
	setp.lt.s32 	%p82, %r312, %r336;
	mov.b32 	%f402, %r313;
	add.f32 	%f403, %f509, %f402;
	selp.f32 	%f404, %f403, %f509, %p82;
	mov.b32 	%r319, %f404;
	mov.b32 	%r320, 2;
	// begin inline asm
	shfl.sync.down.b32 %r318, %r319, %r320, %r336, %r337;
	// end inline asm
	add.s32 	%r342, %r312, 2;
	setp.gt.s32 	%p83, %r342, %r336;
	mov.b32 	%f405, %r318;
	add.f32 	%f406, %f404, %f405;
	selp.f32 	%f407, %f404, %f406, %p83;
	mov.b32 	%r324, %f407;
	mov.b32 	%r325, 4;
	// begin inline asm
	shfl.sync.down.b32 %r323, %r324, %r325, %r336, %r337;
	// end inline asm
	add.s32 	%r343, %r312, 4;
	setp.gt.s32 	%p84, %r343, %r336;
	mov.b32 	%f408, %r323;
	add.f32 	%f409, %f407, %f408;
	selp.f32 	%f410, %f407, %f409, %p84;
	mov.b32 	%r329, %f410;
	mov.b32 	%r330, 8;
	// begin inline asm
	shfl.sync.down.b32 %r328, %r329, %r330, %r336, %r337;
	// end inline asm
	add.s32 	%r344, %r312, 8;
	setp.gt.s32 	%p85, %r344, %r336;
	mov.b32 	%f411, %r328;
	add.f32 	%f412, %f410, %f411;
	selp.f32 	%f413, %f410, %f412, %p85;
	mov.b32 	%r334, %f413;
	mov.b32 	%r335, 16;
	// begin inline asm
	shfl.sync.down.b32 %r333, %r334, %r335, %r336, %r337;
	// end inline asm
	add.s32 	%r345, %r312, 16;
	setp.gt.s32 	%p86, %r345, %r336;
	mov.b32 	%f414, %r333;
	add.f32 	%f415, %f413, %f414;
	selp.f32 	%f530, %f413, %f415, %p86;
	setp.ne.s32 	%p87, %r312, 0;
	@%p87 bra 	$L__BB7_20;
	shr.u32 	%r346, %r1, 3;
	and.b32  	%r347, %r346, 124;
	mov.u32 	%r348, _ZZN3cub18CUB_300001_SM_10006detail6reduce28DeviceReduceSingleTileKernelINS2_10policy_hubIfjN4cuda3std3__44plusIfEEE10Policy1000EPfPiiS9_ifNS7_10__identityEEEvT0_T1_T2_T3_T4_T6_E12temp_storage;
	add.s32 	%r349, %r348, %r347;
	st.shared.f32 	[%r349+16], %f530;
$L__BB7_20:
	bar.sync 	0;
	setp.ne.s32 	%p88, %r1, 0;
	@%p88 bra 	$L__BB7_72;
	setp.gt.s32 	%p89, %r67, 32;
	ld.shared.f32 	%f416, [_ZZN3cub18CUB_300001_SM_10006detail6reduce28DeviceReduceSingleTileKernelINS2_10policy_hubIfjN4cuda3std3__44plusIfEEE10Policy1000EPfPiiS9_ifNS7_10__identityEEEvT0_T1_T2_T3_T4_T6_E12temp_storage+20];
	add.f32 	%f417, %f530, %f416;
	selp.f32 	%f418, %f417, %f530, %p89;
	setp.gt.s32 	%p90, %r67, 64;
	ld.shared.f32 	%f419, [_ZZN3cub18CUB_300001_SM_10006detail6reduce28DeviceReduceSingleTileKernelINS2_10policy_hubIfjN4cuda3std3__44plusIfEEE10Policy1000EPfPiiS9_ifNS7_10__identityEEEvT0_T1_T2_T3_T4_T6_E12temp_storage+24];
	add.f32 	%f420, %f419, %f418;
	selp.f32 	%f421, %f420, %f418, %p90;
	setp.gt.s32 	%p91, %r67, 96;
	ld.shared.f32 	%f422, [_ZZN3cub18CUB_300001_SM_10006detail6reduce28DeviceReduceSingleTileKernelINS2_10policy_hubIfjN4cuda3std3__44plusIfEEE10Policy1000EPfPiiS9_ifNS7_10__identityEEEvT0_T1_T2_T3_T4_T6_E12temp_storage+28];
	add.f32 	%f423, %f422, %f421;
	selp.f32 	%f424, %f423, %f421, %p91;
	setp.gt.s32 	%p92, %r67, 128;
	ld.shared.f32 	%f425, [_ZZN3cub18CUB_300001_SM_10006detail6reduce28DeviceReduceSingleTileKernelINS2_10policy_hubIfjN4cuda3std3__44plusIfEEE10Policy1000EPfPiiS9_ifNS7_10__identityEEEvT0_T1_T2_T3_T4_T6_E12temp_storage+32];
	add.f32 	%f426, %f425, %f424;
	selp.f32 	%f427, %f426, %f424, %p92;
	setp.gt.s32 	%p93, %r67, 160;
	ld.shared.f32 	%f428, [_ZZN3cub18CUB_300001_SM_10006detail6reduce28DeviceReduceSingleTileKernelINS2_10policy_hubIfjN4cuda3std3__44plusIfEEE10Policy1000EPfPiiS9_ifNS7_10__identityEEEvT0_T1_T2_T3_T4_T6_E12temp_storage+36];
	add.f32 	%f429, %f428, %f427;
	selp.f32 	%f430, %f429, %f427, %p93;
	setp.gt.s32 	%p94, %r67, 192;
	ld.shared.f32 	%f431, [_ZZN3cub18CUB_300001_SM_10006detail6reduce28DeviceReduceSingleTileKernelINS2_10policy_hubIfjN4cuda3std3__44plusIfEEE10Policy1000EPfPiiS9_ifNS7_10__identityEEEvT0_T1_T2_T3_T4_T6_E12temp_storage+40];
	add.f32 	%f432, %f431, %f430;
	selp.f32 	%f433, %f432, %f430, %p94;
	setp.gt.s32 	%p95, %r67, 224;
	ld.shared.f32 	%f434, [_ZZN3cub18CUB_300001_SM_10006detail6reduce28DeviceReduceSingleTileKernelINS2_10policy_hubIfjN4cuda3std3__44plusIfEEE10Policy1000EPfPiiS9_ifNS7_10__identityEEEvT0_T1_T2_T3_T4_T6_E12temp_storage+44];
	add.f32 	%f435, %f434, %f433;
	selp.f32 	%f436, %f435, %f433, %p95;
	setp.gt.s32 	%p96, %r67, 256;
	ld.shared.f32 	%f437, [_ZZN3cub18CUB_300001_SM_10006detail6reduce28DeviceReduceSingleTileKernelINS2_10policy_hubIfjN4cuda3std3__44plusIfEEE10Policy1000EPfPiiS9_ifNS7_10__identityEEEvT0_T1_T2_T3_T4_T6_E12temp_storage+48];
	add.f32 	%f438, %f437, %f436;
	selp.f32 	%f439, %f438, %f436, %p96;
	setp.gt.s32 	%p97, %r67, 288;
	ld.shared.f32 	%f440, [_ZZN3cub18CUB_300001_SM_10006detail6reduce28DeviceReduceSingleTileKernelINS2_10policy_hubIfjN4cuda3std3__44plusIfEEE10Policy1000EPfPiiS9_ifNS7_10__identityEEEvT0_T1_T2_T3_T4_T6_E12temp_storage+52];
	add.f32 	%f441, %f440, %f439;
	selp.f32 	%f442, %f441, %f439, %p97;
	setp.gt.s32 	%p98, %r67, 320;
	ld.shared.f32 	%f443, [_ZZN3cub18CUB_300001_SM_10006detail6reduce28DeviceReduceSingleTileKernelINS2_10policy_hubIfjN4cuda3std3__44plusIfEEE10Policy1000EPfPiiS9_ifNS7_10__identityEEEvT0_T1_T2_T3_T4_T6_E12temp_storage+56];
	add.f32 	%f444, %f443, %f442;
	selp.f32 	%f445, %f444, %f442, %p98;
	setp.gt.s32 	%p99, %r67, 352;
	ld.shared.f32 	%f446, [_ZZN3cub18CUB_300001_SM_10006detail6reduce28DeviceReduceSingleTileKernelINS2_10policy_hubIfjN4cuda3std3__44plusIfEEE10Policy1000EPfPiiS9_ifNS7_10__identityEEEvT0_T1_T2_T3_T4_T6_E12temp_storage+60];
	add.f32 	%f447, %f446, %f445;
	selp.f32 	%f448, %f447, %f445, %p99;
	setp.gt.s32 	%p100, %r67, 384;
	ld.shared.f32 	%f449, [_ZZN3cub18CUB_300001_SM_10006detail6reduce28DeviceReduceSingleTileKernelINS2_10policy_hubIfjN4cuda3std3__44plusIfEEE10Policy1000EPfPiiS9_ifNS7_10__identityEEEvT0_T1_T2_T3_T4_T6_E12temp_storage+64];
	add.f32 	%f450, %f449, %f448;
	selp.f32 	%f451, %f450, %f448, %p100;
	setp.gt.s32 	%p101, %r67, 416;
	ld.shared.f32 	%f452, [_ZZN3cub18CUB_300001_SM_10006detail6reduce28DeviceReduceSingleTileKernelINS2_10policy_hubIfjN4cuda3std3__44plusIfEEE10Policy1000EPfPiiS9_ifNS7_10__identityEEEvT0_T1_T2_T3_T4_T6_E12temp_storage+68];
	add.f32 	%f453, %f452, %f451;
	selp.f32 	%f454, %f453, %f451, %p101;
	setp.gt.s32 	%p102, %r67, 448;
	ld.shared.f32 	%f455, [_ZZN3cub18CUB_300001_SM_10006detail6reduce28DeviceReduceSingleTileKernelINS2_10policy_hubIfjN4cuda3std3__44plusIfEEE10Policy1000EPfPiiS9_ifNS7_10__identityEEEvT0_T1_T2_T3_T4_T6_E12temp_storage+72];
	add.f32 	%f456, %f455, %f454;
	selp.f32 	%f457, %f456, %f454, %p102;
	setp.gt.s32 	%p103, %r67, 480;
	ld.shared.f32 	%f458, [_ZZN3cub18CUB_300001_SM_10006detail6reduce28DeviceReduceSingleTileKernelINS2_10policy_hubIfjN4cuda3std3__44plusIfEEE10Policy1000EPfPiiS9_ifNS7_10__identityEEEvT0_T1_T2_T3_T4_T6_E12temp_storage+76];
	add.f32 	%f459, %f458, %f457;
	selp.f32 	%f530, %f459, %f457, %p103;
	bra.uni 	$L__BB7_72;
$L__BB7_22:
	mov.u32 	%r13, %tid.x;
	shl.b32 	%r225, %r13, 1;
	mul.wide.u32 	%rd90, %r225, 4;
	add.s64 	%rd75, %rd16, %rd90;
	// begin inline asm
	ld.global.nc.u64 %rd74, [%rd75];
	// end inline asm
	mov.b64 	{%r226, %r227}, %rd74;
	mov.b32 	%f280, %r227;
	mov.b32 	%f281, %r226;
	add.s64 	%rd77, %rd75, 4096;
	// begin inline asm
	ld.global.nc.u64 %rd76, [%rd77];
	// end inline asm
	mov.b64 	{%r228, %r229}, %rd76;
	mov.b32 	%f282, %r229;
	mov.b32 	%f283, %r228;
	add.s64 	%rd79, %rd75, 8192;
	// begin inline asm
	ld.global.nc.u64 %rd78, [%rd79];
	// end inline asm
	mov.b64 	{%r230, %r231}, %rd78;
	mov.b32 	%f284, %r231;
	mov.b32 	%f285, %r230;
	add.s64 	%rd81, %rd75, 12288;
	// begin inline asm
	ld.global.nc.u64 %rd80, [%rd81];
	// end inline asm
	mov.b64 	{%r232, %r233}, %rd80;
	mov.b32 	%f286, %r233;
	mov.b32 	%f287, %r232;
	add.s64 	%rd83, %rd75, 16384;
	// begin inline asm
	ld.global.nc.u64 %rd82, [%rd83];
	// end inline asm
	mov.b64 	{%r234, %r235}, %rd82;
	mov.b32 	%f288, %r235;
	mov.b32 	%f289, %r234;
	add.s64 	%rd85, %rd75, 20480;
	// begin inline asm
	ld.global.nc.u64 %rd84, [%rd85];
	// end inline asm
	mov.b64 	{%r236, %r237}, %rd84;
	mov.b32 	%f290, %r237;
	mov.b32 	%f291, %r236;
	add.s64 	%rd87, %rd75, 24576;
	// begin inline asm
	ld.global.nc.u64 %rd86, [%rd87];
	// end inline asm
	mov.b64 	{%r238, %r239}, %rd86;
	mov.b32 	%f292, %r239;
	mov.b32 	%f293, %r238;
	add.s64 	%rd89, %rd75, 28672;
	// begin inline asm
	ld.global.nc.u64 %rd88, [%rd89];
	// end inline asm
	mov.b64 	{%r240, %r241}, %rd88;
	mov.b32 	%f294, %r241;
	mov.b32 	%f295, %r240;
	add.f32 	%f296, %f281, %f280;
	add.f32 	%f297, %f283, %f282;
	add.f32 	%f298, %f285, %f284;
	add.f32 	%f299, %f287, %f286;
	add.f32 	%f300, %f289, %f288;
	add.f32 	%f301, %f291, %f290;
	add.f32 	%f302, %f293, %f292;
	add.f32 	%f303, %f295, %f294;
	add.f32 	%f304, %f296, %f297;
	add.f32 	%f305, %f298, %f299;
	add.f32 	%f306, %f300, %f301;
	add.f32 	%f307, %f302, %f303;
	add.f32 	%f308, %f304, %f305;
	add.f32 	%f309, %f306, %f307;
	add.f32 	%f516, %f308, %f309;
	setp.lt.u32 	%p58, %r67, 16384;
	mov.b32 	%r389, 8192;
	@%p58 bra 	$L__BB7_26;
	add.s32 	%r14, %r67, -8192;
	mov.b32 	%r389, 8192;
$L__BB7_24:
	mul.wide.s32 	%rd107, %r389, 4;
	add.s64 	%rd92, %rd75, %rd107;
	// begin inline asm
	ld.global.nc.u64 %rd91, [%rd92];
	// end inline asm
	mov.b64 	{%r243, %r244}, %rd91;
	mov.b32 	%f310, %r244;
	mov.b32 	%f311, %r243;
	add.s64 	%rd94, %rd92, 4096;
	// begin inline asm
	ld.global.nc.u64 %rd93, [%rd94];
	// end inline asm
	mov.b64 	{%r245, %r246}, %rd93;
	mov.b32 	%f312, %r246;
	mov.b32 	%f313, %r245;
	add.s64 	%rd96, %rd92, 8192;
	// begin inline asm
	ld.global.nc.u64 %rd95, [%rd96];
	// end inline asm
	mov.b64 	{%r247, %r248}, %rd95;
	mov.b32 	%f314, %r248;
	mov.b32 	%f315, %r247;
	add.s64 	%rd98, %rd92, 12288;
	// begin inline asm
	ld.global.nc.u64 %rd97, [%rd98];
	// end inline asm
	mov.b64 	{%r249, %r250}, %rd97;
	mov.b32 	%f316, %r250;
	mov.b32 	%f317, %r249;
	add.s64 	%rd100, %rd92, 16384;
	// begin inline asm
	ld.global.nc.u64 %rd99, [%rd100];
	// end inline asm
	mov.b64 	{%r251, %r252}, %rd99;
	mov.b32 	%f318, %r252;
	mov.b32 	%f319, %r251;
	add.s64 	%rd102, %rd92, 20480;
	// begin inline asm
	ld.global.nc.u64 %rd101, [%rd102];
	// end inline asm
	mov.b64 	{%r253, %r254}, %rd101;
	mov.b32 	%f320, %r254;
	mov.b32 	%f321, %r253;
	add.s64 	%rd104, %rd92, 24576;
	// begin inline asm
	ld.global.nc.u64 %rd103, [%rd104];
	// end inline asm
	mov.b64 	{%r255, %r256}, %rd103;
	mov.b32 	%f322, %r256;
	mov.b32 	%f323, %r255;
	add.s64 	%rd106, %rd92, 28672;
	// begin inline asm
	ld.global.nc.u64 %rd105, [%rd106];
	// end inline asm
	mov.b64 	{%r257, %r258}, %rd105;
	mov.b32 	%f324, %r258;
	mov.b32 	%f325, %r257;
	add.f32 	%f326, %f516, %f311;
	add.f32 	%f327, %f310, %f313;
	add.f32 	%f328, %f312, %f315;
	add.f32 	%f329, %f314, %f317;
	add.f32 	%f330, %f316, %f319;
	add.f32 	%f331, %f318, %f321;
	add.f32 	%f332, %f320, %f323;
	add.f32 	%f333, %f322, %f325;
	add.f32 	%f334, %f326, %f327;
	add.f32 	%f335, %f328, %f329;
	add.f32 	%f336, %f330, %f331;
	add.f32 	%f337, %f332, %f333;
	add.f32 	%f338, %f334, %f335;
	add.f32 	%f339, %f336, %f337;
	add.f32 	%f340, %f338, %f339;
	add.f32 	%f516, %f340, %f324;
	sub.s32 	%r259, %r67, %r389;
	setp.lt.s32 	%p59, %r259, 8192;
	@%p59 bra 	$L__BB7_34;
	add.s32 	%r389, %r389, 8192;
	setp.le.s32 	%p60, %r389, %r14;
	@%p60 bra 	$L__BB7_24;
$L__BB7_26:
	setp.le.s32 	%p61, %r67, %r389;
	@%p61 bra 	$L__BB7_34;
	sub.s32 	%r18, %r67, %r389;
	setp.ge.s32 	%p62, %r13, %r18;
	@%p62 bra 	$L__BB7_34;
	not.b32 	%r260, %r13;
	add.s32 	%r261, %r67, %r260;
	sub.s32 	%r19, %r261, %r389;
	and.b32  	%r262, %r19, 1536;
	setp.eq.s32 	%p63, %r262, 1536;
	mov.u32 	%r393, %r13;
	@%p63 bra 	$L__BB7_31;
	add.s32 	%r391, %r13, %r389;
	shr.u32 	%r263, %r19, 9;
	add.s32 	%r264, %r263, 1;
	and.b32  	%r265, %r264, 3;
	neg.s32 	%r390, %r265;
	mov.u32 	%r393, %r13;
$L__BB7_30:
	.pragma "nounroll";
	mul.wide.u32 	%rd109, %r391, 4;
	add.s64 	%rd108, %rd16, %rd109;
	// begin inline asm
	ld.global.nc.u32 %r266, [%rd108];
	// end inline asm
	mov.b32 	%f342, %r266;
	add.f32 	%f516, %f516, %f342;
	add.s32 	%r393, %r393, 512;
	add.s32 	%r391, %r391, 512;
	add.s32 	%r390, %r390, 1;
	setp.ne.s32 	%p64, %r390, 0;
	@%p64 bra 	$L__BB7_30;
$L__BB7_31:
	setp.lt.u32 	%p65, %r19, 1536;
	@%p65 bra 	$L__BB7_34;
	cvt.u64.u32 	%rd110, %r393;
	cvt.u64.u32 	%rd111, %r389;
	add.s64 	%rd112, %rd110, %rd111;
	shl.b64 	%rd113, %rd112, 2;
	add.s64 	%rd114, %rd113, %rd16;
	add.s64 	%rd130, %rd114, 4096;
	add.s32 	%r394, %r393, %r389;
$L__BB7_33:
	mul.wide.u32 	%rd119, %r394, 4;
	add.s64 	%rd115, %rd16, %rd119;
	// begin inline asm
	ld.global.nc.u32 %r267, [%rd115];
	// end inline asm
	mov.b32 	%f343, %r267;
	add.f32 	%f344, %f516, %f343;
	add.s64 	%rd116, %rd130, -2048;
	// begin inline asm
	ld.global.nc.u32 %r268, [%rd116];
	// end inline asm
	mov.b32 	%f345, %r268;
	add.f32 	%f346, %f344, %f345;
	// begin inline asm
	ld.global.nc.u32 %r269, [%rd130];
	// end inline asm
	mov.b32 	%f347, %r269;
	add.f32 	%f348, %f346, %f347;
	add.s64 	%rd118, %rd130, 2048;
	// begin inline asm
	ld.global.nc.u32 %r270, [%rd118];
	// end inline asm
	mov.b32 	%f349, %r270;
	add.f32 	%f516, %f348, %f349;
	add.s32 	%r393, %r393, 2048;
	add.s64 	%rd130, %rd130, 8192;
	add.s32 	%r394, %r394, 2048;
	setp.lt.s32 	%p66, %r393, %r18;
	@%p66 bra 	$L__BB7_33;
$L__BB7_34:
	// begin inline asm
	mov.u32 %r271, %laneid;
	// end inline asm
	mov.b32 	%r273, %f516;
	mov.b32 	%r274, 1;
	mov.b32 	%r295, 31;
	mov.b32 	%r296, -1;
	// begin inline asm
	shfl.sync.down.b32 %r272, %r273, %r274, %r295, %r296;
	// end inline asm
	setp.gt.s32 	%p67, %r271, 30;
	mov.b32 	%f350, %r272;
	add.f32 	%f351, %f516, %f350;
	selp.f32 	%f352, %f516, %f351, %p67;
	mov.b32 	%r278, %f352;
	mov.b32 	%r279, 2;
	// begin inline asm
	shfl.sync.down.b32 %r277, %r278, %r279, %r295, %r296;
	// end inline asm
	setp.gt.s32 	%p68, %r271, 29;
	mov.b32 	%f353, %r277;
	add.f32 	%f354, %f352, %f353;
	selp.f32 	%f355, %f352, %f354, %p68;
	mov.b32 	%r283, %f355;
	mov.b32 	%r284, 4;
	// begin inline asm
	shfl.sync.down.b32 %r282, %r283, %r284, %r295, %r296;
	// end inline asm
	setp.gt.s32 	%p69, %r271, 27;
	mov.b32 	%f356, %r282;
	add.f32 	%f357, %f355, %f356;
	selp.f32 	%f358, %f355, %f357, %p69;
	mov.b32 	%r288, %f358;
	mov.b32 	%r289, 8;
	// begin inline asm
	shfl.sync.down.b32 %r287, %r288, %r289, %r295, %r296;
	// end inline asm
	setp.gt.s32 	%p70, %r271, 23;
	mov.b32 	%f359, %r287;
	add.f32 	%f360, %f358, %f359;
	selp.f32 	%f361, %f358, %f360, %p70;
	mov.b32 	%r293, %f361;
	mov.b32 	%r294, 16;
	// begin inline asm
	shfl.sync.down.b32 %r292, %r293, %r294, %r295, %r296;
	// end inline asm
	setp.gt.s32 	%p71, %r271, 15;
	mov.b32 	%f362, %r292;
	add.f32 	%f26, %f361, %f362;
	selp.f32 	%f530, %f361, %f26, %p71;
	setp.ne.s32 	%p72, %r271, 0;
	@%p72 bra 	$L__BB7_36;
	shr.u32 	%r297, %r13, 3;
	and.b32  	%r298, %r297, 124;
	mov.u32 	%r299, _ZZN3cub18CUB_300001_SM_10006detail6reduce28DeviceReduceSingleTileKernelINS2_10policy_hubIfjN4cuda3std3__44plusIfEEE10Policy1000EPfPiiS9_ifNS7_10__identityEEEvT0_T1_T2_T3_T4_T6_E12temp_storage;
	add.s32 	%r300, %r299, %r298;
	st.shared.f32 	[%r300+16], %f26;
$L__BB7_36:
	bar.sync 	0;
	setp.ne.s32 	%p73, %r13, 0;
	@%p73 bra 	$L__BB7_72;
	ld.shared.f32 	%f363, [_ZZN3cub18CUB_300001_SM_10006detail6reduce28DeviceReduceSingleTileKernelINS2_10policy_hubIfjN4cuda3std3__44plusIfEEE10Policy1000EPfPiiS9_ifNS7_10__identityEEEvT0_T1_T2_T3_T4_T6_E12temp_storage+20];
	add.f32 	%f364, %f530, %f363;
	ld.shared.f32 	%f365, [_ZZN3cub18CUB_300001_SM_10006detail6reduce28DeviceReduceSingleTileKernelINS2_10policy_hubIfjN4cuda3std3__44plusIfEEE10Policy1000EPfPiiS9_ifNS7_10__identityEEEvT0_T1_T2_T3_T4_T6_E12temp_storage+24];
	add.f32 	%f366, %f364, %f365;
	ld.shared.f32 	%f367, [_ZZN3cub18CUB_300001_SM_10006detail6reduce28DeviceReduceSingleTileKernelINS2_10policy_hubIfjN4cuda3std3__44plusIfEEE10Policy1000EPfPiiS9_ifNS7_10__identityEEEvT0_T1_T2_T3_T4_T6_E12temp_storage+28];
	add.f32 	%f368, %f366, %f367;
	ld.shared.f32 	%f369, [_ZZN3cub18CUB_300001_SM_10006detail6reduce28DeviceReduceSingleTileKernelINS2_10policy_hubIfjN4cuda3std3__44plusIfEEE10Policy1000EPfPiiS9_ifNS7_10__identityEEEvT0_T1_T2_T3_T4_T6_E12temp_storage+32];
	add.f32 	%f370, %f368, %f369;
	ld.shared.f32 	%f371, [_ZZN3cub18CUB_300001_SM_10006detail6reduce28DeviceReduceSingleTileKernelINS2_10policy_hubIfjN4cuda3std3__44plusIfEEE10Policy1000EPfPiiS9_ifNS7_10__identityEEEvT0_T1_T2_T3_T4_T6_E12temp_storage+36];
	add.f32 	%f372, %f370, %f371;
	ld.shared.f32 	%f373, [_ZZN3cub18CUB_300001_SM_10006detail6reduce28DeviceReduceSingleTileKernelINS2_10policy_hubIfjN4cuda3std3__44plusIfEEE10Policy1000EPfPiiS9_ifNS7_10__identityEEEvT0_T1_T2_T3_T4_T6_E12temp_storage+40];
	add.f32 	%f374, %f372, %f373;
	ld.shared.f32 	%f375, [_ZZN3cub18CUB_300001_SM_10006detail6reduce28DeviceReduceSingleTileKernelINS2_10policy_hubIfjN4cuda3std3__44plusIfEEE10Policy1000EPfPiiS9_ifNS7_10__identityEEEvT0_T1_T2_T3_T4_T6_E12temp_storage+44];
	add.f32 	%f376, %f374, %f375;
	ld.shared.f32 	%f377, [_ZZN3cub18CUB_300001_SM_10006detail6reduce28DeviceReduceSingleTileKernelINS2_10policy_hubIfjN4cuda3std3__44plusIfEEE10Policy1000EPfPiiS9_ifNS7_10__identityEEEvT0_T1_T2_T3_T4_T6_E12temp_storage+48];
	add.f32 	%f378, %f376, %f377;
	ld.shared.f32 	%f379, [_ZZN3cub18CUB_300001_SM_10006detail6reduce28DeviceReduceSingleTileKernelINS2_10policy_hubIfjN4cuda3std3__44plusIfEEE10Policy1000EPfPiiS9_ifNS7_10__identityEEEvT0_T1_T2_T3_T4_T6_E12temp_storage+52];
	add.f32 	%f380, %f378, %f379;
	ld.shared.f32 	%f381, [_ZZN3cub18CUB_300001_SM_10006detail6reduce28DeviceReduceSingleTileKernelINS2_10policy_hubIfjN4cuda3std3__44plusIfEEE10Policy1000EPfPiiS9_ifNS7_10__identityEEEvT0_T1_T2_T3_T4_T6_E12temp_storage+56];
	add.f32 	%f382, %f380, %f381;
	ld.shared.f32 	%f383, [_ZZN3cub18CUB_300001_SM_10006detail6reduce28DeviceReduceSingleTileKernelINS2_10policy_hubIfjN4cuda3std3__44plusIfEEE10Policy1000EPfPiiS9_ifNS7_10__identityEEEvT0_T1_T2_T3_T4_T6_E12temp_storage+60];
	add.f32 	%f384, %f382, %f383;
	ld.shared.f32 	%f385, [_ZZN3cub18CUB_300001_SM_10006detail6reduce28DeviceReduceSingleTileKernelINS2_10policy_hubIfjN4cuda3std3__44plusIfEEE10Policy1000EPfPiiS9_ifNS7_10__identityEEEvT0_T1_T2_T3_T4_T6_E12temp_storage+64];
	add.f32 	%f386, %f384, %f385;
	ld.shared.f32 	%f387, [_ZZN3cub18CUB_300001_SM_10006detail6reduce28DeviceReduceSingleTileKernelINS2_10policy_hubIfjN4cuda3std3__44plusIfEEE10Policy1000EPfPiiS9_ifNS7_10__identityEEEvT0_T1_T2_T3_T4_T6_E12temp_storage+68];
	add.f32 	%f388, %f386, %f387;
	ld.shared.f32 	%f389, [_ZZN3cub18CUB_300001_SM_10006detail6reduce28DeviceReduceSingleTileKernelINS2_10policy_hubIfjN4cuda3std3__44plusIfEEE10Policy1000EPfPiiS9_ifNS7_10__identityEEEvT0_T1_T2_T3_T4_T6_E12temp_storage+72];
	add.f32 	%f390, %f388, %f389;
	ld.shared.f32 	%f391, [_ZZN3cub18CUB_300001_SM_10006detail6reduce28DeviceReduceSingleTileKernelINS2_10policy_hubIfjN4cuda3std3__44plusIfEEE10Policy1000EPfPiiS9_ifNS7_10__identityEEEvT0_T1_T2_T3_T4_T6_E12temp_storage+76];
	add.f32 	%f530, %f390, %f391;
	bra.uni 	$L__BB7_72;
$L__BB7_38:
	setp.gt.s32 	%p3, %r67, 8191;
	@%p3 bra 	$L__BB7_56;
	mov.u32 	%r34, %tid.x;
	setp.ge.s32 	%p20, %r34, %r67;
	mov.f32 	%f522, 0f00000000;
	mov.u32 	%r399, %r34;
	@%p20 bra 	$L__BB7_41;
	mul.wide.u32 	%rd66, %r34, 4;
	add.s64 	%rd65, %rd16, %rd66;
	// begin inline asm
	ld.global.nc.u32 %r145, [%rd65];
	// end inline asm
	mov.b32 	%f522, %r145;
	add.s32 	%r399, %r34, 512;
$L__BB7_41:
	setp.ge.s32 	%p21, %r399, %r67;
	@%p21 bra 	$L__BB7_47;
	not.b32 	%r146, %r399;
	add.s32 	%r37, %r67, %r146;
	and.b32  	%r147, %r37, 1536;
	setp.eq.s32 	%p22, %r147, 1536;
	@%p22 bra 	$L__BB7_45;
	mul.wide.u32 	%rd67, %r399, 4;
	add.s64 	%rd131, %rd16, %rd67;
	shr.u32 	%r148, %r37, 9;
	add.s32 	%r149, %r148, 1;
	and.b32  	%r150, %r149, 3;
	neg.s32 	%r397, %r150;
$L__BB7_44:
	.pragma "nounroll";
	// begin inline asm
	ld.global.nc.u32 %r151, [%rd131];
	// end inline asm
	mov.b32 	%f172, %r151;
	add.f32 	%f522, %f522, %f172;
	add.s32 	%r399, %r399, 512;
	add.s64 	%rd131, %rd131, 2048;
	add.s32 	%r397, %r397, 1;
	setp.ne.s32 	%p23, %r397, 0;
	@%p23 bra 	$L__BB7_44;
$L__BB7_45:
	setp.lt.u32 	%p24, %r37, 1536;
	@%p24 bra 	$L__BB7_47;
$L__BB7_46:
	mul.wide.s32 	%rd73, %r399, 4;
	add.s64 	%rd69, %rd16, %rd73;
	// begin inline asm
	ld.global.nc.u32 %r152, [%rd69];
	// end inline asm
	mov.b32 	%f173, %r152;
	add.f32 	%f174, %f522, %f173;
	add.s64 	%rd70, %rd69, 2048;
	// begin inline asm
	ld.global.nc.u32 %r153, [%rd70];
	// end inline asm
	mov.b32 	%f175, %r153;
	add.f32 	%f176, %f174, %f175;
	add.s64 	%rd71, %rd69, 4096;
	// begin inline asm
	ld.global.nc.u32 %r154, [%rd71];
	// end inline asm
	mov.b32 	%f177, %r154;
	add.f32 	%f178, %f176, %f177;
	add.s64 	%rd72, %rd69, 6144;
	// begin inline asm
	ld.global.nc.u32 %r155, [%rd72];
	// end inline asm
	mov.b32 	%f179, %r155;
	add.f32 	%f522, %f178, %f179;
	add.s32 	%r399, %r399, 2048;
	setp.lt.s32 	%p25, %r399, %r67;
	@%p25 bra 	$L__BB7_46;
$L__BB7_47:
	setp.lt.s32 	%p26, %r67, 512;
	@%p26 bra 	$L__BB7_52;
	// begin inline asm
	mov.u32 %r194, %laneid;
	// end inline asm
	mov.b32 	%r196, %f522;
	mov.b32 	%r197, 1;
	mov.b32 	%r218, 31;
	mov.b32 	%r219, -1;
	// begin inline asm
	shfl.sync.down.b32 %r195, %r196, %r197, %r218, %r219;
	// end inline asm
	setp.gt.s32 	%p50, %r194, 30;
	mov.b32 	%f238, %r195;
	add.f32 	%f239, %f522, %f238;
	selp.f32 	%f240, %f522, %f239, %p50;
	mov.b32 	%r201, %f240;
	mov.b32 	%r202, 2;
	// begin inline asm
	shfl.sync.down.b32 %r200, %r201, %r202, %r218, %r219;
	// end inline asm
	setp.gt.s32 	%p51, %r194, 29;
	mov.b32 	%f241, %r200;
	add.f32 	%f242, %f240, %f241;
	selp.f32 	%f243, %f240, %f242, %p51;
	mov.b32 	%r206, %f243;
	mov.b32 	%r207, 4;
	// begin inline asm
	shfl.sync.down.b32 %r205, %r206, %r207, %r218, %r219;
	// end inline asm
	setp.gt.s32 	%p52, %r194, 27;
	mov.b32 	%f244, %r205;
	add.f32 	%f245, %f243, %f244;
	selp.f32 	%f246, %f243, %f245, %p52;
	mov.b32 	%r211, %f246;
	mov.b32 	%r212, 8;
	// begin inline asm
	shfl.sync.down.b32 %r210, %r211, %r212, %r218, %r219;
	// end inline asm
	setp.gt.s32 	%p53, %r194, 23;
	mov.b32 	%f247, %r210;
	add.f32 	%f248, %f246, %f247;
	selp.f32 	%f249, %f246, %f248, %p53;
	mov.b32 	%r216, %f249;
	mov.b32 	%r217, 16;
	// begin inline asm
	shfl.sync.down.b32 %r215, %r216, %r217, %r218, %r219;
	// end inline asm
	setp.gt.s32 	%p54, %r194, 15;
	mov.b32 	%f250, %r215;
	add.f32 	%f38, %f249, %f250;
	selp.f32 	%f530, %f249, %f38, %p54;
	setp.ne.s32 	%p55, %r194, 0;
	@%p55 bra 	$L__BB7_50;
	shr.u32 	%r220, %r34, 3;
	and.b32  	%r221, %r220, 124;
	mov.u32 	%r222, _ZZN3cub18CUB_300001_SM_10006detail6reduce28DeviceReduceSingleTileKernelINS2_10policy_hubIfjN4cuda3std3__44plusIfEEE10Policy1000EPfPiiS9_ifNS7_10__identityEEEvT0_T1_T2_T3_T4_T6_E12temp_storage;
	add.s32 	%r223, %r222, %r221;
	st.shared.f32 	[%r223+16], %f38;
$L__BB7_50:
	bar.sync 	0;
	setp.ne.s32 	%p56, %r34, 0;
	@%p56 bra 	$L__BB7_72;
	ld.shared.f32 	%f251, [_ZZN3cub18CUB_300001_SM_10006detail6reduce28DeviceReduceSingleTileKernelINS2_10policy_hubIfjN4cuda3std3__44plusIfEEE10Policy1000EPfPiiS9_ifNS7_10__identityEEEvT0_T1_T2_T3_T4_T6_E12temp_storage+20];
	add.f32 	%f252, %f530, %f251;
	ld.shared.f32 	%f253, [_ZZN3cub18CUB_300001_SM_10006detail6reduce28DeviceReduceSingleTileKernelINS2_10policy_hubIfjN4cuda3std3__44plusIfEEE10Policy1000EPfPiiS9_ifNS7_10__identityEEEvT0_T1_T2_T3_T4_T6_E12temp_storage+24];
	add.f32 	%f254, %f252, %f253;
	ld.shared.f32 	%f255, [_ZZN3cub18CUB_300001_SM_10006detail6reduce28DeviceReduceSingleTileKernelINS2_10policy_hubIfjN4cuda3std3__44plusIfEEE10Policy1000EPfPiiS9_ifNS7_10__identityEEEvT0_T1_T2_T3_T4_T6_E12temp_storage+28];
	add.f32 	%f256, %f254, %f255;
	ld.shared.f32 	%f257, [_ZZN3cub18CUB_300001_SM_10006detail6reduce28DeviceReduceSingleTileKernelINS2_10policy_hubIfjN4cuda3std3__44plusIfEEE10Policy1000EPfPiiS9_ifNS7_10__identityEEEvT0_T1_T2_T3_T4_T6_E12temp_storage+32];
	add.f32 	%f258, %f256, %f257;
	ld.shared.f32 	%f259, [_ZZN3cub18CUB_300001_SM_10006detail6reduce28DeviceReduceSingleTileKernelINS2_10policy_hubIfjN4cuda3std3__44plusIfEEE10Policy1000EPfPiiS9_ifNS7_10__identityEEEvT0_T1_T2_T3_T4_T6_E12temp_storage+36];
	add.f32 	%f260, %f258, %f259;
	ld.shared.f32 	%f261, [_ZZN3cub18CUB_300001_SM_10006detail6reduce28DeviceReduceSingleTileKernelINS2_10policy_hubIfjN4cuda3std3__44plusIfEEE10Policy1000EPfPiiS9_ifNS7_10__identityEEEvT0_T1_T2_T3_T4_T6_E12temp_storage+40];
	add.f32 	%f262, %f260, %f261;
	ld.shared.f32 	%f263, [_ZZN3cub18CUB_300001_SM_10006detail6reduce28DeviceReduceSingleTileKernelINS2_10policy_hubIfjN4cuda3std3__44plusIfEEE10Policy1000EPfPiiS9_ifNS7_10__identityEEEvT0_T1_T2_T3_T4_T6_E12temp_storage+44];
	add.f32 	%f264, %f262, %f263;
	ld.shared.f32 	%f265, [_ZZN3cub18CUB_300001_SM_10006detail6reduce28DeviceReduceSingleTileKernelINS2_10policy_hubIfjN4cuda3std3__44plusIfEEE10Policy1000EPfPiiS9_ifNS7_10__identityEEEvT0_T1_T2_T3_T4_T6_E12temp_storage+48];
	add.f32 	%f266, %f264, %f265;
	ld.shared.f32 	%f267, [_ZZN3cub18CUB_300001_SM_10006detail6reduce28DeviceReduceSingleTileKernelINS2_10policy_hubIfjN4cuda3std3__44plusIfEEE10Policy1000EPfPiiS9_ifNS7_10__identityEEEvT0_T1_T2_T3_T4_T6_E12temp_storage+52];
	add.f32 	%f268, %f266, %f267;
	ld.shared.f32 	%f269, [_ZZN3cub18CUB_300001_SM_10006detail6reduce28DeviceReduceSingleTileKernelINS2_10policy_hubIfjN4cuda3std3__44plusIfEEE10Policy1000EPfPiiS9_ifNS7_10__identityEEEvT0_T1_T2_T3_T4_T6_E12temp_storage+56];
	add.f32 	%f270, %f268, %f269;
	ld.shared.f32 	%f271, [_ZZN3cub18CUB_300001_SM_10006detail6reduce28DeviceReduceSingleTileKernelINS2_10policy_hubIfjN4cuda3std3__44plusIfEEE10Policy1000EPfPiiS9_ifNS7_10__identityEEEvT0_T1_T2_T3_T4_T6_E12temp_storage+60];
	add.f32 	%f272, %f270, %f271;
	ld.shared.f32 	%f273, [_ZZN3cub18CUB_300001_SM_10006detail6reduce28DeviceReduceSingleTileKernelINS2_10policy_hubIfjN4cuda3std3__44plusIfEEE10Policy1000EPfPiiS9_ifNS7_10__identityEEEvT0_T1_T2_T3_T4_T6_E12temp_storage+64];
	add.f32 	%f274, %f272, %f273;
	ld.shared.f32 	%f275, [_ZZN3cub18CUB_300001_SM_10006detail6reduce28DeviceReduceSingleTileKernelINS2_10policy_hubIfjN4cuda3std3__44plusIfEEE10Policy1000EPfPiiS9_ifNS7_10__identityEEEvT0_T1_T2_T3_T4_T6_E12temp_storage+68];
	add.f32 	%f276, %f274, %f275;
	ld.shared.f32 	%f277, [_ZZN3cub18CUB_300001_SM_10006detail6reduce28DeviceReduceSingleTileKernelINS2_10policy_hubIfjN4cuda3std3__44plusIfEEE10Policy1000EPfPiiS9_ifNS7_10__identityEEEvT0_T1_T2_T3_T4_T6_E12temp_storage+72];
	add.f32 	%f278, %f276, %f277;
	ld.shared.f32 	%f279, [_ZZN3cub18CUB_300001_SM_10006detail6reduce28DeviceReduceSingleTileKernelINS2_10policy_hubIfjN4cuda3std3__44plusIfEEE10Policy1000EPfPiiS9_ifNS7_10__identityEEEvT0_T1_T2_T3_T4_T6_E12temp_storage+76];
	add.f32 	%f530, %f278, %f279;
	bra.uni 	$L__BB7_72;
$L__BB7_52:
	// begin inline asm
	mov.u32 %r156, %laneid;
	// end inline asm
	and.b32  	%r182, %r34, 992;
	add.s32 	%r183, %r182, 32;
	setp.gt.s32 	%p27, %r183, %r67;
	not.b32 	%r184, %r182;
	add.s32 	%r185, %r67, %r184;
	selp.b32 	%r180, %r185, 31, %p27;
	mov.b32 	%r158, %f522;
	mov.b32 	%r159, 1;
	mov.b32 	%r181, -1;
	// begin inline asm
	shfl.sync.down.b32 %r157, %r158, %r159, %r180, %r181;
	// end inline asm
	setp.lt.s32 	%p28, %r156, %r180;
	mov.b32 	%f180, %r157;
	add.f32 	%f181, %f522, %f180;
	selp.f32 	%f182, %f181, %f522, %p28;
	mov.b32 	%r163, %f182;
	mov.b32 	%r164, 2;
	// begin inline asm
	shfl.sync.down.b32 %r162, %r163, %r164, %r180, %r181;
	// end inline asm
	add.s32 	%r186, %r156, 2;
	setp.gt.s32 	%p29, %r186, %r180;
	mov.b32 	%f183, %r162;
	add.f32 	%f184, %f182, %f183;
	selp.f32 	%f185, %f182, %f184, %p29;
	mov.b32 	%r168, %f185;
	mov.b32 	%r169, 4;
	// begin inline asm
	shfl.sync.down.b32 %r167, %r168, %r169, %r180, %r181;
	// end inline asm
	add.s32 	%r187, %r156, 4;
	setp.gt.s32 	%p30, %r187, %r180;
	mov.b32 	%f186, %r167;
	add.f32 	%f187, %f185, %f186;
	selp.f32 	%f188, %f185, %f187, %p30;
	mov.b32 	%r173, %f188;
	mov.b32 	%r174, 8;
	// begin inline asm
	shfl.sync.down.b32 %r172, %r173, %r174, %r180, %r181;
	// end inline asm
	add.s32 	%r188, %r156, 8;
	setp.gt.s32 	%p31, %r188, %r180;
	mov.b32 	%f189, %r172;
	add.f32 	%f190, %f188, %f189;
	selp.f32 	%f191, %f188, %f190, %p31;
	mov.b32 	%r178, %f191;
	mov.b32 	%r179, 16;
	// begin inline asm
	shfl.sync.down.b32 %r177, %r178, %r179, %r180, %r181;
	// end inline asm
	add.s32 	%r189, %r156, 16;
	setp.gt.s32 	%p32, %r189, %r180;
	mov.b32 	%f192, %r177;
	add.f32 	%f193, %f191, %f192;
	selp.f32 	%f530, %f191, %f193, %p32;
	setp.ne.s32 	%p33, %r156, 0;
	@%p33 bra 	$L__BB7_54;
	shr.u32 	%r190, %r34, 3;
	and.b32  	%r191, %r190, 124;
	mov.u32 	%r192, _ZZN3cub18CUB_300001_SM_10006detail6reduce28DeviceReduceSingleTileKernelINS2_10policy_hubIfjN4cuda3std3__44plusIfEEE10Policy1000EPfPiiS9_ifNS7_10__identityEEEvT0_T1_T2_T3_T4_T6_E12temp_storage;
	add.s32 	%r193, %r192, %r191;
	st.shared.f32 	[%r193+16], %f530;
$L__BB7_54:
	bar.sync 	0;
	setp.ne.s32 	%p34, %r34, 0;
	@%p34 bra 	$L__BB7_72;
	setp.gt.s32 	%p35, %r67, 32;
	ld.shared.f32 	%f194, [_ZZN3cub18CUB_300001_SM_10006detail6reduce28DeviceReduceSingleTileKernelINS2_10policy_hubIfjN4cuda3std3__44plusIfEEE10Policy1000EPfPiiS9_ifNS7_10__identityEEEvT0_T1_T2_T3_T4_T6_E12temp_storage+20];
	add.f32 	%f195, %f530, %f194;
	selp.f32 	%f196, %f195, %f530, %p35;
	setp.gt.s32 	%p36, %r67, 64;
	ld.shared.f32 	%f197, [_ZZN3cub18CUB_300001_SM_10006detail6reduce28DeviceReduceSingleTileKernelINS2_10policy_hubIfjN4cuda3std3__44plusIfEEE10Policy1000EPfPiiS9_ifNS7_10__identityEEEvT0_T1_T2_T3_T4_T6_E12temp_storage+24];
	add.f32 	%f198, %f197, %f196;
	selp.f32 	%f199, %f198, %f196, %p36;
	setp.gt.s32 	%p37, %r67, 96;
	ld.shared.f32 	%f200, [_ZZN3cub18CUB_300001_SM_10006detail6reduce28DeviceReduceSingleTileKernelINS2_10policy_hubIfjN4cuda3std3__44plusIfEEE10Policy1000EPfPiiS9_ifNS7_10__identityEEEvT0_T1_T2_T3_T4_T6_E12temp_storage+28];
	add.f32 	%f201, %f200, %f199;
	selp.f32 	%f202, %f201, %f199, %p37;
	setp.gt.s32 	%p38, %r67, 128;
	ld.shared.f32 	%f203, [_ZZN3cub18CUB_300001_SM_10006detail6reduce28DeviceReduceSingleTileKernelINS2_10policy_hubIfjN4cuda3std3__44plusIfEEE10Policy1000EPfPiiS9_ifNS7_10__identityEEEvT0_T1_T2_T3_T4_T6_E12temp_storage+32];
	add.f32 	%f204, %f203, %f202;
	selp.f32 	%f205, %f204, %f202, %p38;
	setp.gt.s32 	%p39, %r67, 160;
	ld.shared.f32 	%f206, [_ZZN3cub18CUB_300001_SM_10006detail6reduce28DeviceReduceSingleTileKernelINS2_10policy_hubIfjN4cuda3std3__44plusIfEEE10Policy1000EPfPiiS9_ifNS7_10__identityEEEvT0_T1_T2_T3_T4_T6_E12temp_storage+36];
	add.f32 	%f207, %f206, %f205;
	selp.f32 	%f208, %f207, %f205, %p39;
	setp.gt.s32 	%p40, %r67, 192;
	ld.shared.f32 	%f209, [_ZZN3cub18CUB_300001_SM_10006detail6reduce28DeviceReduceSingleTileKernelINS2_10policy_hubIfjN4cuda3std3__44plusIfEEE10Policy1000EPfPiiS9_ifNS7_10__identityEEEvT0_T1_T2_T3_T4_T6_E12temp_storage+40];
	add.f32 	%f210, %f209, %f208;
	selp.f32 	%f211, %f210, %f208, %p40;
	setp.gt.s32 	%p41, %r67, 224;
	ld.shared.f32 	%f212, [_ZZN3cub18CUB_300001_SM_10006detail6reduce28DeviceReduceSingleTileKernelINS2_10policy_hubIfjN4cuda3std3__44plusIfEEE10Policy1000EPfPiiS9_ifNS7_10__identityEEEvT0_T1_T2_T3_T4_T6_E12temp_storage+44];
	add.f32 	%f213, %f212, %f211;
	selp.f32 	%f214, %f213, %f211, %p41;
	setp.gt.s32 	%p42, %r67, 256;
	ld.shared.f32 	%f215, [_ZZN3cub18CUB_300001_SM_10006detail6reduce28DeviceReduceSingleTileKernelINS2_10policy_hubIfjN4cuda3std3__44plusIfEEE10Policy1000EPfPiiS9_ifNS7_10__identityEEEvT0_T1_T2_T3_T4_T6_E12temp_storage+48];
	add.f32 	%f216, %f215, %f214;
	selp.f32 	%f217, %f216, %f214, %p42;
	setp.gt.s32 	%p43, %r67, 288;
	ld.shared.f32 	%f218, [_ZZN3cub18CUB_300001_SM_10006detail6reduce28DeviceReduceSingleTileKernelINS2_10policy_hubIfjN4cuda3std3__44plusIfEEE10Policy1000EPfPiiS9_ifNS7_10__identityEEEvT0_T1_T2_T3_T4_T6_E12temp_storage+52];
	add.f32 	%f219, %f218, %f217;
	selp.f32 	%f220, %f219, %f217, %p43;
	setp.gt.s32 	%p44, %r67, 320;
	ld.shared.f32 	%f221, [_ZZN3cub18CUB_300001_SM_10006detail6reduce28DeviceReduceSingleTileKernelINS2_10policy_hubIfjN4cuda3std3__44plusIfEEE10Policy1000EPfPiiS9_ifNS7_10__identityEEEvT0_T1_T2_T3_T4_T6_E12temp_storage+56];
	add.f32 	%f222, %f221, %f220;
	selp.f32 	%f223, %f222, %f220, %p44;
	setp.gt.s32 	%p45, %r67, 352;
	ld.shared.f32 	%f224, [_ZZN3cub18CUB_300001_SM_10006detail6reduce28DeviceReduceSingleTileKernelINS2_10policy_hubIfjN4cuda3std3__44plusIfEEE10Policy1000EPfPiiS9_ifNS7_10__identityEEEvT0_T1_T2_T3_T4_T6_E12temp_storage+60];
	add.f32 	%f225, %f224, %f223;
	selp.f32 	%f226, %f225, %f223, %p45;
	setp.gt.s32 	%p46, %r67, 384;
	ld.shared.f32 	%f227, [_ZZN3cub18CUB_300001_SM_10006detail6reduce28DeviceReduceSingleTileKernelINS2_10policy_hubIfjN4cuda3std3__44plusIfEEE10Policy1000EPfPiiS9_ifNS7_10__identityEEEvT0_T1_T2_T3_T4_T6_E12temp_storage+64];
	add.f32 	%f228, %f227, %f226;
	selp.f32 	%f229, %f228, %f226, %p46;
	setp.gt.s32 	%p47, %r67, 416;
	ld.shared.f32 	%f230, [_ZZN3cub18CUB_300001_SM_10006detail6reduce28DeviceReduceSingleTileKernelINS2_10policy_hubIfjN4cuda3std3__44plusIfEEE10Policy1000EPfPiiS9_ifNS7_10__identityEEEvT0_T1_T2_T3_T4_T6_E12temp_storage+68];
	add.f32 	%f231, %f230, %f229;
	selp.f32 	%f232, %f231, %f229, %p47;
	setp.gt.s32 	%p48, %r67, 448;
	ld.shared.f32 	%f233, [_ZZN3cub18CUB_300001_SM_10006detail6reduce28DeviceReduceSingleTileKernelINS2_10policy_hubIfjN4cuda3std3__44plusIfEEE10Policy1000EPfPiiS9_ifNS7_10__identityEEEvT0_T1_T2_T3_T4_T6_E12temp_storage+72];
	add.f32 	%f234, %f233, %f232;
	selp.f32 	%f235, %f234, %f232, %p48;
	setp.gt.s32 	%p49, %r67, 480;
	ld.shared.f32 	%f236, [_ZZN3cub18CUB_300001_SM_10006detail6reduce28DeviceReduceSingleTileKernelINS2_10policy_hubIfjN4cuda3std3__44plusIfEEE10Policy1000EPfPiiS9_ifNS7_10__identityEEEvT0_T1_T2_T3_T4_T6_E12temp_storage+76];
	add.f32 	%f237, %f236, %f235;
	selp.f32 	%f530, %f237, %f235, %p49;
	bra.uni 	$L__BB7_72;
$L__BB7_56:
	mov.u32 	%r46, %tid.x;
	mul.wide.u32 	%rd35, %r46, 4;
	add.s64 	%rd19, %rd16, %rd35;
	// begin inline asm
	ld.global.nc.u32 %r69, [%rd19];
	// end inline asm
	mov.b32 	%f58, %r69;
	add.s64 	%rd20, %rd19, 2048;
	// begin inline asm
	ld.global.nc.u32 %r70, [%rd20];
	// end inline asm
	mov.b32 	%f59, %r70;
	add.s64 	%rd21, %rd19, 4096;
	// begin inline asm
	ld.global.nc.u32 %r71, [%rd21];
	// end inline asm
	mov.b32 	%f60, %r71;
	add.s64 	%rd22, %rd19, 6144;
	// begin inline asm
	ld.global.nc.u32 %r72, [%rd22];
	// end inline asm
	mov.b32 	%f61, %r72;
	add.s64 	%rd23, %rd19, 8192;
	// begin inline asm
	ld.global.nc.u32 %r73, [%rd23];
	// end inline asm
	mov.b32 	%f62, %r73;
	add.s64 	%rd24, %rd19, 10240;
	// begin inline asm
	ld.global.nc.u32 %r74, [%rd24];
	// end inline asm
	mov.b32 	%f63, %r74;
	add.s64 	%rd25, %rd19, 12288;
	// begin inline asm
	ld.global.nc.u32 %r75, [%rd25];
	// end inline asm
	mov.b32 	%f64, %r75;
	add.s64 	%rd26, %rd19, 14336;
	// begin inline asm
	ld.global.nc.u32 %r76, [%rd26];
	// end inline asm
	mov.b32 	%f65, %r76;
	add.s64 	%rd27, %rd19, 16384;
	// begin inline asm
	ld.global.nc.u32 %r77, [%rd27];
	// end inline asm
	mov.b32 	%f66, %r77;
	add.s64 	%rd28, %rd19, 18432;
	// begin inline asm
	ld.global.nc.u32 %r78, [%rd28];
	// end inline asm
	mov.b32 	%f67, %r78;
	add.s64 	%rd29, %rd19, 20480;
	// begin inline asm
	ld.global.nc.u32 %r79, [%rd29];
	// end inline asm
	mov.b32 	%f68, %r79;
	add.s64 	%rd30, %rd19, 22528;
	// begin inline asm
	ld.global.nc.u32 %r80, [%rd30];
	// end inline asm
	mov.b32 	%f69, %r80;
	add.s64 	%rd31, %rd19, 24576;
	// begin inline asm
	ld.global.nc.u32 %r81, [%rd31];
	// end inline asm
	mov.b32 	%f70, %r81;
	add.s64 	%rd32, %rd19, 26624;
	// begin inline asm
	ld.global.nc.u32 %r82, [%rd32];
	// end inline asm
	mov.b32 	%f71, %r82;
	add.s64 	%rd33, %rd19, 28672;
	// begin inline asm
	ld.global.nc.u32 %r83, [%rd33];
	// end inline asm
	mov.b32 	%f72, %r83;
	add.s64 	%rd34, %rd19, 30720;
	// begin inline asm
	ld.global.nc.u32 %r84, [%rd34];
	// end inline asm
	mov.b32 	%f73, %r84;
	add.f32 	%f74, %f58, %f59;
	add.f32 	%f75, %f60, %f61;
	add.f32 	%f76, %f62, %f63;
	add.f32 	%f77, %f64, %f65;
	add.f32 	%f78, %f66, %f67;
	add.f32 	%f79, %f68, %f69;
	add.f32 	%f80, %f70, %f71;
	add.f32 	%f81, %f72, %f73;
	add.f32 	%f82, %f74, %f75;
	add.f32 	%f83, %f76, %f77;
	add.f32 	%f84, %f78, %f79;
	add.f32 	%f85, %f80, %f81;
	add.f32 	%f86, %f82, %f83;
	add.f32 	%f87, %f84, %f85;
	add.f32 	%f529, %f86, %f87;
	setp.lt.u32 	%p4, %r67, 16384;
	mov.b32 	%r402, 8192;
	@%p4 bra 	$L__BB7_60;
	add.s32 	%r47, %r67, -8192;
	mov.b32 	%r402, 8192;
$L__BB7_58:
	mul.wide.s32 	%rd52, %r402, 4;
	add.s64 	%rd36, %rd19, %rd52;
	// begin inline asm
	ld.global.nc.u32 %r87, [%rd36];
	// end inline asm
	mov.b32 	%f88, %r87;
	add.s64 	%rd37, %rd36, 2048;
	// begin inline asm
	ld.global.nc.u32 %r88, [%rd37];
	// end inline asm
	mov.b32 	%f89, %r88;
	add.s64 	%rd38, %rd36, 4096;
	// begin inline asm
	ld.global.nc.u32 %r89, [%rd38];
	// end inline asm
	mov.b32 	%f90, %r89;
	add.s64 	%rd39, %rd36, 6144;
	// begin inline asm
	ld.global.nc.u32 %r90, [%rd39];
	// end inline asm
	mov.b32 	%f91, %r90;
	add.s64 	%rd40, %rd36, 8192;
	// begin inline asm
	ld.global.nc.u32 %r91, [%rd40];
	// end inline asm
	mov.b32 	%f92, %r91;
	add.s64 	%rd41, %rd36, 10240;
	// begin inline asm
	ld.global.nc.u32 %r92, [%rd41];
	// end inline asm
	mov.b32 	%f93, %r92;
	add.s64 	%rd42, %rd36, 12288;
	// begin inline asm
	ld.global.nc.u32 %r93, [%rd42];
	// end inline asm
	mov.b32 	%f94, %r93;
	add.s64 	%rd43, %rd36, 14336;
	// begin inline asm
	ld.global.nc.u32 %r94, [%rd43];
	// end inline asm
	mov.b32 	%f95, %r94;
	add.s64 	%rd44, %rd36, 16384;
	// begin inline asm
	ld.global.nc.u32 %r95, [%rd44];
	// end inline asm
	mov.b32 	%f96, %r95;
	add.s64 	%rd45, %rd36, 18432;
	// begin inline asm
	ld.global.nc.u32 %r96, [%rd45];
	// end inline asm
	mov.b32 	%f97, %r96;
	add.s64 	%rd46, %rd36, 20480;
	// begin inline asm
	ld.global.nc.u32 %r97, [%rd46];
	// end inline asm
	mov.b32 	%f98, %r97;
	add.s64 	%rd47, %rd36, 22528;
	// begin inline asm
	ld.global.nc.u32 %r98, [%rd47];
	// end inline asm
	mov.b32 	%f99, %r98;
	add.s64 	%rd48, %rd36, 24576;
	// begin inline asm
	ld.global.nc.u32 %r99, [%rd48];
	// end inline asm
	mov.b32 	%f100, %r99;
	add.s64 	%rd49, %rd36, 26624;
	// begin inline asm
	ld.global.nc.u32 %r100, [%rd49];
	// end inline asm
	mov.b32 	%f101, %r100;
	add.s64 	%rd50, %rd36, 28672;
	// begin inline asm
	ld.global.nc.u32 %r101, [%rd50];
	// end inline asm
	mov.b32 	%f102, %r101;
	add.s64 	%rd51, %rd36, 30720;
	// begin inline asm
	ld.global.nc.u32 %r102, [%rd51];
	// end inline asm
	mov.b32 	%f103, %r102;
	add.f32 	%f104, %f529, %f88;
	add.f32 	%f105, %f89, %f90;
	add.f32 	%f106, %f91, %f92;
	add.f32 	%f107, %f93, %f94;
	add.f32 	%f108, %f95, %f96;
	add.f32 	%f109, %f97, %f98;
	add.f32 	%f110, %f99, %f100;
	add.f32 	%f111, %f101, %f102;
	add.f32 	%f112, %f104, %f105;
	add.f32 	%f113, %f106, %f107;
	add.f32 	%f114, %f108, %f109;
	add.f32 	%f115, %f110, %f111;
	add.f32 	%f116, %f112, %f113;
	add.f32 	%f117, %f114, %f115;
	add.f32 	%f118, %f116, %f117;
	add.f32 	%f529, %f118, %f103;
	sub.s32 	%r103, %r67, %r402;
	setp.lt.s32 	%p5, %r103, 8192;
	@%p5 bra 	$L__BB7_68;
	add.s32 	%r402, %r402, 8192;
	setp.le.s32 	%p6, %r402, %r47;
	@%p6 bra 	$L__BB7_58;
$L__BB7_60:
	setp.le.s32 	%p7, %r67, %r402;
	@%p7 bra 	$L__BB7_68;
	sub.s32 	%r51, %r67, %r402;
	setp.ge.s32 	%p8, %r46, %r51;
	@%p8 bra 	$L__BB7_68;
	not.b32 	%r104, %r46;
	add.s32 	%r105, %r67, %r104;
	sub.s32 	%r52, %r105, %r402;
	and.b32  	%r106, %r52, 1536;
	setp.eq.s32 	%p9, %r106, 1536;
	mov.u32 	%r406, %r46;
	@%p9 bra 	$L__BB7_65;
	add.s32 	%r404, %r46, %r402;
	shr.u32 	%r107, %r52, 9;
	add.s32 	%r108, %r107, 1;
	and.b32  	%r109, %r108, 3;
	neg.s32 	%r403, %r109;
	mov.u32 	%r406, %r46;
$L__BB7_64:
	.pragma "nounroll";
	mul.wide.u32 	%rd54, %r404, 4;
	add.s64 	%rd53, %rd16, %rd54;
	// begin inline asm
	ld.global.nc.u32 %r110, [%rd53];
	// end inline asm
	mov.b32 	%f120, %r110;
	add.f32 	%f529, %f529, %f120;
	add.s32 	%r406, %r406, 512;
	add.s32 	%r404, %r404, 512;
	add.s32 	%r403, %r403, 1;
	setp.ne.s32 	%p10, %r403, 0;
	@%p10 bra 	$L__BB7_64;
$L__BB7_65:
	setp.lt.u32 	%p11, %r52, 1536;
	@%p11 bra 	$L__BB7_68;
	cvt.u64.u32 	%rd55, %r406;
	cvt.u64.u32 	%rd56, %r402;
	add.s64 	%rd57, %rd55, %rd56;
	shl.b64 	%rd58, %rd57, 2;
	add.s64 	%rd59, %rd58, %rd16;
	add.s64 	%rd132, %rd59, 4096;
	add.s32 	%r407, %r406, %r402;
$L__BB7_67:
	mul.wide.u32 	%rd64, %r407, 4;
	add.s64 	%rd60, %rd16, %rd64;
	// begin inline asm
	ld.global.nc.u32 %r111, [%rd60];
	// end inline asm
	mov.b32 	%f121, %r111;
	add.f32 	%f122, %f529, %f121;
	add.s64 	%rd61, %rd132, -2048;
	// begin inline asm
	ld.global.nc.u32 %r112, [%rd61];
	// end inline asm
	mov.b32 	%f123, %r112;
	add.f32 	%f124, %f122, %f123;
	// begin inline asm
	ld.global.nc.u32 %r113, [%rd132];
	// end inline asm
	mov.b32 	%f125, %r113;
	add.f32 	%f126, %f124, %f125;
	add.s64 	%rd63, %rd132, 2048;
	// begin inline asm
	ld.global.nc.u32 %r114, [%rd63];
	// end inline asm
	mov.b32 	%f127, %r114;
	add.f32 	%f529, %f126, %f127;
	add.s32 	%r406, %r406, 2048;
	add.s64 	%rd132, %rd132, 8192;
	add.s32 	%r407, %r407, 2048;
	setp.lt.s32 	%p12, %r406, %r51;
	@%p12 bra 	$L__BB7_67;
$L__BB7_68:
	// begin inline asm
	mov.u32 %r115, %laneid;
	// end inline asm
	mov.b32 	%r117, %f529;
	mov.b32 	%r118, 1;
	mov.b32 	%r139, 31;
	mov.b32 	%r140, -1;
	// begin inline asm
	shfl.sync.down.b32 %r116, %r117, %r118, %r139, %r140;
	// end inline asm
	setp.gt.s32 	%p13, %r115, 30;
	mov.b32 	%f128, %r116;
	add.f32 	%f129, %f529, %f128;
	selp.f32 	%f130, %f529, %f129, %p13;
	mov.b32 	%r122, %f130;
	mov.b32 	%r123, 2;
	// begin inline asm
	shfl.sync.down.b32 %r121, %r122, %r123, %r139, %r140;
	// end inline asm
	setp.gt.s32 	%p14, %r115, 29;
	mov.b32 	%f131, %r121;
	add.f32 	%f132, %f130, %f131;
	selp.f32 	%f133, %f130, %f132, %p14;
	mov.b32 	%r127, %f133;
	mov.b32 	%r128, 4;
	// begin inline asm
	shfl.sync.down.b32 %r126, %r127, %r128, %r139, %r140;
	// end inline asm
	setp.gt.s32 	%p15, %r115, 27;
	mov.b32 	%f134, %r126;
	add.f32 	%f135, %f133, %f134;
	selp.f32 	%f136, %f133, %f135, %p15;
	mov.b32 	%r132, %f136;
	mov.b32 	%r133, 8;
	// begin inline asm
	shfl.sync.down.b32 %r131, %r132, %r133, %r139, %r140;
	// end inline asm
	setp.gt.s32 	%p16, %r115, 23;
	mov.b32 	%f137, %r131;
	add.f32 	%f138, %f136, %f137;
	selp.f32 	%f139, %f136, %f138, %p16;
	mov.b32 	%r137, %f139;
	mov.b32 	%r138, 16;
	// begin inline asm
	shfl.sync.down.b32 %r136, %r137, %r138, %r139, %r140;
	// end inline asm
	setp.gt.s32 	%p17, %r115, 15;
	mov.b32 	%f140, %r136;
	add.f32 	%f54, %f139, %f140;
	selp.f32 	%f530, %f139, %f54, %p17;
	setp.ne.s32 	%p18, %r115, 0;
	@%p18 bra 	$L__BB7_70;
	shr.u32 	%r141, %r46, 3;
	and.b32  	%r142, %r141, 124;
	mov.u32 	%r143, _ZZN3cub18CUB_300001_SM_10006detail6reduce28DeviceReduceSingleTileKernelINS2_10policy_hubIfjN4cuda3std3__44plusIfEEE10Policy1000EPfPiiS9_ifNS7_10__identityEEEvT0_T1_T2_T3_T4_T6_E12temp_storage;
	add.s32 	%r144, %r143, %r142;
	st.shared.f32 	[%r144+16], %f54;
$L__BB7_70:
	bar.sync 	0;
	setp.ne.s32 	%p19, %r46, 0;
	@%p19 bra 	$L__BB7_72;
	ld.shared.f32 	%f141, [_ZZN3cub18CUB_300001_SM_10006detail6reduce28DeviceReduceSingleTileKernelINS2_10policy_hubIfjN4cuda3std3__44plusIfEEE10Policy1000EPfPiiS9_ifNS7_10__identityEEEvT0_T1_T2_T3_T4_T6_E12temp_storage+20];
	add.f32 	%f142, %f530, %f141;
	ld.shared.f32 	%f143, [_ZZN3cub18CUB_300001_SM_10006detail6reduce28DeviceReduceSingleTileKernelINS2_10policy_hubIfjN4cuda3std3__44plusIfEEE10Policy1000EPfPiiS9_ifNS7_10__identityEEEvT0_T1_T2_T3_T4_T6_E12temp_storage+24];
	add.f32 	%f144, %f142, %f143;
	ld.shared.f32 	%f145, [_ZZN3cub18CUB_300001_SM_10006detail6reduce28DeviceReduceSingleTileKernelINS2_10policy_hubIfjN4cuda3std3__44plusIfEEE10Policy1000EPfPiiS9_ifNS7_10__identityEEEvT0_T1_T2_T3_T4_T6_E12temp_storage+28];
	add.f32 	%f146, %f144, %f145;
	ld.shared.f32 	%f147, [_ZZN3cub18CUB_300001_SM_10006detail6reduce28DeviceReduceSingleTileKernelINS2_10policy_hubIfjN4cuda3std3__44plusIfEEE10Policy1000EPfPiiS9_ifNS7_10__identityEEEvT0_T1_T2_T3_T4_T6_E12temp_storage+32];
	add.f32 	%f148, %f146, %f147;
	ld.shared.f32 	%f149, [_ZZN3cub18CUB_300001_SM_10006detail6reduce28DeviceReduceSingleTileKernelINS2_10policy_hubIfjN4cuda3std3__44plusIfEEE10Policy1000EPfPiiS9_ifNS7_10__identityEEEvT0_T1_T2_T3_T4_T6_E12temp_storage+36];
	add.f32 	%f150, %f148, %f149;
	ld.shared.f32 	%f151, [_ZZN3cub18CUB_300001_SM_10006detail6reduce28DeviceReduceSingleTileKernelINS2_10policy_hubIfjN4cuda3std3__44plusIfEEE10Policy1000EPfPiiS9_ifNS7_10__identityEEEvT0_T1_T2_T3_T4_T6_E12temp_storage+40];
	add.f32 	%f152, %f150, %f151;
	ld.shared.f32 	%f153, [_ZZN3cub18CUB_300001_SM_10006detail6reduce28DeviceReduceSingleTileKernelINS2_10policy_hubIfjN4cuda3std3__44plusIfEEE10Policy1000EPfPiiS9_ifNS7_10__identityEEEvT0_T1_T2_T3_T4_T6_E12temp_storage+44];
	add.f32 	%f154, %f152, %f153;
	ld.shared.f32 	%f155, [_ZZN3cub18CUB_300001_SM_10006detail6reduce28DeviceReduceSingleTileKernelINS2_10policy_hubIfjN4cuda3std3__44plusIfEEE10Policy1000EPfPiiS9_ifNS7_10__identityEEEvT0_T1_T2_T3_T4_T6_E12temp_storage+48];
	add.f32 	%f156, %f154, %f155;
	ld.shared.f32 	%f157, [_ZZN3cub18CUB_300001_SM_10006detail6reduce28DeviceReduceSingleTileKernelINS2_10policy_hubIfjN4cuda3std3__44plusIfEEE10Policy1000EPfPiiS9_ifNS7_10__identityEEEvT0_T1_T2_T3_T4_T6_E12temp_storage+52];
	add.f32 	%f158, %f156, %f157;
	ld.shared.f32 	%f159, [_ZZN3cub18CUB_300001_SM_10006detail6reduce28DeviceReduceSingleTileKernelINS2_10policy_hubIfjN4cuda3std3__44plusIfEEE10Policy1000EPfPiiS9_ifNS7_10__identityEEEvT0_T1_T2_T3_T4_T6_E12temp_storage+56];
	add.f32 	%f160, %f158, %f159;
	ld.shared.f32 	%f161, [_ZZN3cub18CUB_300001_SM_10006detail6reduce28DeviceReduceSingleTileKernelINS2_10policy_hubIfjN4cuda3std3__44plusIfEEE10Policy1000EPfPiiS9_ifNS7_10__identityEEEvT0_T1_T2_T3_T4_T6_E12temp_storage+60];
	add.f32 	%f162, %f160, %f161;
	ld.shared.f32 	%f163, [_ZZN3cub18CUB_300001_SM_10006detail6reduce28DeviceReduceSingleTileKernelINS2_10policy_hubIfjN4cuda3std3__44plusIfEEE10Policy1000EPfPiiS9_ifNS7_10__identityEEEvT0_T1_T2_T3_T4_T6_E12temp_storage+64];
	add.f32 	%f164, %f162, %f163;
	ld.shared.f32 	%f165, [_ZZN3cub18CUB_300001_SM_10006detail6reduce28DeviceReduceSingleTileKernelINS2_10policy_hubIfjN4cuda3std3__44plusIfEEE10Policy1000EPfPiiS9_ifNS7_10__identityEEEvT0_T1_T2_T3_T4_T6_E12temp_storage+68];
	add.f32 	%f166, %f164, %f165;
	ld.shared.f32 	%f167, [_ZZN3cub18CUB_300001_SM_10006detail6reduce28DeviceReduceSingleTileKernelINS2_10policy_hubIfjN4cuda3std3__44plusIfEEE10Policy1000EPfPiiS9_ifNS7_10__identityEEEvT0_T1_T2_T3_T4_T6_E12temp_storage+72];
	add.f32 	%f168, %f166, %f167;
	ld.shared.f32 	%f169, [_ZZN3cub18CUB_300001_SM_10006detail6reduce28DeviceReduceSingleTileKernelINS2_10policy_hubIfjN4cuda3std3__44plusIfEEE10Policy1000EPfPiiS9_ifNS7_10__identityEEEvT0_T1_T2_T3_T4_T6_E12temp_storage+76];
	add.f32 	%f530, %f168, %f169;
$L__BB7_72:
	mov.u32 	%r380, %tid.x;
	setp.ne.s32 	%p111, %r380, 0;
	@%p111 bra 	$L__BB7_74;
	cvt.rn.f32.s32 	%f502, %r68;
	add.f32 	%f503, %f530, %f502;
	cvt.rzi.s32.f32 	%r381, %f503;
	st.global.u32 	[%rd1], %r381;
$L__BB7_74:
	ret;

}
	// .globl	_ZN3cub18CUB_300001_SM_10006detail6reduce28DeviceReduceSingleTileKernelINS2_10policy_hubIfyN4cuda3std3__44plusIfEEE10Policy1000EN6thrust24THRUST_300001_SM_1000_NS6detail15normal_iteratorINSD_10device_ptrIfEEEEPiyS9_if6squareIfEEEvT0_T1_T2_T3_T4_T6_
.visible .entry _ZN3cub18CUB_300001_SM_10006detail6reduce28DeviceReduceSingleTileKernelINS2_10policy_hubIfyN4cuda3std3__44plusIfEEE10Policy1000EN6thrust24THRUST_300001_SM_1000_NS6detail15normal_iteratorINSD_10device_ptrIfEEEEPiyS9_if6squareIfEEEvT0_T1_T2_T3_T4_T6_(
	.param .align 8 .b8 _ZN3cub18CUB_300001_SM_10006detail6reduce28DeviceReduceSingleTileKernelINS2_10policy_hubIfyN4cuda3std3__44plusIfEEE10Policy1000EN6thrust24THRUST_300001_SM_1000_NS6detail15normal_iteratorINSD_10device_ptrIfEEEEPiyS9_if6squareIfEEEvT0_T1_T2_T3_T4_T6__param_0[8],
	.param .u64 .ptr .align 1 _ZN3cub18CUB_300001_SM_10006detail6reduce28DeviceReduceSingleTileKernelINS2_10policy_hubIfyN4cuda3std3__44plusIfEEE10Policy1000EN6thrust24THRUST_300001_SM_1000_NS6detail15normal_iteratorINSD_10device_ptrIfEEEEPiyS9_if6squareIfEEEvT0_T1_T2_T3_T4_T6__param_1,
	.param .u64 _ZN3cub18CUB_300001_SM_10006detail6reduce28DeviceReduceSingleTileKernelINS2_10policy_hubIfyN4cuda3std3__44plusIfEEE10Policy1000EN6thrust24THRUST_300001_SM_1000_NS6detail15normal_iteratorINSD_10device_ptrIfEEEEPiyS9_if6squareIfEEEvT0_T1_T2_T3_T4_T6__param_2,
	.param .align 1 .b8 _ZN3cub18CUB_300001_SM_10006detail6reduce28DeviceReduceSingleTileKernelINS2_10policy_hubIfyN4cuda3std3__44plusIfEEE10Policy1000EN6thrust24THRUST_300001_SM_1000_NS6detail15normal_iteratorINSD_10device_ptrIfEEEEPiyS9_if6squareIfEEEvT0_T1_T2_T3_T4_T6__param_3[1],
	.param .u32 _ZN3cub18CUB_300001_SM_10006detail6reduce28DeviceReduceSingleTileKernelINS2_10policy_hubIfyN4cuda3std3__44plusIfEEE10Policy1000EN6thrust24THRUST_300001_SM_1000_NS6detail15normal_iteratorINSD_10device_ptrIfEEEEPiyS9_if6squareIfEEEvT0_T1_T2_T3_T4_T6__param_4,
	.param .align 1 .b8 _ZN3cub18CUB_300001_SM_10006detail6reduce28DeviceReduceSingleTileKernelINS2_10policy_hubIfyN4cuda3std3__44plusIfEEE10Policy1000EN6thrust24THRUST_300001_SM_1000_NS6detail15normal_iteratorINSD_10device_ptrIfEEEEPiyS9_if6squareIfEEEvT0_T1_T2_T3_T4_T6__param_5[1]
)
.maxntid 256
.minnctapersm 1
{
	.reg .pred 	%p<59>;
	.reg .b32 	%r<173>;
	.reg .b32 	%f<344>;
	.reg .b64 	%rd<56>;
	// demoted variable
	.shared .align 4 .b8 _ZZN3cub18CUB_300001_SM_10006detail6reduce28DeviceReduceSingleTileKernelINS2_10policy_hubIfyN4cuda3std3__44plusIfEEE10Policy1000EN6thrust24THRUST_300001_SM_1000_NS6detail15normal_iteratorINSD_10device_ptrIfEEEEPiyS9_if6squareIfEEEvT0_T1_T2_T3_T4_T6_E12temp_storage[44];
	ld.param.u64 	%rd18, [_ZN3cub18CUB_300001_SM_10006detail6reduce28DeviceReduceSingleTileKernelINS2_10policy_hubIfyN4cuda3std3__44plusIfEEE10Policy1000EN6thrust24THRUST_300001_SM_1000_NS6detail15normal_iteratorINSD_10device_ptrIfEEEEPiyS9_if6squareIfEEEvT0_T1_T2_T3_T4_T6__param_0];
	ld.param.u64 	%rd20, [_ZN3cub18CUB_300001_SM_10006detail6reduce28DeviceReduceSingleTileKernelINS2_10policy_hubIfyN4cuda3std3__44plusIfEEE10Policy1000EN6thrust24THRUST_300001_SM_1000_NS6detail15normal_iteratorINSD_10device_ptrIfEEEEPiyS9_if6squareIfEEEvT0_T1_T2_T3_T4_T6__param_1];
	ld.param.u64 	%rd19, [_ZN3cub18CUB_300001_SM_10006detail6reduce28DeviceReduceSingleTileKernelINS2_10policy_hubIfyN4cuda3std3__44plusIfEEE10Policy1000EN6thrust24THRUST_300001_SM_1000_NS6detail15normal_iteratorINSD_10device_ptrIfEEEEPiyS9_if6squareIfEEEvT0_T1_T2_T3_T4_T6__param_2];
	ld.param.u32 	%r42, [_ZN3cub18CUB_300001_SM_10006detail6reduce28DeviceReduceSingleTileKernelINS2_10policy_hubIfyN4cuda3std3__44plusIfEEE10Policy1000EN6thrust24THRUST_300001_SM_1000_NS6detail15normal_iteratorINSD_10device_ptrIfEEEEPiyS9_if6squareIfEEEvT0_T1_T2_T3_T4_T6__param_4];
	cvta.to.global.u64 	%rd1, %rd20;
	setp.ne.s64 	%p1, %rd19, 0;
	@%p1 bra 	$L__BB8_3;
	mov.u32 	%r158, %tid.x;
	setp.ne.s32 	%p58, %r158, 0;
	@%p58 bra 	$L__BB8_51;
	st.global.u32 	[%rd1], %r42;
	bra.uni 	$L__BB8_51;
$L__BB8_3:
	cvta.to.global.u64 	%rd2, %rd18;
	setp.gt.u64 	%p2, %rd19, 4095;
	@%p2 bra 	$L__BB8_28;
	cvt.u32.u64 	%r1, %rd19;
	mov.u32 	%r2, %tid.x;
	setp.ge.u32 	%p24, %r2, %r1;
	mov.f32 	%f331, 0f00000000;
	mov.u32 	%r162, %r2;
	@%p24 bra 	$L__BB8_6;
	mul.wide.u32 	%rd41, %r2, 4;
	add.s64 	%rd42, %rd2, %rd41;
	ld.global.f32 	%f202, [%rd42];
	mul.f32 	%f331, %f202, %f202;
	add.s32 	%r162, %r2, 256;
$L__BB8_6:
	setp.ge.u32 	%p25, %r162, %r1;
	@%p25 bra 	$L__BB8_19;
	not.b32 	%r84, %r162;
	add.s32 	%r85, %r84, %r1;
	shr.u32 	%r86, %r85, 8;
	add.s32 	%r5, %r86, 1;
	and.b32  	%r6, %r5, 15;
	setp.lt.u32 	%p26, %r85, 3840;
	@%p26 bra 	$L__BB8_10;
	and.b32  	%r87, %r5, 33554416;
	neg.s32 	%r160, %r87;
	mul.wide.u32 	%rd43, %r162, 4;
	add.s64 	%rd44, %rd43, %rd2;
	add.s64 	%rd51, %rd44, 8192;
$L__BB8_9:
	.pragma "nounroll";
	ld.global.f32 	%f204, [%rd51+-8192];
	fma.rn.f32 	%f205, %f204, %f204, %f331;
	ld.global.f32 	%f206, [%rd51+-7168];
	fma.rn.f32 	%f207, %f206, %f206, %f205;
	ld.global.f32 	%f208, [%rd51+-6144];
	fma.rn.f32 	%f209, %f208, %f208, %f207;
	ld.global.f32 	%f210, [%rd51+-5120];
	fma.rn.f32 	%f211, %f210, %f210, %f209;
	ld.global.f32 	%f212, [%rd51+-4096];
	fma.rn.f32 	%f213, %f212, %f212, %f211;
	ld.global.f32 	%f214, [%rd51+-3072];
	fma.rn.f32 	%f215, %f214, %f214, %f213;
	ld.global.f32 	%f216, [%rd51+-2048];
	fma.rn.f32 	%f217, %f216, %f216, %f215;
	ld.global.f32 	%f218, [%rd51+-1024];
	fma.rn.f32 	%f219, %f218, %f218, %f217;
	ld.global.f32 	%f220, [%rd51];
	fma.rn.f32 	%f221, %f220, %f220, %f219;
	ld.global.f32 	%f222, [%rd51+1024];
	fma.rn.f32 	%f223, %f222, %f222, %f221;
	ld.global.f32 	%f224, [%rd51+2048];
	fma.rn.f32 	%f225, %f224, %f224, %f223;
	ld.global.f32 	%f226, [%rd51+3072];
	fma.rn.f32 	%f227, %f226, %f226, %f225;
	ld.global.f32 	%f228, [%rd51+4096];
	fma.rn.f32 	%f229, %f228, %f228, %f227;
	ld.global.f32 	%f230, [%rd51+5120];
	fma.rn.f32 	%f231, %f230, %f230, %f229;
	ld.global.f32 	%f232, [%rd51+6144];
	fma.rn.f32 	%f233, %f232, %f232, %f231;
	ld.global.f32 	%f234, [%rd51+7168];
	fma.rn.f32 	%f331, %f234, %f234, %f233;
	add.s32 	%r162, %r162, 4096;
	add.s32 	%r160, %r160, 16;
	add.s64 	%rd51, %rd51, 16384;
	setp.ne.s32 	%p27, %r160, 0;
	@%p27 bra 	$L__BB8_9;
$L__BB8_10:
	setp.eq.s32 	%p28, %r6, 0;
	@%p28 bra 	$L__BB8_19;
	and.b32  	%r13, %r5, 7;
	setp.lt.u32 	%p29, %r6, 8;
	@%p29 bra 	$L__BB8_13;
	mul.wide.s32 	%rd45, %r162, 4;
	add.s64 	%rd46, %rd2, %rd45;
	ld.global.f32 	%f236, [%rd46];
	fma.rn.f32 	%f237, %f236, %f236, %f331;
	ld.global.f32 	%f238, [%rd46+1024];
	fma.rn.f32 	%f239, %f238, %f238, %f237;
	ld.global.f32 	%f240, [%rd46+2048];
	fma.rn.f32 	%f241, %f240, %f240, %f239;
	ld.global.f32 	%f242, [%rd46+3072];
	fma.rn.f32 	%f243, %f242, %f242, %f241;
	ld.global.f32 	%f244, [%rd46+4096];
	fma.rn.f32 	%f245, %f244, %f244, %f243;
	ld.global.f32 	%f246, [%rd46+5120];
	fma.rn.f32 	%f247, %f246, %f246, %f245;
	ld.global.f32 	%f248, [%rd46+6144];
	fma.rn.f32 	%f249, %f248, %f248, %f247;
	ld.global.f32 	%f250, [%rd46+7168];
	fma.rn.f32 	%f331, %f250, %f250, %f249;
	add.s32 	%r162, %r162, 2048;
$L__BB8_13:
	setp.eq.s32 	%p30, %r13, 0;
	@%p30 bra 	$L__BB8_19;
	and.b32  	%r16, %r5, 3;
	setp.lt.u32 	%p31, %r13, 4;
	@%p31 bra 	$L__BB8_16;
	mul.wide.s32 	%rd47, %r162, 4;
	add.s64 	%rd48, %rd2, %rd47;
	ld.global.f32 	%f252, [%rd48];
	fma.rn.f32 	%f253, %f252, %f252, %f331;
	ld.global.f32 	%f254, [%rd48+1024];
	fma.rn.f32 	%f255, %f254, %f254, %f253;
	ld.global.f32 	%f256, [%rd48+2048];
	fma.rn.f32 	%f257, %f256, %f256, %f255;
	ld.global.f32 	%f258, [%rd48+3072];
	fma.rn.f32 	%f331, %f258, %f258, %f257;
	add.s32 	%r162, %r162, 1024;
$L__BB8_16:
	setp.eq.s32 	%p32, %r16, 0;
	@%p32 bra 	$L__BB8_19;
	neg.s32 	%r165, %r16;
$L__BB8_18:
	.pragma "nounroll";
	mul.wide.s32 	%rd49, %r162, 4;
	add.s64 	%rd50, %rd2, %rd49;
	ld.global.f32 	%f259, [%rd50];
	fma.rn.f32 	%f331, %f259, %f259, %f331;
	add.s32 	%r162, %r162, 256;
	add.s32 	%r165, %r165, 1;
	setp.ne.s32 	%p33, %r165, 0;
	@%p33 bra 	$L__BB8_18;
$L__BB8_19:
	setp.lt.u64 	%p34, %rd19, 256;
	@%p34 bra 	$L__BB8_24;
	// begin inline asm
	mov.u32 %r126, %laneid;
	// end inline asm
	mov.b32 	%r128, %f331;
	mov.b32 	%r129, 1;
	mov.b32 	%r150, 31;
	mov.b32 	%r151, -1;
	// begin inline asm
	shfl.sync.down.b32 %r127, %r128, %r129, %r150, %r151;
	// end inline asm
	setp.gt.s32 	%p50, %r126, 30;
	mov.b32 	%f294, %r127;
	add.f32 	%f295, %f331, %f294;
	selp.f32 	%f296, %f331, %f295, %p50;
	mov.b32 	%r133, %f296;
	mov.b32 	%r134, 2;
	// begin inline asm
	shfl.sync.down.b32 %r132, %r133, %r134, %r150, %r151;
	// end inline asm
	setp.gt.s32 	%p51, %r126, 29;
	mov.b32 	%f297, %r132;
	add.f32 	%f298, %f296, %f297;
	selp.f32 	%f299, %f296, %f298, %p51;
	mov.b32 	%r138, %f299;
	mov.b32 	%r139, 4;
	// begin inline asm
	shfl.sync.down.b32 %r137, %r138, %r139, %r150, %r151;
	// end inline asm
	setp.gt.s32 	%p52, %r126, 27;
	mov.b32 	%f300, %r137;
	add.f32 	%f301, %f299, %f300;
	selp.f32 	%f302, %f299, %f301, %p52;
	mov.b32 	%r143, %f302;
	mov.b32 	%r144, 8;
	// begin inline asm
	shfl.sync.down.b32 %r142, %r143, %r144, %r150, %r151;
	// end inline asm
	setp.gt.s32 	%p53, %r126, 23;
	mov.b32 	%f303, %r142;
	add.f32 	%f304, %f302, %f303;
	selp.f32 	%f305, %f302, %f304, %p53;
	mov.b32 	%r148, %f305;
	mov.b32 	%r149, 16;
	// begin inline asm
	shfl.sync.down.b32 %r147, %r148, %r149, %r150, %r151;
	// end inline asm
	setp.gt.s32 	%p54, %r126, 15;
	mov.b32 	%f306, %r147;
	add.f32 	%f16, %f305, %f306;
	selp.f32 	%f343, %f305, %f16, %p54;
	setp.ne.s32 	%p55, %r126, 0;
	@%p55 bra 	$L__BB8_22;
	shr.u32 	%r152, %r2, 3;
	and.b32  	%r153, %r152, 124;
	mov.u32 	%r154, _ZZN3cub18CUB_300001_SM_10006detail6reduce28DeviceReduceSingleTileKernelINS2_10policy_hubIfyN4cuda3std3__44plusIfEEE10Policy1000EN6thrust24THRUST_300001_SM_1000_NS6detail15normal_iteratorINSD_10device_ptrIfEEEEPiyS9_if6squareIfEEEvT0_T1_T2_T3_T4_T6_E12temp_storage;
	add.s32 	%r155, %r154, %r153;
	st.shared.f32 	[%r155+8], %f16;
$L__BB8_22:
	bar.sync 	0;
	setp.ne.s32 	%p56, %r2, 0;
	@%p56 bra 	$L__BB8_49;
	ld.shared.f32 	%f307, [_ZZN3cub18CUB_300001_SM_10006detail6reduce28DeviceReduceSingleTileKernelINS2_10policy_hubIfyN4cuda3std3__44plusIfEEE10Policy1000EN6thrust24THRUST_300001_SM_1000_NS6detail15normal_iteratorINSD_10device_ptrIfEEEEPiyS9_if6squareIfEEEvT0_T1_T2_T3_T4_T6_E12temp_storage+12];
	add.f32 	%f308, %f343, %f307;
	ld.shared.f32 	%f309, [_ZZN3cub18CUB_300001_SM_10006detail6reduce28DeviceReduceSingleTileKernelINS2_10policy_hubIfyN4cuda3std3__44plusIfEEE10Policy1000EN6thrust24THRUST_300001_SM_1000_NS6detail15normal_iteratorINSD_10device_ptrIfEEEEPiyS9_if6squareIfEEEvT0_T1_T2_T3_T4_T6_E12temp_storage+16];
	add.f32 	%f310, %f308, %f309;
	ld.shared.f32 	%f311, [_ZZN3cub18CUB_300001_SM_10006detail6reduce28DeviceReduceSingleTileKernelINS2_10policy_hubIfyN4cuda3std3__44plusIfEEE10Policy1000EN6thrust24THRUST_300001_SM_1000_NS6detail15normal_iteratorINSD_10device_ptrIfEEEEPiyS9_if6squareIfEEEvT0_T1_T2_T3_T4_T6_E12temp_storage+20];
	add.f32 	%f312, %f310, %f311;
	ld.shared.f32 	%f313, [_ZZN3cub18CUB_300001_SM_10006detail6reduce28DeviceReduceSingleTileKernelINS2_10policy_hubIfyN4cuda3std3__44plusIfEEE10Policy1000EN6thrust24THRUST_300001_SM_1000_NS6detail15normal_iteratorINSD_10device_ptrIfEEEEPiyS9_if6squareIfEEEvT0_T1_T2_T3_T4_T6_E12temp_storage+24];
	add.f32 	%f314, %f312, %f313;
	ld.shared.f32 	%f315, [_ZZN3cub18CUB_300001_SM_10006detail6reduce28DeviceReduceSingleTileKernelINS2_10policy_hubIfyN4cuda3std3__44plusIfEEE10Policy1000EN6thrust24THRUST_300001_SM_1000_NS6detail15normal_iteratorINSD_10device_ptrIfEEEEPiyS9_if6squareIfEEEvT0_T1_T2_T3_T4_T6_E12temp_storage+28];
	add.f32 	%f316, %f314, %f315;
	ld.shared.f32 	%f317, [_ZZN3cub18CUB_300001_SM_10006detail6reduce28DeviceReduceSingleTileKernelINS2_10policy_hubIfyN4cuda3std3__44plusIfEEE10Policy1000EN6thrust24THRUST_300001_SM_1000_NS6detail15normal_iteratorINSD_10device_ptrIfEEEEPiyS9_if6squareIfEEEvT0_T1_T2_T3_T4_T6_E12temp_storage+32];
	add.f32 	%f318, %f316, %f317;
	ld.shared.f32 	%f319, [_ZZN3cub18CUB_300001_SM_10006detail6reduce28DeviceReduceSingleTileKernelINS2_10policy_hubIfyN4cuda3std3__44plusIfEEE10Policy1000EN6thrust24THRUST_300001_SM_1000_NS6detail15normal_iteratorINSD_10device_ptrIfEEEEPiyS9_if6squareIfEEEvT0_T1_T2_T3_T4_T6_E12temp_storage+36];
	add.f32 	%f343, %f318, %f319;
	bra.uni 	$L__BB8_49;
$L__BB8_24:
	// begin inline asm
	mov.u32 %r88, %laneid;
	// end inline asm
	and.b32  	%r114, %r2, 992;
	add.s32 	%r115, %r114, 32;
	setp.gt.u32 	%p35, %r115, %r1;
	not.b32 	%r116, %r114;
	add.s32 	%r117, %r1, %r116;
	selp.b32 	%r112, %r117, 31, %p35;
	mov.b32 	%r90, %f331;
	mov.b32 	%r91, 1;
	mov.b32 	%r113, -1;
	// begin inline asm
	shfl.sync.down.b32 %r89, %r90, %r91, %r112, %r113;
	// end inline asm
	setp.lt.s32 	%p36, %r88, %r112;
	mov.b32 	%f260, %r89;
	add.f32 	%f261, %f331, %f260;
	selp.f32 	%f262, %f261, %f331, %p36;
	mov.b32 	%r95, %f262;
	mov.b32 	%r96, 2;
	// begin inline asm
	shfl.sync.down.b32 %r94, %r95, %r96, %r112, %r113;
	// end inline asm
	add.s32 	%r118, %r88, 2;
	setp.gt.s32 	%p37, %r118, %r112;
	mov.b32 	%f263, %r94;
	add.f32 	%f264, %f262, %f263;
	selp.f32 	%f265, %f262, %f264, %p37;
	mov.b32 	%r100, %f265;
	mov.b32 	%r101, 4;
	// begin inline asm
	shfl.sync.down.b32 %r99, %r100, %r101, %r112, %r113;
	// end inline asm
	add.s32 	%r119, %r88, 4;
	setp.gt.s32 	%p38, %r119, %r112;
	mov.b32 	%f266, %r99;
	add.f32 	%f267, %f265, %f266;
	selp.f32 	%f268, %f265, %f267, %p38;
	mov.b32 	%r105, %f268;
	mov.b32 	%r106, 8;
	// begin inline asm
	shfl.sync.down.b32 %r104, %r105, %r106, %r112, %r113;
	// end inline asm
	add.s32 	%r120, %r88, 8;
	setp.gt.s32 	%p39, %r120, %r112;
	mov.b32 	%f269, %r104;
	add.f32 	%f270, %f268, %f269;
	selp.f32 	%f271, %f268, %f270, %p39;
	mov.b32 	%r110, %f271;
	mov.b32 	%r111, 16;
	// begin inline asm
	shfl.sync.down.b32 %r109, %r110, %r111, %r112, %r113;
	// end inline asm
	add.s32 	%r121, %r88, 16;
	setp.gt.s32 	%p40, %r121, %r112;
	mov.b32 	%f272, %r109;
	add.f32 	%f273, %f271, %f272;
	selp.f32 	%f343, %f271, %f273, %p40;
	setp.ne.s32 	%p41, %r88, 0;
	@%p41 bra 	$L__BB8_26;
	shr.u32 	%r122, %r2, 3;
	and.b32  	%r123, %r122, 124;
	mov.u32 	%r124, _ZZN3cub18CUB_300001_SM_10006detail6reduce28DeviceReduceSingleTileKernelINS2_10policy_hubIfyN4cuda3std3__44plusIfEEE10Policy1000EN6thrust24THRUST_300001_SM_1000_NS6detail15normal_iteratorINSD_10device_ptrIfEEEEPiyS9_if6squareIfEEEvT0_T1_T2_T3_T4_T6_E12temp_storage;
	add.s32 	%r125, %r124, %r123;
	st.shared.f32 	[%r125+8], %f343;
$L__BB8_26:
	bar.sync 	0;
	setp.ne.s32 	%p42, %r2, 0;
	@%p42 bra 	$L__BB8_49;
	setp.gt.u64 	%p43, %rd19, 32;
	ld.shared.f32 	%f274, [_ZZN3cub18CUB_300001_SM_10006detail6reduce28DeviceReduceSingleTileKernelINS2_10policy_hubIfyN4cuda3std3__44plusIfEEE10Policy1000EN6thrust24THRUST_300001_SM_1000_NS6detail15normal_iteratorINSD_10device_ptrIfEEEEPiyS9_if6squareIfEEEvT0_T1_T2_T3_T4_T6_E12temp_storage+12];
	add.f32 	%f275, %f343, %f274;
	selp.f32 	%f276, %f275, %f343, %p43;
	setp.gt.u64 	%p44, %rd19, 64;
	ld.shared.f32 	%f277, [_ZZN3cub18CUB_300001_SM_10006detail6reduce28DeviceReduceSingleTileKernelINS2_10policy_hubIfyN4cuda3std3__44plusIfEEE10Policy1000EN6thrust24THRUST_300001_SM_1000_NS6detail15normal_iteratorINSD_10device_ptrIfEEEEPiyS9_if6squareIfEEEvT0_T1_T2_T3_T4_T6_E12temp_storage+16];
	add.f32 	%f278, %f277, %f276;
	selp.f32 	%f279, %f278, %f276, %p44;
	setp.gt.u64 	%p45, %rd19, 96;
	ld.shared.f32 	%f280, [_ZZN3cub18CUB_300001_SM_10006detail6reduce28DeviceReduceSingleTileKernelINS2_10policy_hubIfyN4cuda3std3__44plusIfEEE10Policy1000EN6thrust24THRUST_300001_SM_1000_NS6detail15normal_iteratorINSD_10device_ptrIfEEEEPiyS9_if6squareIfEEEvT0_T1_T2_T3_T4_T6_E12temp_storage+20];
	add.f32 	%f281, %f280, %f279;
	selp.f32 	%f282, %f281, %f279, %p45;
	setp.gt.u64 	%p46, %rd19, 128;
	ld.shared.f32 	%f283, [_ZZN3cub18CUB_300001_SM_10006detail6reduce28DeviceReduceSingleTileKernelINS2_10policy_hubIfyN4cuda3std3__44plusIfEEE10Policy1000EN6thrust24THRUST_300001_SM_1000_NS6detail15normal_iteratorINSD_10device_ptrIfEEEEPiyS9_if6squareIfEEEvT0_T1_T2_T3_T4_T6_E12temp_storage+24];
	add.f32 	%f284, %f283, %f282;
	selp.f32 	%f285, %f284, %f282, %p46;
	setp.gt.u64 	%p47, %rd19, 160;
	ld.shared.f32 	%f286, [_ZZN3cub18CUB_300001_SM_10006detail6reduce28DeviceReduceSingleTileKernelINS2_10policy_hubIfyN4cuda3std3__44plusIfEEE10Policy1000EN6thrust24THRUST_300001_SM_1000_NS6detail15normal_iteratorINSD_10device_ptrIfEEEEPiyS9_if6squareIfEEEvT0_T1_T2_T3_T4_T6_E12temp_storage+28];
	add.f32 	%f287, %f286, %f285;
	selp.f32 	%f288, %f287, %f285, %p47;
	setp.gt.u64 	%p48, %rd19, 192;
	ld.shared.f32 	%f289, [_ZZN3cub18CUB_300001_SM_10006detail6reduce28DeviceReduceSingleTileKernelINS2_10policy_hubIfyN4cuda3std3__44plusIfEEE10Policy1000EN6thrust24THRUST_300001_SM_1000_NS6detail15normal_iteratorINSD_10device_ptrIfEEEEPiyS9_if6squareIfEEEvT0_T1_T2_T3_T4_T6_E12temp_storage+32];
	add.f32 	%f290, %f289, %f288;
	selp.f32 	%f291, %f290, %f288, %p48;
	setp.gt.u64 	%p49, %rd19, 224;
	ld.shared.f32 	%f292, [_ZZN3cub18CUB_300001_SM_10006detail6reduce28DeviceReduceSingleTileKernelINS2_10policy_hubIfyN4cuda3std3__44plusIfEEE10Policy1000EN6thrust24THRUST_300001_SM_1000_NS6detail15normal_iteratorINSD_10device_ptrIfEEEEPiyS9_if6squareIfEEEvT0_T1_T2_T3_T4_T6_E12temp_storage+36];
	add.f32 	%f293, %f292, %f291;
	selp.f32 	%f343, %f293, %f291, %p49;
	bra.uni 	$L__BB8_49;
$L__BB8_28:
	mov.u32 	%r24, %tid.x;
	cvt.u64.u32 	%rd6, %r24;
	mul.wide.u32 	%rd22, %r24, 4;
	add.s64 	%rd7, %rd2, %rd22;
	ld.global.f32 	%f42, [%rd7];
	ld.global.f32 	%f43, [%rd7+1024];
	mul.f32 	%f44, %f43, %f43;
	ld.global.f32 	%f45, [%rd7+2048];
	ld.global.f32 	%f46, [%rd7+3072];
	mul.f32 	%f47, %f46, %f46;
	ld.global.f32 	%f48, [%rd7+4096];
	ld.global.f32 	%f49, [%rd7+5120];
	mul.f32 	%f50, %f49, %f49;
	ld.global.f32 	%f51, [%rd7+6144];
	ld.global.f32 	%f52, [%rd7+7168];
	mul.f32 	%f53, %f52, %f52;
	ld.global.f32 	%f54, [%rd7+8192];
	ld.global.f32 	%f55, [%rd7+9216];
	mul.f32 	%f56, %f55, %f55;
	ld.global.f32 	%f57, [%rd7+10240];
	ld.global.f32 	%f58, [%rd7+11264];
	mul.f32 	%f59, %f58, %f58;
	ld.global.f32 	%f60, [%rd7+12288];
	ld.global.f32 	%f61, [%rd7+13312];
	mul.f32 	%f62, %f61, %f61;
	ld.global.f32 	%f63, [%rd7+14336];
	ld.global.f32 	%f64, [%rd7+15360];
	mul.f32 	%f65, %f64, %f64;
	fma.rn.f32 	%f66, %f42, %f42, %f44;
	fma.rn.f32 	%f67, %f45, %f45, %f47;
	fma.rn.f32 	%f68, %f48, %f48, %f50;
	fma.rn.f32 	%f69, %f51, %f51, %f53;
	fma.rn.f32 	%f70, %f54, %f54, %f56;
	fma.rn.f32 	%f71, %f57, %f57, %f59;
	fma.rn.f32 	%f72, %f60, %f60, %f62;
	fma.rn.f32 	%f73, %f63, %f63, %f65;
	add.f32 	%f74, %f66, %f67;
	add.f32 	%f75, %f68, %f69;
	add.f32 	%f76, %f70, %f71;
	add.f32 	%f77, %f72, %f73;
	add.f32 	%f78, %f74, %f75;
	add.f32 	%f79, %f76, %f77;
	add.f32 	%f342, %f78, %f79;
	add.s64 	%rd8, %rd19, -4096;
	setp.lt.u64 	%p3, %rd8, 4096;
	mov.b64 	%rd53, 4096;
	@%p3 bra 	$L__BB8_32;
	mov.b64 	%rd53, 4096;
$L__BB8_30:
	shl.b64 	%rd24, %rd53, 2;
	add.s64 	%rd25, %rd7, %rd24;
	ld.global.f32 	%f80, [%rd25];
	ld.global.f32 	%f81, [%rd25+1024];
	ld.global.f32 	%f82, [%rd25+2048];
	mul.f32 	%f83, %f82, %f82;
	ld.global.f32 	%f84, [%rd25+3072];
	ld.global.f32 	%f85, [%rd25+4096];
	mul.f32 	%f86, %f85, %f85;
	ld.global.f32 	%f87, [%rd25+5120];
	ld.global.f32 	%f88, [%rd25+6144];
	mul.f32 	%f89, %f88, %f88;
	ld.global.f32 	%f90, [%rd25+7168];
	ld.global.f32 	%f91, [%rd25+8192];
	mul.f32 	%f92, %f91, %f91;
	ld.global.f32 	%f93, [%rd25+9216];
	ld.global.f32 	%f94, [%rd25+10240];
	mul.f32 	%f95, %f94, %f94;
	ld.global.f32 	%f96, [%rd25+11264];
	ld.global.f32 	%f97, [%rd25+12288];
	mul.f32 	%f98, %f97, %f97;
	ld.global.f32 	%f99, [%rd25+13312];
	ld.global.f32 	%f100, [%rd25+14336];
	mul.f32 	%f101, %f100, %f100;
	ld.global.f32 	%f102, [%rd25+15360];
	fma.rn.f32 	%f103, %f80, %f80, %f342;
	fma.rn.f32 	%f104, %f81, %f81, %f83;
	fma.rn.f32 	%f105, %f84, %f84, %f86;
	fma.rn.f32 	%f106, %f87, %f87, %f89;
	fma.rn.f32 	%f107, %f90, %f90, %f92;
	fma.rn.f32 	%f108, %f93, %f93, %f95;
	fma.rn.f32 	%f109, %f96, %f96, %f98;
	fma.rn.f32 	%f110, %f99, %f99, %f101;
	add.f32 	%f111, %f103, %f104;
	add.f32 	%f112, %f105, %f106;
	add.f32 	%f113, %f107, %f108;
	add.f32 	%f114, %f109, %f110;
	add.f32 	%f115, %f111, %f112;
	add.f32 	%f116, %f113, %f114;
	add.f32 	%f117, %f115, %f116;
	fma.rn.f32 	%f342, %f102, %f102, %f117;
	sub.s64 	%rd26, %rd19, %rd53;
	setp.lt.u64 	%p4, %rd26, 4096;
	@%p4 bra 	$L__BB8_45;
	add.s64 	%rd53, %rd53, 4096;
	setp.le.u64 	%p5, %rd53, %rd8;
	@%p5 bra 	$L__BB8_30;
$L__BB8_32:
	setp.le.u64 	%p6, %rd19, %rd53;
	cvt.u32.u64 	%r43, %rd53;
	cvt.u32.u64 	%r44, %rd19;
	sub.s32 	%r45, %r44, %r43;
	setp.ge.s32 	%p7, %r24, %r45;
	or.pred  	%p8, %p6, %p7;
	@%p8 bra 	$L__BB8_45;
	not.b32 	%r48, %r24;
	add.s32 	%r49, %r48, %r44;
	sub.s32 	%r51, %r49, %r43;
	shr.u32 	%r52, %r51, 8;
	add.s32 	%r25, %r52, 1;
	and.b32  	%r26, %r25, 15;
	setp.lt.u32 	%p9, %r51, 3840;
	mov.u32 	%r169, %r24;
	@%p9 bra 	$L__BB8_36;
	and.b32  	%r53, %r25, 33554416;
	neg.s32 	%r167, %r53;
	add.s64 	%rd27, %rd53, %rd6;
	shl.b64 	%rd28, %rd27, 2;
	add.s64 	%rd29, %rd28, %rd2;
	add.s64 	%rd54, %rd29, 8192;
	mov.u32 	%r169, %r24;
$L__BB8_35:
	.pragma "nounroll";
	ld.global.f32 	%f119, [%rd54+-8192];
	fma.rn.f32 	%f120, %f119, %f119, %f342;
	ld.global.f32 	%f121, [%rd54+-7168];
	fma.rn.f32 	%f122, %f121, %f121, %f120;
	ld.global.f32 	%f123, [%rd54+-6144];
	fma.rn.f32 	%f124, %f123, %f123, %f122;
	ld.global.f32 	%f125, [%rd54+-5120];
	fma.rn.f32 	%f126, %f125, %f125, %f124;
	ld.global.f32 	%f127, [%rd54+-4096];
	fma.rn.f32 	%f128, %f127, %f127, %f126;
	ld.global.f32 	%f129, [%rd54+-3072];
	fma.rn.f32 	%f130, %f129, %f129, %f128;
	ld.global.f32 	%f131, [%rd54+-2048];
	fma.rn.f32 	%f132, %f131, %f131, %f130;
	ld.global.f32 	%f133, [%rd54+-1024];
	fma.rn.f32 	%f134, %f133, %f133, %f132;
	ld.global.f32 	%f135, [%rd54];
	fma.rn.f32 	%f136, %f135, %f135, %f134;
	ld.global.f32 	%f137, [%rd54+1024];
	fma.rn.f32 	%f138, %f137, %f137, %f136;
	ld.global.f32 	%f139, [%rd54+2048];
	fma.rn.f32 	%f140, %f139, %f139, %f138;
	ld.global.f32 	%f141, [%rd54+3072];
	fma.rn.f32 	%f142, %f141, %f141, %f140;
	ld.global.f32 	%f143, [%rd54+4096];
	fma.rn.f32 	%f144, %f143, %f143, %f142;
	ld.global.f32 	%f145, [%rd54+5120];
	fma.rn.f32 	%f146, %f145, %f145, %f144;
	ld.global.f32 	%f147, [%rd54+6144];
	fma.rn.f32 	%f148, %f147, %f147, %f146;
	ld.global.f32 	%f149, [%rd54+7168];
	fma.rn.f32 	%f342, %f149, %f149, %f148;
	add.s32 	%r169, %r169, 4096;
	add.s32 	%r167, %r167, 16;
	add.s64 	%rd54, %rd54, 16384;
	setp.ne.s32 	%p10, %r167, 0;
	@%p10 bra 	$L__BB8_35;
$L__BB8_36:
	setp.eq.s32 	%p11, %r26, 0;
	@%p11 bra 	$L__BB8_45;
	and.b32  	%r33, %r25, 7;
	setp.lt.u32 	%p12, %r26, 8;
	@%p12 bra 	$L__BB8_39;
	cvt.u64.u32 	%rd30, %r169;
	add.s64 	%rd31, %rd53, %rd30;
	shl.b64 	%rd32, %rd31, 2;
	add.s64 	%rd33, %rd2, %rd32;
	ld.global.f32 	%f151, [%rd33];
	fma.rn.f32 	%f152, %f151, %f151, %f342;
	ld.global.f32 	%f153, [%rd33+1024];
	fma.rn.f32 	%f154, %f153, %f153, %f152;
	ld.global.f32 	%f155, [%rd33+2048];
	fma.rn.f32 	%f156, %f155, %f155, %f154;
	ld.global.f32 	%f157, [%rd33+3072];
	fma.rn.f32 	%f158, %f157, %f157, %f156;
	ld.global.f32 	%f159, [%rd33+4096];
	fma.rn.f32 	%f160, %f159, %f159, %f158;
	ld.global.f32 	%f161, [%rd33+5120];
	fma.rn.f32 	%f162, %f161, %f161, %f160;
	ld.global.f32 	%f163, [%rd33+6144];
	fma.rn.f32 	%f164, %f163, %f163, %f162;
	ld.global.f32 	%f165, [%rd33+7168];
	fma.rn.f32 	%f342, %f165, %f165, %f164;
	add.s32 	%r169, %r169, 2048;
$L__BB8_39:
	setp.eq.s32 	%p13, %r33, 0;
	@%p13 bra 	$L__BB8_45;
	and.b32  	%r36, %r25, 3;
	setp.lt.u32 	%p14, %r33, 4;
	@%p14 bra 	$L__BB8_42;
	cvt.u64.u32 	%rd34, %r169;
	add.s64 	%rd35, %rd53, %rd34;
	shl.b64 	%rd36, %rd35, 2;
	add.s64 	%rd37, %rd2, %rd36;
	ld.global.f32 	%f167, [%rd37];
	fma.rn.f32 	%f168, %f167, %f167, %f342;
	ld.global.f32 	%f169, [%rd37+1024];
	fma.rn.f32 	%f170, %f169, %f169, %f168;
	ld.global.f32 	%f171, [%rd37+2048];
	fma.rn.f32 	%f172, %f171, %f171, %f170;
	ld.global.f32 	%f173, [%rd37+3072];
	fma.rn.f32 	%f342, %f173, %f173, %f172;
	add.s32 	%r169, %r169, 1024;
$L__BB8_42:
	setp.eq.s32 	%p15, %r36, 0;
	@%p15 bra 	$L__BB8_45;
	cvt.u64.u32 	%rd38, %r169;
	add.s64 	%rd39, %rd53, %rd38;
	shl.b64 	%rd40, %rd39, 2;
	add.s64 	%rd55, %rd2, %rd40;
	neg.s32 	%r172, %r36;
$L__BB8_44:
	.pragma "nounroll";
	ld.global.f32 	%f174, [%rd55];
	fma.rn.f32 	%f342, %f174, %f174, %f342;
	add.s64 	%rd55, %rd55, 1024;
	add.s32 	%r172, %r172, 1;
	setp.ne.s32 	%p16, %r172, 0;
	@%p16 bra 	$L__BB8_44;
$L__BB8_45:
	// begin inline asm
	mov.u32 %r54, %laneid;
	// end inline asm
	mov.b32 	%r56, %f342;
	mov.b32 	%r57, 1;
	mov.b32 	%r78, 31;
	mov.b32 	%r79, -1;
	// begin inline asm
	shfl.sync.down.b32 %r55, %r56, %r57, %r78, %r79;
	// end inline asm
	setp.gt.s32 	%p17, %r54, 30;
	mov.b32 	%f175, %r55;
	add.f32 	%f176, %f342, %f175;
	selp.f32 	%f177, %f342, %f176, %p17;
	mov.b32 	%r61, %f177;
	mov.b32 	%r62, 2;
	// begin inline asm
	shfl.sync.down.b32 %r60, %r61, %r62, %r78, %r79;
	// end inline asm
	setp.gt.s32 	%p18, %r54, 29;
	mov.b32 	%f178, %r60;
	add.f32 	%f179, %f177, %f178;
	selp.f32 	%f180, %f177, %f179, %p18;
	mov.b32 	%r66, %f180;
	mov.b32 	%r67, 4;
	// begin inline asm
	shfl.sync.down.b32 %r65, %r66, %r67, %r78, %r79;
	// end inline asm
	setp.gt.s32 	%p19, %r54, 27;
	mov.b32 	%f181, %r65;
	add.f32 	%f182, %f180, %f181;
	selp.f32 	%f183, %f180, %f182, %p19;
	mov.b32 	%r71, %f183;
	mov.b32 	%r72, 8;
	// begin inline asm
	shfl.sync.down.b32 %r70, %r71, %r72, %r78, %r79;
	// end inline asm
	setp.gt.s32 	%p20, %r54, 23;
	mov.b32 	%f184, %r70;
	add.f32 	%f185, %f183, %f184;
	selp.f32 	%f186, %f183, %f185, %p20;
	mov.b32 	%r76, %f186;
	mov.b32 	%r77, 16;
	// begin inline asm
	shfl.sync.down.b32 %r75, %r76, %r77, %r78, %r79;
	// end inline asm
	setp.gt.s32 	%p21, %r54, 15;
	mov.b32 	%f187, %r75;
	add.f32 	%f38, %f186, %f187;
	selp.f32 	%f343, %f186, %f38, %p21;
	setp.ne.s32 	%p22, %r54, 0;
	@%p22 bra 	$L__BB8_47;
	shr.u32 	%r80, %r24, 3;
	and.b32  	%r81, %r80, 124;
	mov.u32 	%r82, _ZZN3cub18CUB_300001_SM_10006detail6reduce28DeviceReduceSingleTileKernelINS2_10policy_hubIfyN4cuda3std3__44plusIfEEE10Policy1000EN6thrust24THRUST_300001_SM_1000_NS6detail15normal_iteratorINSD_10device_ptrIfEEEEPiyS9_if6squareIfEEEvT0_T1_T2_T3_T4_T6_E12temp_storage;
	add.s32 	%r83, %r82, %r81;
	st.shared.f32 	[%r83+8], %f38;
$L__BB8_47:
	bar.sync 	0;
	setp.ne.s32 	%p23, %r24, 0;
	@%p23 bra 	$L__BB8_49;
	ld.shared.f32 	%f188, [_ZZN3cub18CUB_300001_SM_10006detail6reduce28DeviceReduceSingleTileKernelINS2_10policy_hubIfyN4cuda3std3__44plusIfEEE10Policy1000EN6thrust24THRUST_300001_SM_1000_NS6detail15normal_iteratorINSD_10device_ptrIfEEEEPiyS9_if6squareIfEEEvT0_T1_T2_T3_T4_T6_E12temp_storage+12];
	add.f32 	%f189, %f343, %f188;
	ld.shared.f32 	%f190, [_ZZN3cub18CUB_300001_SM_10006detail6reduce28DeviceReduceSingleTileKernelINS2_10policy_hubIfyN4cuda3std3__44plusIfEEE10Policy1000EN6thrust24THRUST_300001_SM_1000_NS6detail15normal_iteratorINSD_10device_ptrIfEEEEPiyS9_if6squareIfEEEvT0_T1_T2_T3_T4_T6_E12temp_storage+16];
	add.f32 	%f191, %f189, %f190;
	ld.shared.f32 	%f192, [_ZZN3cub18CUB_300001_SM_10006detail6reduce28DeviceReduceSingleTileKernelINS2_10policy_hubIfyN4cuda3std3__44plusIfEEE10Policy1000EN6thrust24THRUST_300001_SM_1000_NS6detail15normal_iteratorINSD_10device_ptrIfEEEEPiyS9_if6squareIfEEEvT0_T1_T2_T3_T4_T6_E12temp_storage+20];
	add.f32 	%f193, %f191, %f192;
	ld.shared.f32 	%f194, [_ZZN3cub18CUB_300001_SM_10006detail6reduce28DeviceReduceSingleTileKernelINS2_10policy_hubIfyN4cuda3std3__44plusIfEEE10Policy1000EN6thrust24THRUST_300001_SM_1000_NS6detail15normal_iteratorINSD_10device_ptrIfEEEEPiyS9_if6squareIfEEEvT0_T1_T2_T3_T4_T6_E12temp_storage+24];
	add.f32 	%f195, %f193, %f194;
	ld.shared.f32 	%f196, [_ZZN3cub18CUB_300001_SM_10006detail6reduce28DeviceReduceSingleTileKernelINS2_10policy_hubIfyN4cuda3std3__44plusIfEEE10Policy1000EN6thrust24THRUST_300001_SM_1000_NS6detail15normal_iteratorINSD_10device_ptrIfEEEEPiyS9_if6squareIfEEEvT0_T1_T2_T3_T4_T6_E12temp_storage+28];
	add.f32 	%f197, %f195, %f196;
	ld.shared.f32 	%f198, [_ZZN3cub18CUB_300001_SM_10006detail6reduce28DeviceReduceSingleTileKernelINS2_10policy_hubIfyN4cuda3std3__44plusIfEEE10Policy1000EN6thrust24THRUST_300001_SM_1000_NS6detail15normal_iteratorINSD_10device_ptrIfEEEEPiyS9_if6squareIfEEEvT0_T1_T2_T3_T4_T6_E12temp_storage+32];
	add.f32 	%f199, %f197, %f198;
	ld.shared.f32 	%f200, [_ZZN3cub18CUB_300001_SM_10006detail6reduce28DeviceReduceSingleTileKernelINS2_10policy_hubIfyN4cuda3std3__44plusIfEEE10Policy1000EN6thrust24THRUST_300001_SM_1000_NS6detail15normal_iteratorINSD_10device_ptrIfEEEEPiyS9_if6squareIfEEEvT0_T1_T2_T3_T4_T6_E12temp_storage+36];
	add.f32 	%f343, %f199, %f200;
$L__BB8_49:
	mov.u32 	%r156, %tid.x;
	setp.ne.s32 	%p57, %r156, 0;
	@%p57 bra 	$L__BB8_51;
	cvt.rn.f32.s32 	%f320, %r42;
	add.f32 	%f321, %f343, %f320;
	cvt.rzi.s32.f32 	%r157, %f321;
	st.global.u32 	[%rd1], %r157;
$L__BB8_51:
	ret;

}
	// .globl	_ZN3cub18CUB_300001_SM_10006detail6reduce18DeviceReduceKernelINS2_10policy_hubIfyN4cuda3std3__44plusIfEEE10Policy1000EN6thrust24THRUST_300001_SM_1000_NS6detail15normal_iteratorINSD_10device_ptrIfEEEEyS9_f6squareIfEEEvT0_PT3_T1_NS0_13GridEvenShareISO_EET2_T4_
.visible .entry _ZN3cub18CUB_300001_SM_10006detail6reduce18DeviceReduceKernelINS2_10policy_hubIfyN4cuda3std3__44plusIfEEE10Policy1000EN6thrust24THRUST_300001_SM_1000_NS6detail15normal_iteratorINSD_10device_ptrIfEEEEyS9_f6squareIfEEEvT0_PT3_T1_NS0_13GridEvenShareISO_EET2_T4_(
	.param .align 8 .b8 _ZN3cub18CUB_300001_SM_10006detail6reduce18DeviceReduceKernelINS2_10policy_hubIfyN4cuda3std3__44plusIfEEE10Policy1000EN6thrust24THRUST_300001_SM_1000_NS6detail15normal_iteratorINSD_10device_ptrIfEEEEyS9_f6squareIfEEEvT0_PT3_T1_NS0_13GridEvenShareISO_EET2_T4__param_0[8],
	.param .u64 .ptr .align 1 _ZN3cub18CUB_300001_SM_10006detail6reduce18DeviceReduceKernelINS2_10policy_hubIfyN4cuda3std3__44plusIfEEE10Policy1000EN6thrust24THRUST_300001_SM_1000_NS6detail15normal_iteratorINSD_10device_ptrIfEEEEyS9_f6squareIfEEEvT0_PT3_T1_NS0_13GridEvenShareISO_EET2_T4__param_1,
	.param .u64 _ZN3cub18CUB_300001_SM_10006detail6reduce18DeviceReduceKernelINS2_10policy_hubIfyN4cuda3std3__44plusIfEEE10Policy1000EN6thrust24THRUST_300001_SM_1000_NS6detail15normal_iteratorINSD_10device_ptrIfEEEEyS9_f6squareIfEEEvT0_PT3_T1_NS0_13GridEvenShareISO_EET2_T4__param_2,
	.param .align 8 .b8 _ZN3cub18CUB_300001_SM_10006detail6reduce18DeviceReduceKernelINS2_10policy_hubIfyN4cuda3std3__44plusIfEEE10Policy1000EN6thrust24THRUST_300001_SM_1000_NS6detail15normal_iteratorINSD_10device_ptrIfEEEEyS9_f6squareIfEEEvT0_PT3_T1_NS0_13GridEvenShareISO_EET2_T4__param_3[72],
	.param .align 1 .b8 _ZN3cub18CUB_300001_SM_10006detail6reduce18DeviceReduceKernelINS2_10policy_hubIfyN4cuda3std3__44plusIfEEE10Policy1000EN6thrust24THRUST_300001_SM_1000_NS6detail15normal_iteratorINSD_10device_ptrIfEEEEyS9_f6squareIfEEEvT0_PT3_T1_NS0_13GridEvenShareISO_EET2_T4__param_4[1],
	.param .align 1 .b8 _ZN3cub18CUB_300001_SM_10006detail6reduce18DeviceReduceKernelINS2_10policy_hubIfyN4cuda3std3__44plusIfEEE10Policy1000EN6thrust24THRUST_300001_SM_1000_NS6detail15normal_iteratorINSD_10device_ptrIfEEEEyS9_f6squareIfEEEvT0_PT3_T1_NS0_13GridEvenShareISO_EET2_T4__param_5[1]
)
.maxntid 256
{
	.reg .pred 	%p<57>;
	.reg .b16 	%rs<4>;
	.reg .b32 	%r<205>;
	.reg .b32 	%f<340>;
	.reg .b64 	%rd<74>;
	// demoted variable
	.shared .align 4 .b8 _ZZN3cub18CUB_300001_SM_10006detail6reduce18DeviceReduceKernelINS2_10policy_hubIfyN4cuda3std3__44plusIfEEE10Policy1000EN6thrust24THRUST_300001_SM_1000_NS6detail15normal_iteratorINSD_10device_ptrIfEEEEyS9_f6squareIfEEEvT0_PT3_T1_NS0_13GridEvenShareISO_EET2_T4_E12temp_storage[44];
	ld.param.u64 	%rd1, [_ZN3cub18CUB_300001_SM_10006detail6reduce18DeviceReduceKernelINS2_10policy_hubIfyN4cuda3std3__44plusIfEEE10Policy1000EN6thrust24THRUST_300001_SM_1000_NS6detail15normal_iteratorINSD_10device_ptrIfEEEEyS9_f6squareIfEEEvT0_PT3_T1_NS0_13GridEvenShareISO_EET2_T4__param_3+32];
	ld.param.u32 	%r1, [_ZN3cub18CUB_300001_SM_10006detail6reduce18DeviceReduceKernelINS2_10policy_hubIfyN4cuda3std3__44plusIfEEE10Policy1000EN6thrust24THRUST_300001_SM_1000_NS6detail15normal_iteratorINSD_10device_ptrIfEEEEyS9_f6squareIfEEEvT0_PT3_T1_NS0_13GridEvenShareISO_EET2_T4__param_3+40];
	ld.param.u64 	%rd25, [_ZN3cub18CUB_300001_SM_10006detail6reduce18DeviceReduceKernelINS2_10policy_hubIfyN4cuda3std3__44plusIfEEE10Policy1000EN6thrust24THRUST_300001_SM_1000_NS6detail15normal_iteratorINSD_10device_ptrIfEEEEyS9_f6squareIfEEEvT0_PT3_T1_NS0_13GridEvenShareISO_EET2_T4__param_0];
	ld.param.u64 	%rd24, [_ZN3cub18CUB_300001_SM_10006detail6reduce18DeviceReduceKernelINS2_10policy_hubIfyN4cuda3std3__44plusIfEEE10Policy1000EN6thrust24THRUST_300001_SM_1000_NS6detail15normal_iteratorINSD_10device_ptrIfEEEEyS9_f6squareIfEEEvT0_PT3_T1_NS0_13GridEvenShareISO_EET2_T4__param_1];
	cvta.to.global.u64 	%rd2, %rd25;
	mov.u32 	%r2, %ctaid.x;
	shl.b32 	%r50, %r1, 12;
	cvt.s64.s32 	%rd3, %r50;
	shl.b32 	%r51, %r2, 12;
	cvt.u64.u32 	%rd4, %r51;
	sub.s64 	%rd5, %rd1, %rd4;
	setp.gt.u64 	%p1, %rd5, 4095;
	@%p1 bra 	$L__BB9_25;
	cvt.u32.u64 	%r111, %rd4;
	cvt.u32.u64 	%r3, %rd1;
	sub.s32 	%r4, %r3, %r111;
	mov.u32 	%r5, %tid.x;
	setp.ge.s32 	%p23, %r5, %r4;
	mov.f32 	%f328, 0f00000000;
	mov.u32 	%r192, %r5;
	@%p23 bra 	$L__BB9_3;
	add.s32 	%r113, %r111, %r5;
	mul.wide.u32 	%rd48, %r113, 4;
	add.s64 	%rd49, %rd2, %rd48;
	ld.global.f32 	%f201, [%rd49];
	mul.f32 	%f328, %f201, %f201;
	add.s32 	%r192, %r5, 256;
$L__BB9_3:
	setp.ge.s32 	%p24, %r192, %r4;
	@%p24 bra 	$L__BB9_16;
	not.b32 	%r115, %r192;
	add.s32 	%r116, %r115, %r3;
	sub.s32 	%r117, %r116, %r111;
	shr.u32 	%r118, %r117, 8;
	add.s32 	%r8, %r118, 1;
	and.b32  	%r9, %r8, 15;
	setp.lt.u32 	%p25, %r117, 3840;
	@%p25 bra 	$L__BB9_7;
	and.b32  	%r119, %r8, 33554416;
	neg.s32 	%r190, %r119;
	mul.wide.u32 	%rd50, %r2, 16384;
	mul.wide.u32 	%rd51, %r192, 4;
	or.b64  	%rd52, %rd50, %rd51;
	add.s64 	%rd53, %rd52, %rd2;
	add.s64 	%rd68, %rd53, 8192;
$L__BB9_6:
	.pragma "nounroll";
	ld.global.f32 	%f203, [%rd68+-8192];
	fma.rn.f32 	%f204, %f203, %f203, %f328;
	ld.global.f32 	%f205, [%rd68+-7168];
	fma.rn.f32 	%f206, %f205, %f205, %f204;
	ld.global.f32 	%f207, [%rd68+-6144];
	fma.rn.f32 	%f208, %f207, %f207, %f206;
	ld.global.f32 	%f209, [%rd68+-5120];
	fma.rn.f32 	%f210, %f209, %f209, %f208;
	ld.global.f32 	%f211, [%rd68+-4096];
	fma.rn.f32 	%f212, %f211, %f211, %f210;
	ld.global.f32 	%f213, [%rd68+-3072];
	fma.rn.f32 	%f214, %f213, %f213, %f212;
	ld.global.f32 	%f215, [%rd68+-2048];
	fma.rn.f32 	%f216, %f215, %f215, %f214;
	ld.global.f32 	%f217, [%rd68+-1024];
	fma.rn.f32 	%f218, %f217, %f217, %f216;
	ld.global.f32 	%f219, [%rd68];
	fma.rn.f32 	%f220, %f219, %f219, %f218;
	ld.global.f32 	%f221, [%rd68+1024];
	fma.rn.f32 	%f222, %f221, %f221, %f220;
	ld.global.f32 	%f223, [%rd68+2048];
	fma.rn.f32 	%f224, %f223, %f223, %f222;
	ld.global.f32 	%f225, [%rd68+3072];
	fma.rn.f32 	%f226, %f225, %f225, %f224;
	ld.global.f32 	%f227, [%rd68+4096];
	fma.rn.f32 	%f228, %f227, %f227, %f226;
	ld.global.f32 	%f229, [%rd68+5120];
	fma.rn.f32 	%f230, %f229, %f229, %f228;
	ld.global.f32 	%f231, [%rd68+6144];
	fma.rn.f32 	%f232, %f231, %f231, %f230;
	ld.global.f32 	%f233, [%rd68+7168];
	fma.rn.f32 	%f328, %f233, %f233, %f232;
	add.s32 	%r192, %r192, 4096;
	add.s32 	%r190, %r190, 16;
	add.s64 	%rd68, %rd68, 16384;
	setp.ne.s32 	%p26, %r190, 0;
	@%p26 bra 	$L__BB9_6;
$L__BB9_7:
	setp.eq.s32 	%p27, %r9, 0;
	@%p27 bra 	$L__BB9_16;
	and.b32  	%r16, %r8, 7;
	setp.lt.u32 	%p28, %r9, 8;
	@%p28 bra 	$L__BB9_10;
	cvt.s64.s32 	%rd54, %r192;
	add.s64 	%rd55, %rd54, %rd4;
	shl.b64 	%rd56, %rd55, 2;
	add.s64 	%rd57, %rd2, %rd56;
	ld.global.f32 	%f235, [%rd57];
	fma.rn.f32 	%f236, %f235, %f235, %f328;
	ld.global.f32 	%f237, [%rd57+1024];
	fma.rn.f32 	%f238, %f237, %f237, %f236;
	ld.global.f32 	%f239, [%rd57+2048];
	fma.rn.f32 	%f240, %f239, %f239, %f238;
	ld.global.f32 	%f241, [%rd57+3072];
	fma.rn.f32 	%f242, %f241, %f241, %f240;
	ld.global.f32 	%f243, [%rd57+4096];
	fma.rn.f32 	%f244, %f243, %f243, %f242;
	ld.global.f32 	%f245, [%rd57+5120];
	fma.rn.f32 	%f246, %f245, %f245, %f244;
	ld.global.f32 	%f247, [%rd57+6144];
	fma.rn.f32 	%f248, %f247, %f247, %f246;
	ld.global.f32 	%f249, [%rd57+7168];
	fma.rn.f32 	%f328, %f249, %f249, %f248;
	add.s32 	%r192, %r192, 2048;
$L__BB9_10:
	setp.eq.s32 	%p29, %r16, 0;
	@%p29 bra 	$L__BB9_16;
	and.b32  	%r19, %r8, 3;
	setp.lt.u32 	%p30, %r16, 4;
	@%p30 bra 	$L__BB9_13;
	cvt.s64.s32 	%rd58, %r192;
	add.s64 	%rd59, %rd58, %rd4;
	shl.b64 	%rd60, %rd59, 2;
	add.s64 	%rd61, %rd2, %rd60;
	ld.global.f32 	%f251, [%rd61];
	fma.rn.f32 	%f252, %f251, %f251, %f328;
	ld.global.f32 	%f253, [%rd61+1024];
	fma.rn.f32 	%f254, %f253, %f253, %f252;
	ld.global.f32 	%f255, [%rd61+2048];
	fma.rn.f32 	%f256, %f255, %f255, %f254;
	ld.global.f32 	%f257, [%rd61+3072];
	fma.rn.f32 	%f328, %f257, %f257, %f256;
	add.s32 	%r192, %r192, 1024;
$L__BB9_13:
	setp.eq.s32 	%p31, %r19, 0;
	@%p31 bra 	$L__BB9_16;
	mul.wide.u32 	%rd62, %r2, 16384;
	add.s64 	%rd9, %rd2, %rd62;
	neg.s32 	%r195, %r19;
$L__BB9_15:
	.pragma "nounroll";
	mul.wide.s32 	%rd63, %r192, 4;
	add.s64 	%rd64, %rd9, %rd63;
	ld.global.f32 	%f258, [%rd64];
	fma.rn.f32 	%f328, %f258, %f258, %f328;
	add.s32 	%r192, %r192, 256;
	add.s32 	%r195, %r195, 1;
	setp.ne.s32 	%p32, %r195, 0;
	@%p32 bra 	$L__BB9_15;
$L__BB9_16:
	setp.lt.s32 	%p33, %r4, 256;
	@%p33 bra 	$L__BB9_21;
	// begin inline asm
	mov.u32 %r158, %laneid;
	// end inline asm
	mov.b32 	%r160, %f328;
	mov.b32 	%r161, 1;
	mov.b32 	%r182, 31;
	mov.b32 	%r183, -1;
	// begin inline asm
	shfl.sync.down.b32 %r159, %r160, %r161, %r182, %r183;
	// end inline asm
	setp.gt.s32 	%p49, %r158, 30;
	mov.b32 	%f293, %r159;
	add.f32 	%f294, %f328, %f293;
	selp.f32 	%f295, %f328, %f294, %p49;
	mov.b32 	%r165, %f295;
	mov.b32 	%r166, 2;
	// begin inline asm
	shfl.sync.down.b32 %r164, %r165, %r166, %r182, %r183;
	// end inline asm
	setp.gt.s32 	%p50, %r158, 29;
	mov.b32 	%f296, %r164;
	add.f32 	%f297, %f295, %f296;
	selp.f32 	%f298, %f295, %f297, %p50;
	mov.b32 	%r170, %f298;
	mov.b32 	%r171, 4;
	// begin inline asm
	shfl.sync.down.b32 %r169, %r170, %r171, %r182, %r183;
	// end inline asm
	setp.gt.s32 	%p51, %r158, 27;
	mov.b32 	%f299, %r169;
	add.f32 	%f300, %f298, %f299;
	selp.f32 	%f301, %f298, %f300, %p51;
	mov.b32 	%r175, %f301;
	mov.b32 	%r176, 8;
	// begin inline asm
	shfl.sync.down.b32 %r174, %r175, %r176, %r182, %r183;
	// end inline asm
	setp.gt.s32 	%p52, %r158, 23;
	mov.b32 	%f302, %r174;
	add.f32 	%f303, %f301, %f302;
	selp.f32 	%f304, %f301, %f303, %p52;
	mov.b32 	%r180, %f304;
	mov.b32 	%r181, 16;
	// begin inline asm
	shfl.sync.down.b32 %r179, %r180, %r181, %r182, %r183;
	// end inline asm
	setp.gt.s32 	%p53, %r158, 15;
	mov.b32 	%f305, %r179;
	add.f32 	%f16, %f304, %f305;
	selp.f32 	%f339, %f304, %f16, %p53;
	setp.ne.s32 	%p54, %r158, 0;
	@%p54 bra 	$L__BB9_19;
	shr.u32 	%r184, %r5, 3;
	and.b32  	%r185, %r184, 124;
	mov.u32 	%r186, _ZZN3cub18CUB_300001_SM_10006detail6reduce18DeviceReduceKernelINS2_10policy_hubIfyN4cuda3std3__44plusIfEEE10Policy1000EN6thrust24THRUST_300001_SM_1000_NS6detail15normal_iteratorINSD_10device_ptrIfEEEEyS9_f6squareIfEEEvT0_PT3_T1_NS0_13GridEvenShareISO_EET2_T4_E12temp_storage;
	add.s32 	%r187, %r186, %r185;
	st.shared.f32 	[%r187+8], %f16;
$L__BB9_19:
	bar.sync 	0;
	setp.ne.s32 	%p55, %r5, 0;
	@%p55 bra 	$L__BB9_46;
	ld.shared.f32 	%f306, [_ZZN3cub18CUB_300001_SM_10006detail6reduce18DeviceReduceKernelINS2_10policy_hubIfyN4cuda3std3__44plusIfEEE10Policy1000EN6thrust24THRUST_300001_SM_1000_NS6detail15normal_iteratorINSD_10device_ptrIfEEEEyS9_f6squareIfEEEvT0_PT3_T1_NS0_13GridEvenShareISO_EET2_T4_E12temp_storage+12];
	add.f32 	%f307, %f339, %f306;
	ld.shared.f32 	%f308, [_ZZN3cub18CUB_300001_SM_10006detail6reduce18DeviceReduceKernelINS2_10policy_hubIfyN4cuda3std3__44plusIfEEE10Policy1000EN6thrust24THRUST_300001_SM_1000_NS6detail15normal_iteratorINSD_10device_ptrIfEEEEyS9_f6squareIfEEEvT0_PT3_T1_NS0_13GridEvenShareISO_EET2_T4_E12temp_storage+16];
	add.f32 	%f309, %f307, %f308;
	ld.shared.f32 	%f310, [_ZZN3cub18CUB_300001_SM_10006detail6reduce18DeviceReduceKernelINS2_10policy_hubIfyN4cuda3std3__44plusIfEEE10Policy1000EN6thrust24THRUST_300001_SM_1000_NS6detail15normal_iteratorINSD_10device_ptrIfEEEEyS9_f6squareIfEEEvT0_PT3_T1_NS0_13GridEvenShareISO_EET2_T4_E12temp_storage+20];
	add.f32 	%f311, %f309, %f310;
	ld.shared.f32 	%f312, [_ZZN3cub18CUB_300001_SM_10006detail6reduce18DeviceReduceKernelINS2_10policy_hubIfyN4cuda3std3__44plusIfEEE10Policy1000EN6thrust24THRUST_300001_SM_1000_NS6detail15normal_iteratorINSD_10device_ptrIfEEEEyS9_f6squareIfEEEvT0_PT3_T1_NS0_13GridEvenShareISO_EET2_T4_E12temp_storage+24];
	add.f32 	%f313, %f311, %f312;
	ld.shared.f32 	%f314, [_ZZN3cub18CUB_300001_SM_10006detail6reduce18DeviceReduceKernelINS2_10policy_hubIfyN4cuda3std3__44plusIfEEE10Policy1000EN6thrust24THRUST_300001_SM_1000_NS6detail15normal_iteratorINSD_10device_ptrIfEEEEyS9_f6squareIfEEEvT0_PT3_T1_NS0_13GridEvenShareISO_EET2_T4_E12temp_storage+28];
	add.f32 	%f315, %f313, %f314;
	ld.shared.f32 	%f316, [_ZZN3cub18CUB_300001_SM_10006detail6reduce18DeviceReduceKernelINS2_10policy_hubIfyN4cuda3std3__44plusIfEEE10Policy1000EN6thrust24THRUST_300001_SM_1000_NS6detail15normal_iteratorINSD_10device_ptrIfEEEEyS9_f6squareIfEEEvT0_PT3_T1_NS0_13GridEvenShareISO_EET2_T4_E12temp_storage+32];
	add.f32 	%f317, %f315, %f316;
	ld.shared.f32 	%f318, [_ZZN3cub18CUB_300001_SM_10006detail6reduce18DeviceReduceKernelINS2_10policy_hubIfyN4cuda3std3__44plusIfEEE10Policy1000EN6thrust24THRUST_300001_SM_1000_NS6detail15normal_iteratorINSD_10device_ptrIfEEEEyS9_f6squareIfEEEvT0_PT3_T1_NS0_13GridEvenShareISO_EET2_T4_E12temp_storage+36];
	add.f32 	%f339, %f317, %f318;
	bra.uni 	$L__BB9_46;
$L__BB9_21:
	// begin inline asm
	mov.u32 %r120, %laneid;
	// end inline asm
	and.b32  	%r146, %r5, 992;
	add.s32 	%r147, %r146, 32;
	setp.gt.s32 	%p34, %r147, %r4;
	not.b32 	%r148, %r146;
	add.s32 	%r149, %r4, %r148;
	selp.b32 	%r144, %r149, 31, %p34;
	mov.b32 	%r122, %f328;
	mov.b32 	%r123, 1;
	mov.b32 	%r145, -1;
	// begin inline asm
	shfl.sync.down.b32 %r121, %r122, %r123, %r144, %r145;
	// end inline asm
	setp.lt.s32 	%p35, %r120, %r144;
	mov.b32 	%f259, %r121;
	add.f32 	%f260, %f328, %f259;
	selp.f32 	%f261, %f260, %f328, %p35;
	mov.b32 	%r127, %f261;
	mov.b32 	%r128, 2;
	// begin inline asm
	shfl.sync.down.b32 %r126, %r127, %r128, %r144, %r145;
	// end inline asm
	add.s32 	%r150, %r120, 2;
	setp.gt.s32 	%p36, %r150, %r144;
	mov.b32 	%f262, %r126;
	add.f32 	%f263, %f261, %f262;
	selp.f32 	%f264, %f261, %f263, %p36;
	mov.b32 	%r132, %f264;
	mov.b32 	%r133, 4;
	// begin inline asm
	shfl.sync.down.b32 %r131, %r132, %r133, %r144, %r145;
	// end inline asm
	add.s32 	%r151, %r120, 4;
	setp.gt.s32 	%p37, %r151, %r144;
	mov.b32 	%f265, %r131;
	add.f32 	%f266, %f264, %f265;
	selp.f32 	%f267, %f264, %f266, %p37;
	mov.b32 	%r137, %f267;
	mov.b32 	%r138, 8;
	// begin inline asm
	shfl.sync.down.b32 %r136, %r137, %r138, %r144, %r145;
	// end inline asm
	add.s32 	%r152, %r120, 8;
	setp.gt.s32 	%p38, %r152, %r144;
	mov.b32 	%f268, %r136;
	add.f32 	%f269, %f267, %f268;
	selp.f32 	%f270, %f267, %f269, %p38;
	mov.b32 	%r142, %f270;
	mov.b32 	%r143, 16;
	// begin inline asm
	shfl.sync.down.b32 %r141, %r142, %r143, %r144, %r145;
	// end inline asm
	add.s32 	%r153, %r120, 16;
	setp.gt.s32 	%p39, %r153, %r144;
	mov.b32 	%f271, %r141;
	add.f32 	%f272, %f270, %f271;
	selp.f32 	%f339, %f270, %f272, %p39;
	setp.ne.s32 	%p40, %r120, 0;
	@%p40 bra 	$L__BB9_23;
	shr.u32 	%r154, %r5, 3;
	and.b32  	%r155, %r154, 124;
	mov.u32 	%r156, _ZZN3cub18CUB_300001_SM_10006detail6reduce18DeviceReduceKernelINS2_10policy_hubIfyN4cuda3std3__44plusIfEEE10Policy1000EN6thrust24THRUST_300001_SM_1000_NS6detail15normal_iteratorINSD_10device_ptrIfEEEEyS9_f6squareIfEEEvT0_PT3_T1_NS0_13GridEvenShareISO_EET2_T4_E12temp_storage;
	add.s32 	%r157, %r156, %r155;
	st.shared.f32 	[%r157+8], %f339;
$L__BB9_23:
	bar.sync 	0;
	setp.ne.s32 	%p41, %r5, 0;
	@%p41 bra 	$L__BB9_46;
	setp.gt.s32 	%p42, %r4, 32;
	ld.shared.f32 	%f273, [_ZZN3cub18CUB_300001_SM_10006detail6reduce18DeviceReduceKernelINS2_10policy_hubIfyN4cuda3std3__44plusIfEEE10Policy1000EN6thrust24THRUST_300001_SM_1000_NS6detail15normal_iteratorINSD_10device_ptrIfEEEEyS9_f6squareIfEEEvT0_PT3_T1_NS0_13GridEvenShareISO_EET2_T4_E12temp_storage+12];
	add.f32 	%f274, %f339, %f273;
	selp.f32 	%f275, %f274, %f339, %p42;
	setp.gt.s32 	%p43, %r4, 64;
	ld.shared.f32 	%f276, [_ZZN3cub18CUB_300001_SM_10006detail6reduce18DeviceReduceKernelINS2_10policy_hubIfyN4cuda3std3__44plusIfEEE10Policy1000EN6thrust24THRUST_300001_SM_1000_NS6detail15normal_iteratorINSD_10device_ptrIfEEEEyS9_f6squareIfEEEvT0_PT3_T1_NS0_13GridEvenShareISO_EET2_T4_E12temp_storage+16];
	add.f32 	%f277, %f276, %f275;
	selp.f32 	%f278, %f277, %f275, %p43;
	setp.gt.s32 	%p44, %r4, 96;
	ld.shared.f32 	%f279, [_ZZN3cub18CUB_300001_SM_10006detail6reduce18DeviceReduceKernelINS2_10policy_hubIfyN4cuda3std3__44plusIfEEE10Policy1000EN6thrust24THRUST_300001_SM_1000_NS6detail15normal_iteratorINSD_10device_ptrIfEEEEyS9_f6squareIfEEEvT0_PT3_T1_NS0_13GridEvenShareISO_EET2_T4_E12temp_storage+20];
	add.f32 	%f280, %f279, %f278;
	selp.f32 	%f281, %f280, %f278, %p44;
	setp.gt.s32 	%p45, %r4, 128;
	ld.shared.f32 	%f282, [_ZZN3cub18CUB_300001_SM_10006detail6reduce18DeviceReduceKernelINS2_10policy_hubIfyN4cuda3std3__44plusIfEEE10Policy1000EN6thrust24THRUST_300001_SM_1000_NS6detail15normal_iteratorINSD_10device_ptrIfEEEEyS9_f6squareIfEEEvT0_PT3_T1_NS0_13GridEvenShareISO_EET2_T4_E12temp_storage+24];
	add.f32 	%f283, %f282, %f281;
	selp.f32 	%f284, %f283, %f281, %p45;
	setp.gt.s32 	%p46, %r4, 160;
	ld.shared.f32 	%f285, [_ZZN3cub18CUB_300001_SM_10006detail6reduce18DeviceReduceKernelINS2_10policy_hubIfyN4cuda3std3__44plusIfEEE10Policy1000EN6thrust24THRUST_300001_SM_1000_NS6detail15normal_iteratorINSD_10device_ptrIfEEEEyS9_f6squareIfEEEvT0_PT3_T1_NS0_13GridEvenShareISO_EET2_T4_E12temp_storage+28];
	add.f32 	%f286, %f285, %f284;
	selp.f32 	%f287, %f286, %f284, %p46;
	setp.gt.s32 	%p47, %r4, 192;
	ld.shared.f32 	%f288, [_ZZN3cub18CUB_300001_SM_10006detail6reduce18DeviceReduceKernelINS2_10policy_hubIfyN4cuda3std3__44plusIfEEE10Policy1000EN6thrust24THRUST_300001_SM_1000_NS6detail15normal_iteratorINSD_10device_ptrIfEEEEyS9_f6squareIfEEEvT0_PT3_T1_NS0_13GridEvenShareISO_EET2_T4_E12temp_storage+32];
	add.f32 	%f289, %f288, %f287;
	selp.f32 	%f290, %f289, %f287, %p47;
	setp.gt.s32 	%p48, %r4, 224;
	ld.shared.f32 	%f291, [_ZZN3cub18CUB_300001_SM_10006detail6reduce18DeviceReduceKernelINS2_10policy_hubIfyN4cuda3std3__44plusIfEEE10Policy1000EN6thrust24THRUST_300001_SM_1000_NS6detail15normal_iteratorINSD_10device_ptrIfEEEEyS9_f6squareIfEEEvT0_PT3_T1_NS0_13GridEvenShareISO_EET2_T4_E12temp_storage+36];
	add.f32 	%f292, %f291, %f290;
	selp.f32 	%f339, %f292, %f290, %p48;
	bra.uni 	$L__BB9_46;
$L__BB9_25:
	cvt.u32.u64 	%r52, %rd4;
	mov.u32 	%r27, %tid.x;
	add.s32 	%r53, %r27, %r52;
	mul.wide.u32 	%rd26, %r53, 4;
	add.s64 	%rd27, %rd2, %rd26;
	ld.global.f32 	%f41, [%rd27];
	ld.global.f32 	%f42, [%rd27+1024];
	mul.f32 	%f43, %f42, %f42;
	ld.global.f32 	%f44, [%rd27+2048];
	ld.global.f32 	%f45, [%rd27+3072];
	mul.f32 	%f46, %f45, %f45;
	ld.global.f32 	%f47, [%rd27+4096];
	ld.global.f32 	%f48, [%rd27+5120];
	mul.f32 	%f49, %f48, %f48;
	ld.global.f32 	%f50, [%rd27+6144];
	ld.global.f32 	%f51, [%rd27+7168];
	mul.f32 	%f52, %f51, %f51;
	ld.global.f32 	%f53, [%rd27+8192];
	ld.global.f32 	%f54, [%rd27+9216];
	mul.f32 	%f55, %f54, %f54;
	ld.global.f32 	%f56, [%rd27+10240];
	ld.global.f32 	%f57, [%rd27+11264];
	mul.f32 	%f58, %f57, %f57;
	ld.global.f32 	%f59, [%rd27+12288];
	ld.global.f32 	%f60, [%rd27+13312];
	mul.f32 	%f61, %f60, %f60;
	ld.global.f32 	%f62, [%rd27+14336];
	ld.global.f32 	%f63, [%rd27+15360];
	mul.f32 	%f64, %f63, %f63;
	fma.rn.f32 	%f65, %f41, %f41, %f43;
	fma.rn.f32 	%f66, %f44, %f44, %f46;
	fma.rn.f32 	%f67, %f47, %f47, %f49;
	fma.rn.f32 	%f68, %f50, %f50, %f52;
	fma.rn.f32 	%f69, %f53, %f53, %f55;
	fma.rn.f32 	%f70, %f56, %f56, %f58;
	fma.rn.f32 	%f71, %f59, %f59, %f61;
	fma.rn.f32 	%f72, %f62, %f62, %f64;
	add.f32 	%f73, %f65, %f66;
	add.f32 	%f74, %f67, %f68;
	add.f32 	%f75, %f69, %f70;
	add.f32 	%f76, %f71, %f72;
	add.f32 	%f77, %f73, %f74;
	add.f32 	%f78, %f75, %f76;
	add.f32 	%f338, %f77, %f78;
	setp.lt.u64 	%p2, %rd5, %rd3;
	@%p2 bra 	$L__BB9_42;
	cvt.u32.u64 	%r55, %rd3;
	cvt.u64.u32 	%rd10, %r27;
	add.s64 	%rd70, %rd4, %rd3;
	cvt.u32.u64 	%r28, %rd1;
	not.b32 	%r57, %r27;
	add.s32 	%r58, %r57, %r28;
	sub.s32 	%r59, %r58, %r55;
	sub.s32 	%r197, %r59, %r52;
	add.s64 	%rd28, %rd70, %rd10;
	shl.b64 	%rd29, %rd28, 2;
	add.s64 	%rd30, %rd29, %rd2;
	add.s64 	%rd69, %rd30, 8192;
	mov.b32 	%r198, 0;
	mov.u64 	%rd71, %rd4;
$L__BB9_27:
	add.s64 	%rd71, %rd71, %rd3;
	add.s64 	%rd31, %rd1, -4096;
	setp.gt.u64 	%p3, %rd71, %rd31;
	@%p3 bra 	$L__BB9_29;
	cvt.u32.u64 	%r60, %rd3;
	add.s64 	%rd32, %rd71, %rd10;
	shl.b64 	%rd33, %rd32, 2;
	add.s64 	%rd34, %rd2, %rd33;
	ld.global.f32 	%f79, [%rd34];
	ld.global.f32 	%f80, [%rd34+1024];
	ld.global.f32 	%f81, [%rd34+2048];
	mul.f32 	%f82, %f81, %f81;
	ld.global.f32 	%f83, [%rd34+3072];
	ld.global.f32 	%f84, [%rd34+4096];
	mul.f32 	%f85, %f84, %f84;
	ld.global.f32 	%f86, [%rd34+5120];
	ld.global.f32 	%f87, [%rd34+6144];
	mul.f32 	%f88, %f87, %f87;
	ld.global.f32 	%f89, [%rd34+7168];
	ld.global.f32 	%f90, [%rd34+8192];
	mul.f32 	%f91, %f90, %f90;
	ld.global.f32 	%f92, [%rd34+9216];
	ld.global.f32 	%f93, [%rd34+10240];
	mul.f32 	%f94, %f93, %f93;
	ld.global.f32 	%f95, [%rd34+11264];
	ld.global.f32 	%f96, [%rd34+12288];
	mul.f32 	%f97, %f96, %f96;
	ld.global.f32 	%f98, [%rd34+13312];
	ld.global.f32 	%f99, [%rd34+14336];
	mul.f32 	%f100, %f99, %f99;
	ld.global.f32 	%f101, [%rd34+15360];
	fma.rn.f32 	%f102, %f79, %f79, %f338;
	fma.rn.f32 	%f103, %f80, %f80, %f82;
	fma.rn.f32 	%f104, %f83, %f83, %f85;
	fma.rn.f32 	%f105, %f86, %f86, %f88;
	fma.rn.f32 	%f106, %f89, %f89, %f91;
	fma.rn.f32 	%f107, %f92, %f92, %f94;
	fma.rn.f32 	%f108, %f95, %f95, %f97;
	fma.rn.f32 	%f109, %f98, %f98, %f100;
	add.f32 	%f110, %f102, %f103;
	add.f32 	%f111, %f104, %f105;
	add.f32 	%f112, %f106, %f107;
	add.f32 	%f113, %f108, %f109;
	add.f32 	%f114, %f110, %f111;
	add.f32 	%f115, %f112, %f113;
	add.f32 	%f116, %f114, %f115;
	fma.rn.f32 	%f338, %f101, %f101, %f116;
	sub.s64 	%rd35, %rd1, %rd71;
	setp.lt.u64 	%p4, %rd35, %rd3;
	add.s32 	%r198, %r198, 1;
	add.s64 	%rd70, %rd70, %rd3;
	sub.s32 	%r197, %r197, %r60;
	shl.b64 	%rd36, %rd3, 2;
	add.s64 	%rd69, %rd69, %rd36;
	@%p4 bra 	$L__BB9_42;
	bra.uni 	$L__BB9_27;
$L__BB9_29:
	setp.le.u64 	%p5, %rd1, %rd71;
	cvt.u32.u64 	%r61, %rd71;
	cvt.u32.u64 	%r62, %rd1;
	sub.s32 	%r63, %r62, %r61;
	setp.ge.s32 	%p6, %r27, %r63;
	or.pred  	%p7, %p5, %p6;
	@%p7 bra 	$L__BB9_42;
	cvt.u32.u64 	%r65, %rd3;
	cvt.u32.u64 	%r66, %rd4;
	not.b32 	%r67, %r27;
	add.s32 	%r68, %r67, %r28;
	add.s32 	%r69, %r65, %r66;
	sub.s32 	%r70, %r68, %r69;
	mul.lo.s32 	%r71, %r1, %r198;
	shl.b32 	%r72, %r71, 12;
	sub.s32 	%r73, %r70, %r72;
	shr.u32 	%r74, %r73, 8;
	add.s32 	%r34, %r74, 1;
	and.b32  	%r35, %r34, 15;
	setp.lt.u32 	%p8, %r73, 3840;
	mov.u32 	%r201, %r27;
	@%p8 bra 	$L__BB9_33;
	shr.u32 	%r75, %r197, 8;
	add.s32 	%r76, %r75, 1;
	and.b32  	%r77, %r76, 33554416;
	neg.s32 	%r199, %r77;
	mov.u32 	%r201, %r27;
$L__BB9_32:
	.pragma "nounroll";
	ld.global.f32 	%f118, [%rd69+-8192];
	fma.rn.f32 	%f119, %f118, %f118, %f338;
	ld.global.f32 	%f120, [%rd69+-7168];
	fma.rn.f32 	%f121, %f120, %f120, %f119;
	ld.global.f32 	%f122, [%rd69+-6144];
	fma.rn.f32 	%f123, %f122, %f122, %f121;
	ld.global.f32 	%f124, [%rd69+-5120];
	fma.rn.f32 	%f125, %f124, %f124, %f123;
	ld.global.f32 	%f126, [%rd69+-4096];
	fma.rn.f32 	%f127, %f126, %f126, %f125;
	ld.global.f32 	%f128, [%rd69+-3072];
	fma.rn.f32 	%f129, %f128, %f128, %f127;
	ld.global.f32 	%f130, [%rd69+-2048];
	fma.rn.f32 	%f131, %f130, %f130, %f129;
	ld.global.f32 	%f132, [%rd69+-1024];
	fma.rn.f32 	%f133, %f132, %f132, %f131;
	ld.global.f32 	%f134, [%rd69];
	fma.rn.f32 	%f135, %f134, %f134, %f133;
	ld.global.f32 	%f136, [%rd69+1024];
	fma.rn.f32 	%f137, %f136, %f136, %f135;
	ld.global.f32 	%f138, [%rd69+2048];
	fma.rn.f32 	%f139, %f138, %f138, %f137;
	ld.global.f32 	%f140, [%rd69+3072];
	fma.rn.f32 	%f141, %f140, %f140, %f139;
	ld.global.f32 	%f142, [%rd69+4096];
	fma.rn.f32 	%f143, %f142, %f142, %f141;
	ld.global.f32 	%f144, [%rd69+5120];
	fma.rn.f32 	%f145, %f144, %f144, %f143;
	ld.global.f32 	%f146, [%rd69+6144];
	fma.rn.f32 	%f147, %f146, %f146, %f145;
	ld.global.f32 	%f148, [%rd69+7168];
	fma.rn.f32 	%f338, %f148, %f148, %f147;
	add.s32 	%r201, %r201, 4096;
	add.s32 	%r199, %r199, 16;
	add.s64 	%rd69, %rd69, 16384;
	setp.ne.s32 	%p9, %r199, 0;
	@%p9 bra 	$L__BB9_32;
$L__BB9_33:
	setp.eq.s32 	%p10, %r35, 0;
	@%p10 bra 	$L__BB9_42;
	and.b32  	%r42, %r34, 7;
	setp.lt.u32 	%p11, %r35, 8;
	@%p11 bra 	$L__BB9_36;
	cvt.u64.u32 	%rd37, %r201;
	add.s64 	%rd38, %rd71, %rd37;
	shl.b64 	%rd39, %rd38, 2;
	add.s64 	%rd40, %rd2, %rd39;
	ld.global.f32 	%f150, [%rd40];
	fma.rn.f32 	%f151, %f150, %f150, %f338;
	ld.global.f32 	%f152, [%rd40+1024];
	fma.rn.f32 	%f153, %f152, %f152, %f151;
	ld.global.f32 	%f154, [%rd40+2048];
	fma.rn.f32 	%f155, %f154, %f154, %f153;
	ld.global.f32 	%f156, [%rd40+3072];
	fma.rn.f32 	%f157, %f156, %f156, %f155;
	ld.global.f32 	%f158, [%rd40+4096];
	fma.rn.f32 	%f159, %f158, %f158, %f157;
	ld.global.f32 	%f160, [%rd40+5120];
	fma.rn.f32 	%f161, %f160, %f160, %f159;
	ld.global.f32 	%f162, [%rd40+6144];
	fma.rn.f32 	%f163, %f162, %f162, %f161;
	ld.global.f32 	%f164, [%rd40+7168];
	fma.rn.f32 	%f338, %f164, %f164, %f163;
	add.s32 	%r201, %r201, 2048;
$L__BB9_36:
	setp.eq.s32 	%p12, %r42, 0;
	@%p12 bra 	$L__BB9_42;
	setp.lt.u32 	%p13, %r42, 4;
	@%p13 bra 	$L__BB9_39;
	cvt.u64.u32 	%rd41, %r201;
	add.s64 	%rd42, %rd71, %rd41;
	shl.b64 	%rd43, %rd42, 2;
	add.s64 	%rd44, %rd2, %rd43;
	ld.global.f32 	%f166, [%rd44];
	fma.rn.f32 	%f167, %f166, %f166, %f338;
	ld.global.f32 	%f168, [%rd44+1024];
	fma.rn.f32 	%f169, %f168, %f168, %f167;
	ld.global.f32 	%f170, [%rd44+2048];
	fma.rn.f32 	%f171, %f170, %f170, %f169;
	ld.global.f32 	%f172, [%rd44+3072];
	fma.rn.f32 	%f338, %f172, %f172, %f171;
	add.s32 	%r201, %r201, 1024;
$L__BB9_39:
	and.b32  	%r78, %r34, 3;
	setp.eq.s32 	%p14, %r78, 0;
	@%p14 bra 	$L__BB9_42;
	cvt.u64.u32 	%rd45, %r201;
	add.s64 	%rd46, %rd45, %rd70;
	shl.b64 	%rd47, %rd46, 2;
	add.s64 	%rd73, %rd2, %rd47;
	cvt.u16.u32 	%rs1, %r197;
	shr.u16 	%rs2, %rs1, 8;
	add.s16 	%rs3, %rs2, 1;
	cvt.u32.u16 	%r79, %rs3;
	and.b32  	%r80, %r79, 3;
	neg.s32 	%r204, %r80;
$L__BB9_41:
	.pragma "nounroll";
	ld.global.f32 	%f173, [%rd73];
	fma.rn.f32 	%f338, %f173, %f173, %f338;
	add.s64 	%rd73, %rd73, 1024;
	add.s32 	%r204, %r204, 1;
	setp.ne.s32 	%p15, %r204, 0;
	@%p15 bra 	$L__BB9_41;
$L__BB9_42:
	// begin inline asm
	mov.u32 %r81, %laneid;
	// end inline asm
	mov.b32 	%r83, %f338;
	mov.b32 	%r84, 1;
	mov.b32 	%r105, 31;
	mov.b32 	%r106, -1;
	// begin inline asm
	shfl.sync.down.b32 %r82, %r83, %r84, %r105, %r106;
	// end inline asm
	setp.gt.s32 	%p16, %r81, 30;
	mov.b32 	%f174, %r82;
	add.f32 	%f175, %f338, %f174;
	selp.f32 	%f176, %f338, %f175, %p16;
	mov.b32 	%r88, %f176;
	mov.b32 	%r89, 2;
	// begin inline asm
	shfl.sync.down.b32 %r87, %r88, %r89, %r105, %r106;
	// end inline asm
	setp.gt.s32 	%p17, %r81, 29;
	mov.b32 	%f177, %r87;
	add.f32 	%f178, %f176, %f177;
	selp.f32 	%f179, %f176, %f178, %p17;
	mov.b32 	%r93, %f179;
	mov.b32 	%r94, 4;
	// begin inline asm
	shfl.sync.down.b32 %r92, %r93, %r94, %r105, %r106;
	// end inline asm
	setp.gt.s32 	%p18, %r81, 27;
	mov.b32 	%f180, %r92;
	add.f32 	%f181, %f179, %f180;
	selp.f32 	%f182, %f179, %f181, %p18;
	mov.b32 	%r98, %f182;
	mov.b32 	%r99, 8;
	// begin inline asm
	shfl.sync.down.b32 %r97, %r98, %r99, %r105, %r106;
	// end inline asm
	setp.gt.s32 	%p19, %r81, 23;
	mov.b32 	%f183, %r97;
	add.f32 	%f184, %f182, %f183;
	selp.f32 	%f185, %f182, %f184, %p19;
	mov.b32 	%r103, %f185;
	mov.b32 	%r104, 16;
	// begin inline asm
	shfl.sync.down.b32 %r102, %r103, %r104, %r105, %r106;
	// end inline asm
	setp.gt.s32 	%p20, %r81, 15;
	mov.b32 	%f186, %r102;
	add.f32 	%f37, %f185, %f186;
	selp.f32 	%f339, %f185, %f37, %p20;
	setp.ne.s32 	%p21, %r81, 0;
	@%p21 bra 	$L__BB9_44;
	shr.u32 	%r107, %r27, 3;
	and.b32  	%r108, %r107, 124;
	mov.u32 	%r109, _ZZN3cub18CUB_300001_SM_10006detail6reduce18DeviceReduceKernelINS2_10policy_hubIfyN4cuda3std3__44plusIfEEE10Policy1000EN6thrust24THRUST_300001_SM_1000_NS6detail15normal_iteratorINSD_10device_ptrIfEEEEyS9_f6squareIfEEEvT0_PT3_T1_NS0_13GridEvenShareISO_EET2_T4_E12temp_storage;
	add.s32 	%r110, %r109, %r108;
	st.shared.f32 	[%r110+8], %f37;
$L__BB9_44:
	bar.sync 	0;
	setp.ne.s32 	%p22, %r27, 0;
	@%p22 bra 	$L__BB9_46;
	ld.shared.f32 	%f187, [_ZZN3cub18CUB_300001_SM_10006detail6reduce18DeviceReduceKernelINS2_10policy_hubIfyN4cuda3std3__44plusIfEEE10Policy1000EN6thrust24THRUST_300001_SM_1000_NS6detail15normal_iteratorINSD_10device_ptrIfEEEEyS9_f6squareIfEEEvT0_PT3_T1_NS0_13GridEvenShareISO_EET2_T4_E12temp_storage+12];
	add.f32 	%f188, %f339, %f187;
	ld.shared.f32 	%f189, [_ZZN3cub18CUB_300001_SM_10006detail6reduce18DeviceReduceKernelINS2_10policy_hubIfyN4cuda3std3__44plusIfEEE10Policy1000EN6thrust24THRUST_300001_SM_1000_NS6detail15normal_iteratorINSD_10device_ptrIfEEEEyS9_f6squareIfEEEvT0_PT3_T1_NS0_13GridEvenShareISO_EET2_T4_E12temp_storage+16];
	add.f32 	%f190, %f188, %f189;
	ld.shared.f32 	%f191, [_ZZN3cub18CUB_300001_SM_10006detail6reduce18DeviceReduceKernelINS2_10policy_hubIfyN4cuda3std3__44plusIfEEE10Policy1000EN6thrust24THRUST_300001_SM_1000_NS6detail15normal_iteratorINSD_10device_ptrIfEEEEyS9_f6squareIfEEEvT0_PT3_T1_NS0_13GridEvenShareISO_EET2_T4_E12temp_storage+20];
	add.f32 	%f192, %f190, %f191;
	ld.shared.f32 	%f193, [_ZZN3cub18CUB_300001_SM_10006detail6reduce18DeviceReduceKernelINS2_10policy_hubIfyN4cuda3std3__44plusIfEEE10Policy1000EN6thrust24THRUST_300001_SM_1000_NS6detail15normal_iteratorINSD_10device_ptrIfEEEEyS9_f6squareIfEEEvT0_PT3_T1_NS0_13GridEvenShareISO_EET2_T4_E12temp_storage+24];
	add.f32 	%f194, %f192, %f193;
	ld.shared.f32 	%f195, [_ZZN3cub18CUB_300001_SM_10006detail6reduce18DeviceReduceKernelINS2_10policy_hubIfyN4cuda3std3__44plusIfEEE10Policy1000EN6thrust24THRUST_300001_SM_1000_NS6detail15normal_iteratorINSD_10device_ptrIfEEEEyS9_f6squareIfEEEvT0_PT3_T1_NS0_13GridEvenShareISO_EET2_T4_E12temp_storage+28];
	add.f32 	%f196, %f194, %f195;
	ld.shared.f32 	%f197, [_ZZN3cub18CUB_300001_SM_10006detail6reduce18DeviceReduceKernelINS2_10policy_hubIfyN4cuda3std3__44plusIfEEE10Policy1000EN6thrust24THRUST_300001_SM_1000_NS6detail15normal_iteratorINSD_10device_ptrIfEEEEyS9_f6squareIfEEEvT0_PT3_T1_NS0_13GridEvenShareISO_EET2_T4_E12temp_storage+32];
	add.f32 	%f198, %f196, %f197;
	ld.shared.f32 	%f199, [_ZZN3cub18CUB_300001_SM_10006detail6reduce18DeviceReduceKernelINS2_10policy_hubIfyN4cuda3std3__44plusIfEEE10Policy1000EN6thrust24THRUST_300001_SM_1000_NS6detail15normal_iteratorINSD_10device_ptrIfEEEEyS9_f6squareIfEEEvT0_PT3_T1_NS0_13GridEvenShareISO_EET2_T4_E12temp_storage+36];
	add.f32 	%f339, %f198, %f199;
$L__BB9_46:
	mov.u32 	%r188, %tid.x;
	setp.ne.s32 	%p56, %r188, 0;
	@%p56 bra 	$L__BB9_48;
	cvta.to.global.u64 	%rd65, %rd24;
	mul.wide.u32 	%rd66, %r2, 4;
	add.s64 	%rd67, %rd65, %rd66;
	st.global.f32 	[%rd67], %f339;
$L__BB9_48:
	ret;

}
	// .globl	_ZN3cub18CUB_300001_SM_10006detail6reduce28DeviceReduceSingleTileKernelINS2_10policy_hubIfyN4cuda3std3__44plusIfEEE10Policy1000EPfPiiS9_ifNS7_10__identityEEEvT0_T1_T2_T3_T4_T6_
.visible .entry _ZN3cub18CUB_300001_SM_10006detail6reduce28DeviceReduceSingleTileKernelINS2_10policy_hubIfyN4cuda3std3__44plusIfEEE10Policy1000EPfPiiS9_ifNS7_10__identityEEEvT0_T1_T2_T3_T4_T6_(
	.param .u64 .ptr .align 1 _ZN3cub18CUB_300001_SM_10006detail6reduce28DeviceReduceSingleTileKernelINS2_10policy_hubIfyN4cuda3std3__44plusIfEEE10Policy1000EPfPiiS9_ifNS7_10__identityEEEvT0_T1_T2_T3_T4_T6__param_0,
	.param .u64 .ptr .align 1 _ZN3cub18CUB_300001_SM_10006detail6reduce28DeviceReduceSingleTileKernelINS2_10policy_hubIfyN4cuda3std3__44plusIfEEE10Policy1000EPfPiiS9_ifNS7_10__identityEEEvT0_T1_T2_T3_T4_T6__param_1,
	.param .u32 _ZN3cub18CUB_300001_SM_10006detail6reduce28DeviceReduceSingleTileKernelINS2_10policy_hubIfyN4cuda3std3__44plusIfEEE10Policy1000EPfPiiS9_ifNS7_10__identityEEEvT0_T1_T2_T3_T4_T6__param_2,
	.param .align 1 .b8 _ZN3cub18CUB_300001_SM_10006detail6reduce28DeviceReduceSingleTileKernelINS2_10policy_hubIfyN4cuda3std3__44plusIfEEE10Policy1000EPfPiiS9_ifNS7_10__identityEEEvT0_T1_T2_T3_T4_T6__param_3[1],
	.param .u32 _ZN3cub18CUB_300001_SM_10006detail6reduce28DeviceReduceSingleTileKernelINS2_10policy_hubIfyN4cuda3std3__44plusIfEEE10Policy1000EPfPiiS9_ifNS7_10__identityEEEvT0_T1_T2_T3_T4_T6__param_4,
	.param .align 1 .b8 _ZN3cub18CUB_300001_SM_10006detail6reduce28DeviceReduceSingleTileKernelINS2_10policy_hubIfyN4cuda3std3__44plusIfEEE10Policy1000EPfPiiS9_ifNS7_10__identityEEEvT0_T1_T2_T3_T4_T6__param_5[1]
)
.maxntid 256
.minnctapersm 1
{
	.reg .pred 	%p<97>;
	.reg .b32 	%r<409>;
	.reg .b32 	%f<419>;
	.reg .b64 	%rd<125>;
	// demoted variable
	.shared .align 4 .b8 _ZZN3cub18CUB_300001_SM_10006detail6reduce28DeviceReduceSingleTileKernelINS2_10policy_hubIfyN4cuda3std3__44plusIfEEE10Policy1000EPfPiiS9_ifNS7_10__identityEEEvT0_T1_T2_T3_T4_T6_E12temp_storage[44];
	ld.param.u64 	%rd16, [_ZN3cub18CUB_300001_SM_10006detail6reduce28DeviceReduceSingleTileKernelINS2_10policy_hubIfyN4cuda3std3__44plusIfEEE10Policy1000EPfPiiS9_ifNS7_10__identityEEEvT0_T1_T2_T3_T4_T6__param_0];
	ld.param.u64 	%rd17, [_ZN3cub18CUB_300001_SM_10006detail6reduce28DeviceReduceSingleTileKernelINS2_10policy_hubIfyN4cuda3std3__44plusIfEEE10Policy1000EPfPiiS9_ifNS7_10__identityEEEvT0_T1_T2_T3_T4_T6__param_1];
	ld.param.u32 	%r67, [_ZN3cub18CUB_300001_SM_10006detail6reduce28DeviceReduceSingleTileKernelINS2_10policy_hubIfyN4cuda3std3__44plusIfEEE10Policy1000EPfPiiS9_ifNS7_10__identityEEEvT0_T1_T2_T3_T4_T6__param_2];
	ld.param.u32 	%r68, [_ZN3cub18CUB_300001_SM_10006detail6reduce28DeviceReduceSingleTileKernelINS2_10policy_hubIfyN4cuda3std3__44plusIfEEE10Policy1000EPfPiiS9_ifNS7_10__identityEEEvT0_T1_T2_T3_T4_T6__param_4];
	cvta.to.global.u64 	%rd1, %rd17;
	setp.ne.s32 	%p1, %r67, 0;
	@%p1 bra 	$L__BB10_3;
	mov.u32 	%r382, %tid.x;
	setp.ne.s32 	%p96, %r382, 0;
	@%p96 bra 	$L__BB10_74;
	st.global.u32 	[%rd1], %r68;
	bra.uni 	$L__BB10_74;
$L__BB10_3:
	and.b64  	%rd18, %rd16, 15;
	setp.ne.s64 	%p2, %rd18, 0;
	@%p2 bra 	$L__BB10_38;
	setp.gt.s32 	%p49, %r67, 4095;
	@%p49 bra 	$L__BB10_22;
	mov.u32 	%r1, %tid.x;
	setp.ge.s32 	%p66, %r1, %r67;
	mov.f32 	%f397, 0f00000000;
	mov.u32 	%r386, %r1;
	@%p66 bra 	$L__BB10_7;
	mul.wide.u32 	%rd113, %r1, 4;
	add.s64 	%rd112, %rd16, %rd113;
	// begin inline asm
	ld.global.nc.u32 %r301, [%rd112];
	// end inline asm
	mov.b32 	%f397, %r301;
	add.s32 	%r386, %r1, 256;
$L__BB10_7:
	setp.ge.s32 	%p67, %r386, %r67;
	@%p67 bra 	$L__BB10_13;
	not.b32 	%r302, %r386;
	add.s32 	%r4, %r67, %r302;
	and.b32  	%r303, %r4, 768;
	setp.eq.s32 	%p68, %r303, 768;
	@%p68 bra 	$L__BB10_11;
	mul.wide.u32 	%rd114, %r386, 4;
	add.s64 	%rd121, %rd16, %rd114;
	shr.u32 	%r304, %r4, 8;
	add.s32 	%r305, %r304, 1;
	and.b32  	%r306, %r305, 3;
	neg.s32 	%r384, %r306;
$L__BB10_10:
	.pragma "nounroll";
	// begin inline asm
	ld.global.nc.u32 %r307, [%rd121];
	// end inline asm
	mov.b32 	%f322, %r307;
	add.f32 	%f397, %f397, %f322;
	add.s32 	%r386, %r386, 256;
	add.s64 	%rd121, %rd121, 1024;
	add.s32 	%r384, %r384, 1;
	setp.ne.s32 	%p69, %r384, 0;
	@%p69 bra 	$L__BB10_10;
$L__BB10_11:
	setp.lt.u32 	%p70, %r4, 768;
	@%p70 bra 	$L__BB10_13;
$L__BB10_12:
	mul.wide.s32 	%rd120, %r386, 4;
	add.s64 	%rd116, %rd16, %rd120;
	// begin inline asm
	ld.global.nc.u32 %r308, [%rd116];
	// end inline asm
	mov.b32 	%f323, %r308;
	add.f32 	%f324, %f397, %f323;
	add.s64 	%rd117, %rd116, 1024;
	// begin inline asm
	ld.global.nc.u32 %r309, [%rd117];
	// end inline asm
	mov.b32 	%f325, %r309;
	add.f32 	%f326, %f324, %f325;
	add.s64 	%rd118, %rd116, 2048;
	// begin inline asm
	ld.global.nc.u32 %r310, [%rd118];
	// end inline asm
	mov.b32 	%f327, %r310;
	add.f32 	%f328, %f326, %f327;
	add.s64 	%rd119, %rd116, 3072;
	// begin inline asm
	ld.global.nc.u32 %r311, [%rd119];
	// end inline asm
	mov.b32 	%f329, %r311;
	add.f32 	%f397, %f328, %f329;
	add.s32 	%r386, %r386, 1024;
	setp.lt.s32 	%p71, %r386, %r67;
	@%p71 bra 	$L__BB10_12;
$L__BB10_13:
	setp.lt.s32 	%p72, %r67, 256;
	@%p72 bra 	$L__BB10_18;
	// begin inline asm
	mov.u32 %r350, %laneid;
	// end inline asm
	mov.b32 	%r352, %f397;
	mov.b32 	%r353, 1;
	mov.b32 	%r374, 31;
	mov.b32 	%r375, -1;
	// begin inline asm
	shfl.sync.down.b32 %r351, %r352, %r353, %r374, %r375;
	// end inline asm
	setp.gt.s32 	%p88, %r350, 30;
	mov.b32 	%f364, %r351;
	add.f32 	%f365, %f397, %f364;
	selp.f32 	%f366, %f397, %f365, %p88;
	mov.b32 	%r357, %f366;
	mov.b32 	%r358, 2;
	// begin inline asm
	shfl.sync.down.b32 %r356, %r357, %r358, %r374, %r375;
	// end inline asm
	setp.gt.s32 	%p89, %r350, 29;
	mov.b32 	%f367, %r356;
	add.f32 	%f368, %f366, %f367;
	selp.f32 	%f369, %f366, %f368, %p89;
	mov.b32 	%r362, %f369;
	mov.b32 	%r363, 4;
	// begin inline asm
	shfl.sync.down.b32 %r361, %r362, %r363, %r374, %r375;
	// end inline asm
	setp.gt.s32 	%p90, %r350, 27;
	mov.b32 	%f370, %r361;
	add.f32 	%f371, %f369, %f370;
	selp.f32 	%f372, %f369, %f371, %p90;
	mov.b32 	%r367, %f372;
	mov.b32 	%r368, 8;
	// begin inline asm
	shfl.sync.down.b32 %r366, %r367, %r368, %r374, %r375;
	// end inline asm
	setp.gt.s32 	%p91, %r350, 23;
	mov.b32 	%f373, %r366;
	add.f32 	%f374, %f372, %f373;
	selp.f32 	%f375, %f372, %f374, %p91;
	mov.b32 	%r372, %f375;
	mov.b32 	%r373, 16;
	// begin inline asm
	shfl.sync.down.b32 %r371, %r372, %r373, %r374, %r375;
	// end inline asm
	setp.gt.s32 	%p92, %r350, 15;
	mov.b32 	%f376, %r371;
	add.f32 	%f10, %f375, %f376;
	selp.f32 	%f418, %f375, %f10, %p92;
	setp.ne.s32 	%p93, %r350, 0;
	@%p93 bra 	$L__BB10_16;
	shr.u32 	%r376, %r1, 3;
	and.b32  	%r377, %r376, 124;
	mov.u32 	%r378, _ZZN3cub18CUB_300001_SM_10006detail6reduce28DeviceReduceSingleTileKernelINS2_10policy_hubIfyN4cuda3std3__44plusIfEEE10Policy1000EPfPiiS9_ifNS7_10__identityEEEvT0_T1_T2_T3_T4_T6_E12temp_storage;
	add.s32 	%r379, %r378, %r377;
	st.shared.f32 	[%r379+8], %f10;
$L__BB10_16:
	bar.sync 	0;
	setp.ne.s32 	%p94, %r1, 0;
	@%p94 bra 	$L__BB10_72;
	ld.shared.f32 	%f377, [_ZZN3cub18CUB_300001_SM_10006detail6reduce28DeviceReduceSingleTileKernelINS2_10policy_hubIfyN4cuda3std3__44plusIfEEE10Policy1000EPfPiiS9_ifNS7_10__identityEEEvT0_T1_T2_T3_T4_T6_E12temp_storage+12];
	add.f32 	%f378, %f418, %f377;
	ld.shared.f32 	%f379, [_ZZN3cub18CUB_300001_SM_10006detail6reduce28DeviceReduceSingleTileKernelINS2_10policy_hubIfyN4cuda3std3__44plusIfEEE10Policy1000EPfPiiS9_ifNS7_10__identityEEEvT0_T1_T2_T3_T4_T6_E12temp_storage+16];
	add.f32 	%f380, %f378, %f379;
	ld.shared.f32 	%f381, [_ZZN3cub18CUB_300001_SM_10006detail6reduce28DeviceReduceSingleTileKernelINS2_10policy_hubIfyN4cuda3std3__44plusIfEEE10Policy1000EPfPiiS9_ifNS7_10__identityEEEvT0_T1_T2_T3_T4_T6_E12temp_storage+20];
	add.f32 	%f382, %f380, %f381;
	ld.shared.f32 	%f383, [_ZZN3cub18CUB_300001_SM_10006detail6reduce28DeviceReduceSingleTileKernelINS2_10policy_hubIfyN4cuda3std3__44plusIfEEE10Policy1000EPfPiiS9_ifNS7_10__identityEEEvT0_T1_T2_T3_T4_T6_E12temp_storage+24];
	add.f32 	%f384, %f382, %f383;
	ld.shared.f32 	%f385, [_ZZN3cub18CUB_300001_SM_10006detail6reduce28DeviceReduceSingleTileKernelINS2_10policy_hubIfyN4cuda3std3__44plusIfEEE10Policy1000EPfPiiS9_ifNS7_10__identityEEEvT0_T1_T2_T3_T4_T6_E12temp_storage+28];
	add.f32 	%f386, %f384, %f385;
	ld.shared.f32 	%f387, [_ZZN3cub18CUB_300001_SM_10006detail6reduce28DeviceReduceSingleTileKernelINS2_10policy_hubIfyN4cuda3std3__44plusIfEEE10Policy1000EPfPiiS9_ifNS7_10__identityEEEvT0_T1_T2_T3_T4_T6_E12temp_storage+32];
	add.f32 	%f388, %f386, %f387;
	ld.shared.f32 	%f389, [_ZZN3cub18CUB_300001_SM_10006detail6reduce28DeviceReduceSingleTileKernelINS2_10policy_hubIfyN4cuda3std3__44plusIfEEE10Policy1000EPfPiiS9_ifNS7_10__identityEEEvT0_T1_T2_T3_T4_T6_E12temp_storage+36];
	add.f32 	%f418, %f388, %f389;
	bra.uni 	$L__BB10_72;
$L__BB10_18:
	// begin inline asm
	mov.u32 %r312, %laneid;
	// end inline asm
	and.b32  	%r338, %r1, 992;
	add.s32 	%r339, %r338, 32;
	setp.gt.s32 	%p73, %r339, %r67;
	not.b32 	%r340, %r338;
	add.s32 	%r341, %r67, %r340;
	selp.b32 	%r336, %r341, 31, %p73;
	mov.b32 	%r314, %f397;
	mov.b32 	%r315, 1;
	mov.b32 	%r337, -1;
	// begin inline asm
	shfl.sync.down.b32 %r313, %r314, %r315, %r336, %r337;
	// end inline asm
	setp.lt.s32 	%p74, %r312, %r336;
	mov.b32 	%f330, %r313;
	add.f32 	%f331, %f397, %f330;
	selp.f32 	%f332, %f331, %f397, %p74;
	mov.b32 	%r319, %f332;
	mov.b32 	%r320, 2;
	// begin inline asm
	shfl.sync.down.b32 %r318, %r319, %r320, %r336, %r337;
	// end inline asm
	add.s32 	%r342, %r312, 2;
	setp.gt.s32 	%p75, %r342, %r336;
	mov.b32 	%f333, %r318;
	add.f32 	%f334, %f332, %f333;
	selp.f32 	%f335, %f332, %f334, %p75;
	mov.b32 	%r324, %f335;
	mov.b32 	%r325, 4;
	// begin inline asm
	shfl.sync.down.b32 %r323, %r324, %r325, %r336, %r337;
	// end inline asm
	add.s32 	%r343, %r312, 4;
	setp.gt.s32 	%p76, %r343, %r336;
	mov.b32 	%f336, %r323;
	add.f32 	%f337, %f335, %f336;
	selp.f32 	%f338, %f335, %f337, %p76;
	mov.b32 	%r329, %f338;
	mov.b32 	%r330, 8;
	// begin inline asm
	shfl.sync.down.b32 %r328, %r329, %r330, %r336, %r337;
	// end inline asm
	add.s32 	%r344, %r312, 8;
	setp.gt.s32 	%p77, %r344, %r336;
	mov.b32 	%f339, %r328;
	add.f32 	%f340, %f338, %f339;
	selp.f32 	%f341, %f338, %f340, %p77;
	mov.b32 	%r334, %f341;
	mov.b32 	%r335, 16;
	// begin inline asm
	shfl.sync.down.b32 %r333, %r334, %r335, %r336, %r337;
	// end inline asm
	add.s32 	%r345, %r312, 16;
	setp.gt.s32 	%p78, %r345, %r336;
	mov.b32 	%f342, %r333;
	add.f32 	%f343, %f341, %f342;
	selp.f32 	%f418, %f341, %f343, %p78;
	setp.ne.s32 	%p79, %r312, 0;
	@%p79 bra 	$L__BB10_20;
	shr.u32 	%r346, %r1, 3;
	and.b32  	%r347, %r346, 124;
	mov.u32 	%r348, _ZZN3cub18CUB_300001_SM_10006detail6reduce28DeviceReduceSingleTileKernelINS2_10policy_hubIfyN4cuda3std3__44plusIfEEE10Policy1000EPfPiiS9_ifNS7_10__identityEEEvT0_T1_T2_T3_T4_T6_E12temp_storage;
	add.s32 	%r349, %r348, %r347;
	st.shared.f32 	[%r349+8], %f418;
$L__BB10_20:
	bar.sync 	0;
	setp.ne.s32 	%p80, %r1, 0;
	@%p80 bra 	$L__BB10_72;
	setp.gt.s32 	%p81, %r67, 32;
	ld.shared.f32 	%f344, [_ZZN3cub18CUB_300001_SM_10006detail6reduce28DeviceReduceSingleTileKernelINS2_10policy_hubIfyN4cuda3std3__44plusIfEEE10Policy1000EPfPiiS9_ifNS7_10__identityEEEvT0_T1_T2_T3_T4_T6_E12temp_storage+12];
	add.f32 	%f345, %f418, %f344;
	selp.f32 	%f346, %f345, %f418, %p81;
	setp.gt.s32 	%p82, %r67, 64;
	ld.shared.f32 	%f347, [_ZZN3cub18CUB_300001_SM_10006detail6reduce28DeviceReduceSingleTileKernelINS2_10policy_hubIfyN4cuda3std3__44plusIfEEE10Policy1000EPfPiiS9_ifNS7_10__identityEEEvT0_T1_T2_T3_T4_T6_E12temp_storage+16];
	add.f32 	%f348, %f347, %f346;
	selp.f32 	%f349, %f348, %f346, %p82;
	setp.gt.s32 	%p83, %r67, 96;
	ld.shared.f32 	%f350, [_ZZN3cub18CUB_300001_SM_10006detail6reduce28DeviceReduceSingleTileKernelINS2_10policy_hubIfyN4cuda3std3__44plusIfEEE10Policy1000EPfPiiS9_ifNS7_10__identityEEEvT0_T1_T2_T3_T4_T6_E12temp_storage+20];
	add.f32 	%f351, %f350, %f349;
	selp.f32 	%f352, %f351, %f349, %p83;
	setp.gt.s32 	%p84, %r67, 128;
	ld.shared.f32 	%f353, [_ZZN3cub18CUB_300001_SM_10006detail6reduce28DeviceReduceSingleTileKernelINS2_10policy_hubIfyN4cuda3std3__44plusIfEEE10Policy1000EPfPiiS9_ifNS7_10__identityEEEvT0_T1_T2_T3_T4_T6_E12temp_storage+24];
	add.f32 	%f354, %f353, %f352;
	selp.f32 	%f355, %f354, %f352, %p84;
	setp.gt.s32 	%p85, %r67, 160;
	ld.shared.f32 	%f356, [_ZZN3cub18CUB_300001_SM_10006detail6reduce28DeviceReduceSingleTileKernelINS2_10policy_hubIfyN4cuda3std3__44plusIfEEE10Policy1000EPfPiiS9_ifNS7_10__identityEEEvT0_T1_T2_T3_T4_T6_E12temp_storage+28];
	add.f32 	%f357, %f356, %f355;
	selp.f32 	%f358, %f357, %f355, %p85;
	setp.gt.s32 	%p86, %r67, 192;
	ld.shared.f32 	%f359, [_ZZN3cub18CUB_300001_SM_10006detail6reduce28DeviceReduceSingleTileKernelINS2_10policy_hubIfyN4cuda3std3__44plusIfEEE10Policy1000EPfPiiS9_ifNS7_10__identityEEEvT0_T1_T2_T3_T4_T6_E12temp_storage+32];
	add.f32 	%f360, %f359, %f358;
	selp.f32 	%f361, %f360, %f358, %p86;
	setp.gt.s32 	%p87, %r67, 224;
	ld.shared.f32 	%f362, [_ZZN3cub18CUB_300001_SM_10006detail6reduce28DeviceReduceSingleTileKernelINS2_10policy_hubIfyN4cuda3std3__44plusIfEEE10Policy1000EPfPiiS9_ifNS7_10__identityEEEvT0_T1_T2_T3_T4_T6_E12temp_storage+36];
	add.f32 	%f363, %f362, %f361;
	selp.f32 	%f418, %f363, %f361, %p87;
	bra.uni 	$L__BB10_72;
$L__BB10_22:
	mov.u32 	%r13, %tid.x;
	shl.b32 	%r225, %r13, 2;
	mul.wide.u32 	%rd86, %r225, 4;
	add.s64 	%rd76, %rd16, %rd86;
	// begin inline asm
	ld.global.nc.v2.u64 {%rd74, %rd75}, [%rd76];
	// end inline asm
	mov.b64 	{%r226, %r227}, %rd75;
	mov.b64 	{%r228, %r229}, %rd74;
	mov.b32 	%f224, %r229;
	mov.b32 	%f225, %r228;
	mov.b32 	%f226, %r227;
	mov.b32 	%f227, %r226;
	add.s64 	%rd79, %rd76, 4096;
	// begin inline asm
	ld.global.nc.v2.u64 {%rd77, %rd78}, [%rd79];
	// end inline asm
	mov.b64 	{%r230, %r231}, %rd78;
	mov.b64 	{%r232, %r233}, %rd77;
	mov.b32 	%f228, %r233;
	mov.b32 	%f229, %r232;
	mov.b32 	%f230, %r231;
	mov.b32 	%f231, %r230;
	add.s64 	%rd82, %rd76, 8192;
	// begin inline asm
	ld.global.nc.v2.u64 {%rd80, %rd81}, [%rd82];
	// end inline asm
	mov.b64 	{%r234, %r235}, %rd81;
	mov.b64 	{%r236, %r237}, %rd80;
	mov.b32 	%f232, %r237;
	mov.b32 	%f233, %r236;
	mov.b32 	%f234, %r235;
	mov.b32 	%f235, %r234;
	add.s64 	%rd85, %rd76, 12288;
	// begin inline asm
	ld.global.nc.v2.u64 {%rd83, %rd84}, [%rd85];
	// end inline asm
	mov.b64 	{%r238, %r239}, %rd84;
	mov.b64 	{%r240, %r241}, %rd83;
	mov.b32 	%f236, %r241;
	mov.b32 	%f237, %r240;
	mov.b32 	%f238, %r239;
	mov.b32 	%f239, %r238;
	add.f32 	%f240, %f225, %f224;
	add.f32 	%f241, %f227, %f226;
	add.f32 	%f242, %f229, %f228;
	add.f32 	%f243, %f231, %f230;
	add.f32 	%f244, %f233, %f232;
	add.f32 	%f245, %f235, %f234;
	add.f32 	%f246, %f237, %f236;
	add.f32 	%f247, %f239, %f238;
	add.f32 	%f248, %f240, %f241;
	add.f32 	%f249, %f242, %f243;
	add.f32 	%f250, %f244, %f245;
	add.f32 	%f251, %f246, %f247;
	add.f32 	%f252, %f248, %f249;
	add.f32 	%f253, %f250, %f251;
	add.f32 	%f404, %f252, %f253;
	setp.lt.u32 	%p50, %r67, 8192;
	mov.b32 	%r389, 4096;
	@%p50 bra 	$L__BB10_26;
	add.s32 	%r14, %r67, -4096;
	mov.b32 	%r389, 4096;
$L__BB10_24:
	mul.wide.s32 	%rd99, %r389, 4;
	add.s64 	%rd89, %rd76, %rd99;
	// begin inline asm
	ld.global.nc.v2.u64 {%rd87, %rd88}, [%rd89];
	// end inline asm
	mov.b64 	{%r243, %r244}, %rd88;
	mov.b64 	{%r245, %r246}, %rd87;
	mov.b32 	%f254, %r246;
	mov.b32 	%f255, %r245;
	mov.b32 	%f256, %r244;
	mov.b32 	%f257, %r243;
	add.s64 	%rd92, %rd89, 4096;
	// begin inline asm
	ld.global.nc.v2.u64 {%rd90, %rd91}, [%rd92];
	// end inline asm
	mov.b64 	{%r247, %r248}, %rd91;
	mov.b64 	{%r249, %r250}, %rd90;
	mov.b32 	%f258, %r250;
	mov.b32 	%f259, %r249;
	mov.b32 	%f260, %r248;
	mov.b32 	%f261, %r247;
	add.s64 	%rd95, %rd89, 8192;
	// begin inline asm
	ld.global.nc.v2.u64 {%rd93, %rd94}, [%rd95];
	// end inline asm
	mov.b64 	{%r251, %r252}, %rd94;
	mov.b64 	{%r253, %r254}, %rd93;
	mov.b32 	%f262, %r254;
	mov.b32 	%f263, %r253;
	mov.b32 	%f264, %r252;
	mov.b32 	%f265, %r251;
	add.s64 	%rd98, %rd89, 12288;
	// begin inline asm
	ld.global.nc.v2.u64 {%rd96, %rd97}, [%rd98];
	// end inline asm
	mov.b64 	{%r255, %r256}, %rd97;
	mov.b64 	{%r257, %r258}, %rd96;
	mov.b32 	%f266, %r258;
	mov.b32 	%f267, %r257;
	mov.b32 	%f268, %r256;
	mov.b32 	%f269, %r255;
	add.f32 	%f270, %f404, %f255;
	add.f32 	%f271, %f254, %f257;
	add.f32 	%f272, %f256, %f259;
	add.f32 	%f273, %f258, %f261;
	add.f32 	%f274, %f260, %f263;
	add.f32 	%f275, %f262, %f265;
	add.f32 	%f276, %f264, %f267;
	add.f32 	%f277, %f266, %f269;
	add.f32 	%f278, %f270, %f271;
	add.f32 	%f279, %f272, %f273;
	add.f32 	%f280, %f274, %f275;
	add.f32 	%f281, %f276, %f277;
	add.f32 	%f282, %f278, %f279;
	add.f32 	%f283, %f280, %f281;
	add.f32 	%f284, %f282, %f283;
	add.f32 	%f404, %f284, %f268;
	sub.s32 	%r259, %r67, %r389;
	setp.lt.s32 	%p51, %r259, 4096;
	@%p51 bra 	$L__BB10_34;
	add.s32 	%r389, %r389, 4096;
	setp.le.s32 	%p52, %r389, %r14;
	@%p52 bra 	$L__BB10_24;
$L__BB10_26:
	setp.le.s32 	%p53, %r67, %r389;
	@%p53 bra 	$L__BB10_34;
	sub.s32 	%r18, %r67, %r389;
	setp.ge.s32 	%p54, %r13, %r18;
	@%p54 bra 	$L__BB10_34;
	not.b32 	%r260, %r13;
	add.s32 	%r261, %r67, %r260;
	sub.s32 	%r19, %r261, %r389;
	and.b32  	%r262, %r19, 768;
	setp.eq.s32 	%p55, %r262, 768;
	mov.u32 	%r393, %r13;
	@%p55 bra 	$L__BB10_31;
	add.s32 	%r391, %r13, %r389;
	shr.u32 	%r263, %r19, 8;
	add.s32 	%r264, %r263, 1;
	and.b32  	%r265, %r264, 3;
	neg.s32 	%r390, %r265;
	mov.u32 	%r393, %r13;
$L__BB10_30:
	.pragma "nounroll";
	mul.wide.u32 	%rd101, %r391, 4;
	add.s64 	%rd100, %rd16, %rd101;
	// begin inline asm
	ld.global.nc.u32 %r266, [%rd100];
	// end inline asm
	mov.b32 	%f286, %r266;
	add.f32 	%f404, %f404, %f286;
	add.s32 	%r393, %r393, 256;
	add.s32 	%r391, %r391, 256;
	add.s32 	%r390, %r390, 1;
	setp.ne.s32 	%p56, %r390, 0;
	@%p56 bra 	$L__BB10_30;
$L__BB10_31:
	setp.lt.u32 	%p57, %r19, 768;
	@%p57 bra 	$L__BB10_34;
	cvt.u64.u32 	%rd102, %r393;
	cvt.u64.u32 	%rd103, %r389;
	add.s64 	%rd104, %rd102, %rd103;
	shl.b64 	%rd105, %rd104, 2;
	add.s64 	%rd106, %rd105, %rd16;
	add.s64 	%rd122, %rd106, 2048;
	add.s32 	%r394, %r393, %r389;
$L__BB10_33:
	mul.wide.u32 	%rd111, %r394, 4;
	add.s64 	%rd107, %rd16, %rd111;
	// begin inline asm
	ld.global.nc.u32 %r267, [%rd107];
	// end inline asm
	mov.b32 	%f287, %r267;
	add.f32 	%f288, %f404, %f287;
	add.s64 	%rd108, %rd122, -1024;
	// begin inline asm
	ld.global.nc.u32 %r268, [%rd108];
	// end inline asm
	mov.b32 	%f289, %r268;
	add.f32 	%f290, %f288, %f289;
	// begin inline asm
	ld.global.nc.u32 %r269, [%rd122];
	// end inline asm
	mov.b32 	%f291, %r269;
	add.f32 	%f292, %f290, %f291;
	add.s64 	%rd110, %rd122, 1024;
	// begin inline asm
	ld.global.nc.u32 %r270, [%rd110];
	// end inline asm
	mov.b32 	%f293, %r270;
	add.f32 	%f404, %f292, %f293;
	add.s32 	%r393, %r393, 1024;
	add.s64 	%rd122, %rd122, 4096;
	add.s32 	%r394, %r394, 1024;
	setp.lt.s32 	%p58, %r393, %r18;
	@%p58 bra 	$L__BB10_33;
$L__BB10_34:
	// begin inline asm
	mov.u32 %r271, %laneid;
	// end inline asm
	mov.b32 	%r273, %f404;
	mov.b32 	%r274, 1;
	mov.b32 	%r295, 31;
	mov.b32 	%r296, -1;
	// begin inline asm
	shfl.sync.down.b32 %r272, %r273, %r274, %r295, %r296;
	// end inline asm
	setp.gt.s32 	%p59, %r271, 30;
	mov.b32 	%f294, %r272;
	add.f32 	%f295, %f404, %f294;
	selp.f32 	%f296, %f404, %f295, %p59;
	mov.b32 	%r278, %f296;
	mov.b32 	%r279, 2;
	// begin inline asm
	shfl.sync.down.b32 %r277, %r278, %r279, %r295, %r296;
	// end inline asm
	setp.gt.s32 	%p60, %r271, 29;
	mov.b32 	%f297, %r277;
	add.f32 	%f298, %f296, %f297;
	selp.f32 	%f299, %f296, %f298, %p60;
	mov.b32 	%r283, %f299;
	mov.b32 	%r284, 4;
	// begin inline asm
	shfl.sync.down.b32 %r282, %r283, %r284, %r295, %r296;
	// end inline asm
	setp.gt.s32 	%p61, %r271, 27;
	mov.b32 	%f300, %r282;
	add.f32 	%f301, %f299, %f300;
	selp.f32 	%f302, %f299, %f301, %p61;
	mov.b32 	%r288, %f302;
	mov.b32 	%r289, 8;
	// begin inline asm
	shfl.sync.down.b32 %r287, %r288, %r289, %r295, %r296;
	// end inline asm
	setp.gt.s32 	%p62, %r271, 23;
	mov.b32 	%f303, %r287;
	add.f32 	%f304, %f302, %f303;
	selp.f32 	%f305, %f302, %f304, %p62;
	mov.b32 	%r293, %f305;
	mov.b32 	%r294, 16;
	// begin inline asm
	shfl.sync.down.b32 %r292, %r293, %r294, %r295, %r296;
	// end inline asm
	setp.gt.s32 	%p63, %r271, 15;
	mov.b32 	%f306, %r292;
	add.f32 	%f26, %f305, %f306;
	selp.f32 	%f418, %f305, %f26, %p63;
	setp.ne.s32 	%p64, %r271, 0;
	@%p64 bra 	$L__BB10_36;
	shr.u32 	%r297, %r13, 3;
	and.b32  	%r298, %r297, 124;
	mov.u32 	%r299, _ZZN3cub18CUB_300001_SM_10006detail6reduce28DeviceReduceSingleTileKernelINS2_10policy_hubIfyN4cuda3std3__44plusIfEEE10Policy1000EPfPiiS9_ifNS7_10__identityEEEvT0_T1_T2_T3_T4_T6_E12temp_storage;
	add.s32 	%r300, %r299, %r298;
	st.shared.f32 	[%r300+8], %f26;
$L__BB10_36:
	bar.sync 	0;
	setp.ne.s32 	%p65, %r13, 0;
	@%p65 bra 	$L__BB10_72;
	ld.shared.f32 	%f307, [_ZZN3cub18CUB_300001_SM_10006detail6reduce28DeviceReduceSingleTileKernelINS2_10policy_hubIfyN4cuda3std3__44plusIfEEE10Policy1000EPfPiiS9_ifNS7_10__identityEEEvT0_T1_T2_T3_T4_T6_E12temp_storage+12];
	add.f32 	%f308, %f418, %f307;
	ld.shared.f32 	%f309, [_ZZN3cub18CUB_300001_SM_10006detail6reduce28DeviceReduceSingleTileKernelINS2_10policy_hubIfyN4cuda3std3__44plusIfEEE10Policy1000EPfPiiS9_ifNS7_10__identityEEEvT0_T1_T2_T3_T4_T6_E12temp_storage+16];
	add.f32 	%f310, %f308, %f309;
	ld.shared.f32 	%f311, [_ZZN3cub18CUB_300001_SM_10006detail6reduce28DeviceReduceSingleTileKernelINS2_10policy_hubIfyN4cuda3std3__44plusIfEEE10Policy1000EPfPiiS9_ifNS7_10__identityEEEvT0_T1_T2_T3_T4_T6_E12temp_storage+20];
	add.f32 	%f312, %f310, %f311;
	ld.shared.f32 	%f313, [_ZZN3cub18CUB_300001_SM_10006detail6reduce28DeviceReduceSingleTileKernelINS2_10policy_hubIfyN4cuda3std3__44plusIfEEE10Policy1000EPfPiiS9_ifNS7_10__identityEEEvT0_T1_T2_T3_T4_T6_E12temp_storage+24];
	add.f32 	%f314, %f312, %f313;
	ld.shared.f32 	%f315, [_ZZN3cub18CUB_300001_SM_10006detail6reduce28DeviceReduceSingleTileKernelINS2_10policy_hubIfyN4cuda3std3__44plusIfEEE10Policy1000EPfPiiS9_ifNS7_10__identityEEEvT0_T1_T2_T3_T4_T6_E12temp_storage+28];
	add.f32 	%f316, %f314, %f315;
	ld.shared.f32 	%f317, [_ZZN3cub18CUB_300001_SM_10006detail6reduce28DeviceReduceSingleTileKernelINS2_10policy_hubIfyN4cuda3std3__44plusIfEEE10Policy1000EPfPiiS9_ifNS7_10__identityEEEvT0_T1_T2_T3_T4_T6_E12temp_storage+32];
	add.f32 	%f318, %f316, %f317;
	ld.shared.f32 	%f319, [_ZZN3cub18CUB_300001_SM_10006detail6reduce28DeviceReduceSingleTileKernelINS2_10policy_hubIfyN4cuda3std3__44plusIfEEE10Policy1000EPfPiiS9_ifNS7_10__identityEEEvT0_T1_T2_T3_T4_T6_E12temp_storage+36];
	add.f32 	%f418, %f318, %f319;
	bra.uni 	$L__BB10_72;
$L__BB10_38:
	setp.gt.s32 	%p3, %r67, 4095;
	@%p3 bra 	$L__BB10_56;
	mov.u32 	%r34, %tid.x;
	setp.ge.s32 	%p20, %r34, %r67;
	mov.f32 	%f410, 0f00000000;
	mov.u32 	%r399, %r34;
	@%p20 bra 	$L__BB10_41;
	mul.wide.u32 	%rd66, %r34, 4;
	add.s64 	%rd65, %rd16, %rd66;
	// begin inline asm
	ld.global.nc.u32 %r145, [%rd65];
	// end inline asm
	mov.b32 	%f410, %r145;
	add.s32 	%r399, %r34, 256;
$L__BB10_41:
	setp.ge.s32 	%p21, %r399, %r67;
	@%p21 bra 	$L__BB10_47;
	not.b32 	%r146, %r399;
	add.s32 	%r37, %r67, %r146;
	and.b32  	%r147, %r37, 768;
	setp.eq.s32 	%p22, %r147, 768;
	@%p22 bra 	$L__BB10_45;
	mul.wide.u32 	%rd67, %r399, 4;
	add.s64 	%rd123, %rd16, %rd67;
	shr.u32 	%r148, %r37, 8;
	add.s32 	%r149, %r148, 1;
	and.b32  	%r150, %r149, 3;
	neg.s32 	%r397, %r150;
$L__BB10_44:
	.pragma "nounroll";
	// begin inline asm
	ld.global.nc.u32 %r151, [%rd123];
	// end inline asm
	mov.b32 	%f156, %r151;
	add.f32 	%f410, %f410, %f156;
	add.s32 	%r399, %r399, 256;
	add.s64 	%rd123, %rd123, 1024;
	add.s32 	%r397, %r397, 1;
	setp.ne.s32 	%p23, %r397, 0;
	@%p23 bra 	$L__BB10_44;
$L__BB10_45:
	setp.lt.u32 	%p24, %r37, 768;
	@%p24 bra 	$L__BB10_47;
$L__BB10_46:
	mul.wide.s32 	%rd73, %r399, 4;
	add.s64 	%rd69, %rd16, %rd73;
	// begin inline asm
	ld.global.nc.u32 %r152, [%rd69];
	// end inline asm
	mov.b32 	%f157, %r152;
	add.f32 	%f158, %f410, %f157;
	add.s64 	%rd70, %rd69, 1024;
	// begin inline asm
	ld.global.nc.u32 %r153, [%rd70];
	// end inline asm
	mov.b32 	%f159, %r153;
	add.f32 	%f160, %f158, %f159;
	add.s64 	%rd71, %rd69, 2048;
	// begin inline asm
	ld.global.nc.u32 %r154, [%rd71];
	// end inline asm
	mov.b32 	%f161, %r154;
	add.f32 	%f162, %f160, %f161;
	add.s64 	%rd72, %rd69, 3072;
	// begin inline asm
	ld.global.nc.u32 %r155, [%rd72];
	// end inline asm
	mov.b32 	%f163, %r155;
	add.f32 	%f410, %f162, %f163;
	add.s32 	%r399, %r399, 1024;
	setp.lt.s32 	%p25, %r399, %r67;
	@%p25 bra 	$L__BB10_46;
$L__BB10_47:
	setp.lt.s32 	%p26, %r67, 256;
	@%p26 bra 	$L__BB10_52;
	// begin inline asm
	mov.u32 %r194, %laneid;
	// end inline asm
	mov.b32 	%r196, %f410;
	mov.b32 	%r197, 1;
	mov.b32 	%r218, 31;
	mov.b32 	%r219, -1;
	// begin inline asm
	shfl.sync.down.b32 %r195, %r196, %r197, %r218, %r219;
	// end inline asm
	setp.gt.s32 	%p42, %r194, 30;
	mov.b32 	%f198, %r195;
	add.f32 	%f199, %f410, %f198;
	selp.f32 	%f200, %f410, %f199, %p42;
	mov.b32 	%r201, %f200;
	mov.b32 	%r202, 2;
	// begin inline asm
	shfl.sync.down.b32 %r200, %r201, %r202, %r218, %r219;
	// end inline asm
	setp.gt.s32 	%p43, %r194, 29;
	mov.b32 	%f201, %r200;
	add.f32 	%f202, %f200, %f201;
	selp.f32 	%f203, %f200, %f202, %p43;
	mov.b32 	%r206, %f203;
	mov.b32 	%r207, 4;
	// begin inline asm
	shfl.sync.down.b32 %r205, %r206, %r207, %r218, %r219;
	// end inline asm
	setp.gt.s32 	%p44, %r194, 27;
	mov.b32 	%f204, %r205;
	add.f32 	%f205, %f203, %f204;
	selp.f32 	%f206, %f203, %f205, %p44;
	mov.b32 	%r211, %f206;
	mov.b32 	%r212, 8;
	// begin inline asm
	shfl.sync.down.b32 %r210, %r211, %r212, %r218, %r219;
	// end inline asm
	setp.gt.s32 	%p45, %r194, 23;
	mov.b32 	%f207, %r210;
	add.f32 	%f208, %f206, %f207;
	selp.f32 	%f209, %f206, %f208, %p45;
	mov.b32 	%r216, %f209;
	mov.b32 	%r217, 16;
	// begin inline asm
	shfl.sync.down.b32 %r215, %r216, %r217, %r218, %r219;
	// end inline asm
	setp.gt.s32 	%p46, %r194, 15;
	mov.b32 	%f210, %r215;
	add.f32 	%f38, %f209, %f210;
	selp.f32 	%f418, %f209, %f38, %p46;
	setp.ne.s32 	%p47, %r194, 0;
	@%p47 bra 	$L__BB10_50;
	shr.u32 	%r220, %r34, 3;
	and.b32  	%r221, %r220, 124;
	mov.u32 	%r222, _ZZN3cub18CUB_300001_SM_10006detail6reduce28DeviceReduceSingleTileKernelINS2_10policy_hubIfyN4cuda3std3__44plusIfEEE10Policy1000EPfPiiS9_ifNS7_10__identityEEEvT0_T1_T2_T3_T4_T6_E12temp_storage;
	add.s32 	%r223, %r222, %r221;
	st.shared.f32 	[%r223+8], %f38;
$L__BB10_50:
	bar.sync 	0;
	setp.ne.s32 	%p48, %r34, 0;
	@%p48 bra 	$L__BB10_72;
	ld.shared.f32 	%f211, [_ZZN3cub18CUB_300001_SM_10006detail6reduce28DeviceReduceSingleTileKernelINS2_10policy_hubIfyN4cuda3std3__44plusIfEEE10Policy1000EPfPiiS9_ifNS7_10__identityEEEvT0_T1_T2_T3_T4_T6_E12temp_storage+12];
	add.f32 	%f212, %f418, %f211;
	ld.shared.f32 	%f213, [_ZZN3cub18CUB_300001_SM_10006detail6reduce28DeviceReduceSingleTileKernelINS2_10policy_hubIfyN4cuda3std3__44plusIfEEE10Policy1000EPfPiiS9_ifNS7_10__identityEEEvT0_T1_T2_T3_T4_T6_E12temp_storage+16];
	add.f32 	%f214, %f212, %f213;
	ld.shared.f32 	%f215, [_ZZN3cub18CUB_300001_SM_10006detail6reduce28DeviceReduceSingleTileKernelINS2_10policy_hubIfyN4cuda3std3__44plusIfEEE10Policy1000EPfPiiS9_ifNS7_10__identityEEEvT0_T1_T2_T3_T4_T6_E12temp_storage+20];
	add.f32 	%f216, %f214, %f215;
	ld.shared.f32 	%f217, [_ZZN3cub18CUB_300001_SM_10006detail6reduce28DeviceReduceSingleTileKernelINS2_10policy_hubIfyN4cuda3std3__44plusIfEEE10Policy1000EPfPiiS9_ifNS7_10__identityEEEvT0_T1_T2_T3_T4_T6_E12temp_storage+24];
	add.f32 	%f218, %f216, %f217;
	ld.shared.f32 	%f219, [_ZZN3cub18CUB_300001_SM_10006detail6reduce28DeviceReduceSingleTileKernelINS2_10policy_hubIfyN4cuda3std3__44plusIfEEE10Policy1000EPfPiiS9_ifNS7_10__identityEEEvT0_T1_T2_T3_T4_T6_E12temp_storage+28];
	add.f32 	%f220, %f218, %f219;
	ld.shared.f32 	%f221, [_ZZN3cub18CUB_300001_SM_10006detail6reduce28DeviceReduceSingleTileKernelINS2_10policy_hubIfyN4cuda3std3__44plusIfEEE10Policy1000EPfPiiS9_ifNS7_10__identityEEEvT0_T1_T2_T3_T4_T6_E12temp_storage+32];
	add.f32 	%f222, %f220, %f221;
	ld.shared.f32 	%f223, [_ZZN3cub18CUB_300001_SM_10006detail6reduce28DeviceReduceSingleTileKernelINS2_10policy_hubIfyN4cuda3std3__44plusIfEEE10Policy1000EPfPiiS9_ifNS7_10__identityEEEvT0_T1_T2_T3_T4_T6_E12temp_storage+36];
	add.f32 	%f418, %f222, %f223;
	bra.uni 	$L__BB10_72;
$L__BB10_52:
	// begin inline asm
	mov.u32 %r156, %laneid;
	// end inline asm
	and.b32  	%r182, %r34, 992;
	add.s32 	%r183, %r182, 32;
	setp.gt.s32 	%p27, %r183, %r67;
	not.b32 	%r184, %r182;
	add.s32 	%r185, %r67, %r184;
	selp.b32 	%r180, %r185, 31, %p27;
	mov.b32 	%r158, %f410;
	mov.b32 	%r159, 1;
	mov.b32 	%r181, -1;
	// begin inline asm
	shfl.sync.down.b32 %r157, %r158, %r159, %r180, %r181;
	// end inline asm
	setp.lt.s32 	%p28, %r156, %r180;
	mov.b32 	%f164, %r157;
	add.f32 	%f165, %f410, %f164;
	selp.f32 	%f166, %f165, %f410, %p28;
	mov.b32 	%r163, %f166;
	mov.b32 	%r164, 2;
	// begin inline asm
	shfl.sync.down.b32 %r162, %r163, %r164, %r180, %r181;
	// end inline asm
	add.s32 	%r186, %r156, 2;
	setp.gt.s32 	%p29, %r186, %r180;
	mov.b32 	%f167, %r162;
	add.f32 	%f168, %f166, %f167;
	selp.f32 	%f169, %f166, %f168, %p29;
	mov.b32 	%r168, %f169;
	mov.b32 	%r169, 4;
	// begin inline asm
	shfl.sync.down.b32 %r167, %r168, %r169, %r180, %r181;
	// end inline asm
	add.s32 	%r187, %r156, 4;
	setp.gt.s32 	%p30, %r187, %r180;
	mov.b32 	%f170, %r167;
	add.f32 	%f171, %f169, %f170;
	selp.f32 	%f172, %f169, %f171, %p30;
	mov.b32 	%r173, %f172;
	mov.b32 	%r174, 8;
	// begin inline asm
	shfl.sync.down.b32 %r172, %r173, %r174, %r180, %r181;
	// end inline asm
	add.s32 	%r188, %r156, 8;
	setp.gt.s32 	%p31, %r188, %r180;
	mov.b32 	%f173, %r172;
	add.f32 	%f174, %f172, %f173;
	selp.f32 	%f175, %f172, %f174, %p31;
	mov.b32 	%r178, %f175;
	mov.b32 	%r179, 16;
	// begin inline asm
	shfl.sync.down.b32 %r177, %r178, %r179, %r180, %r181;
	// end inline asm
	add.s32 	%r189, %r156, 16;
	setp.gt.s32 	%p32, %r189, %r180;
	mov.b32 	%f176, %r177;
	add.f32 	%f177, %f175, %f176;
	selp.f32 	%f418, %f175, %f177, %p32;
	setp.ne.s32 	%p33, %r156, 0;
	@%p33 bra 	$L__BB10_54;
	shr.u32 	%r190, %r34, 3;
	and.b32  	%r191, %r190, 124;
	mov.u32 	%r192, _ZZN3cub18CUB_300001_SM_10006detail6reduce28DeviceReduceSingleTileKernelINS2_10policy_hubIfyN4cuda3std3__44plusIfEEE10Policy1000EPfPiiS9_ifNS7_10__identityEEEvT0_T1_T2_T3_T4_T6_E12temp_storage;
	add.s32 	%r193, %r192, %r191;
	st.shared.f32 	[%r193+8], %f418;
$L__BB10_54:
	bar.sync 	0;
	setp.ne.s32 	%p34, %r34, 0;
	@%p34 bra 	$L__BB10_72;
	setp.gt.s32 	%p35, %r67, 32;
	ld.shared.f32 	%f178, [_ZZN3cub18CUB_300001_SM_10006detail6reduce28DeviceReduceSingleTileKernelINS2_10policy_hubIfyN4cuda3std3__44plusIfEEE10Policy1000EPfPiiS9_ifNS7_10__identityEEEvT0_T1_T2_T3_T4_T6_E12temp_storage+12];
	add.f32 	%f179, %f418, %f178;
	selp.f32 	%f180, %f179, %f418, %p35;
	setp.gt.s32 	%p36, %r67, 64;
	ld.shared.f32 	%f181, [_ZZN3cub18CUB_300001_SM_10006detail6reduce28DeviceReduceSingleTileKernelINS2_10policy_hubIfyN4cuda3std3__44plusIfEEE10Policy1000EPfPiiS9_ifNS7_10__identityEEEvT0_T1_T2_T3_T4_T6_E12temp_storage+16];
	add.f32 	%f182, %f181, %f180;
	selp.f32 	%f183, %f182, %f180, %p36;
	setp.gt.s32 	%p37, %r67, 96;
	ld.shared.f32 	%f184, [_ZZN3cub18CUB_300001_SM_10006detail6reduce28DeviceReduceSingleTileKernelINS2_10policy_hubIfyN4cuda3std3__44plusIfEEE10Policy1000EPfPiiS9_ifNS7_10__identityEEEvT0_T1_T2_T3_T4_T6_E12temp_storage+20];
	add.f32 	%f185, %f184, %f183;
	selp.f32 	%f186, %f185, %f183, %p37;
	setp.gt.s32 	%p38, %r67, 128;
	ld.shared.f32 	%f187, [_ZZN3cub18CUB_300001_SM_10006detail6reduce28DeviceReduceSingleTileKernelINS2_10policy_hubIfyN4cuda3std3__44plusIfEEE10Policy1000EPfPiiS9_ifNS7_10__identityEEEvT0_T1_T2_T3_T4_T6_E12temp_storage+24];
	add.f32 	%f188, %f187, %f186;
	selp.f32 	%f189, %f188, %f186, %p38;
	setp.gt.s32 	%p39, %r67, 160;
	ld.shared.f32 	%f190, [_ZZN3cub18CUB_300001_SM_10006detail6reduce28DeviceReduceSingleTileKernelINS2_10policy_hubIfyN4cuda3std3__44plusIfEEE10Policy1000EPfPiiS9_ifNS7_10__identityEEEvT0_T1_T2_T3_T4_T6_E12temp_storage+28];
	add.f32 	%f191, %f190, %f189;
	selp.f32 	%f192, %f191, %f189, %p39;
	setp.gt.s32 	%p40, %r67, 192;
	ld.shared.f32 	%f193, [_ZZN3cub18CUB_300001_SM_10006detail6reduce28DeviceReduceSingleTileKernelINS2_10policy_hubIfyN4cuda3std3__44plusIfEEE10Policy1000EPfPiiS9_ifNS7_10__identityEEEvT0_T1_T2_T3_T4_T6_E12temp_storage+32];
	add.f32 	%f194, %f193, %f192;
	selp.f32 	%f195, %f194, %f192, %p40;
	setp.gt.s32 	%p41, %r67, 224;
	ld.shared.f32 	%f196, [_ZZN3cub18CUB_300001_SM_10006detail6reduce28DeviceReduceSingleTileKernelINS2_10policy_hubIfyN4cuda3std3__44plusIfEEE10Policy1000EPfPiiS9_ifNS7_10__identityEEEvT0_T1_T2_T3_T4_T6_E12temp_storage+36];
	add.f32 	%f197, %f196, %f195;
	selp.f32 	%f418, %f197, %f195, %p41;
	bra.uni 	$L__BB10_72;
$L__BB10_56:
	mov.u32 	%r46, %tid.x;
	mul.wide.u32 	%rd35, %r46, 4;
	add.s64 	%rd19, %rd16, %rd35;
	// begin inline asm
	ld.global.nc.u32 %r69, [%rd19];
	// end inline asm
	mov.b32 	%f58, %r69;
	add.s64 	%rd20, %rd19, 1024;
	// begin inline asm
	ld.global.nc.u32 %r70, [%rd20];
	// end inline asm
	mov.b32 	%f59, %r70;
	add.s64 	%rd21, %rd19, 2048;
	// begin inline asm
	ld.global.nc.u32 %r71, [%rd21];
	// end inline asm
	mov.b32 	%f60, %r71;
	add.s64 	%rd22, %rd19, 3072;
	// begin inline asm
	ld.global.nc.u32 %r72, [%rd22];
	// end inline asm
	mov.b32 	%f61, %r72;
	add.s64 	%rd23, %rd19, 4096;
	// begin inline asm
	ld.global.nc.u32 %r73, [%rd23];
	// end inline asm
	mov.b32 	%f62, %r73;
	add.s64 	%rd24, %rd19, 5120;
	// begin inline asm
	ld.global.nc.u32 %r74, [%rd24];
	// end inline asm
	mov.b32 	%f63, %r74;
	add.s64 	%rd25, %rd19, 6144;
	// begin inline asm
	ld.global.nc.u32 %r75, [%rd25];
	// end inline asm
	mov.b32 	%f64, %r75;
	add.s64 	%rd26, %rd19, 7168;
	// begin inline asm
	ld.global.nc.u32 %r76, [%rd26];
	// end inline asm
	mov.b32 	%f65, %r76;
	add.s64 	%rd27, %rd19, 8192;
	// begin inline asm
	ld.global.nc.u32 %r77, [%rd27];
	// end inline asm
	mov.b32 	%f66, %r77;
	add.s64 	%rd28, %rd19, 9216;
	// begin inline asm
	ld.global.nc.u32 %r78, [%rd28];
	// end inline asm
	mov.b32 	%f67, %r78;
	add.s64 	%rd29, %rd19, 10240;
	// begin inline asm
	ld.global.nc.u32 %r79, [%rd29];
	// end inline asm
	mov.b32 	%f68, %r79;
	add.s64 	%rd30, %rd19, 11264;
	// begin inline asm
	ld.global.nc.u32 %r80, [%rd30];
	// end inline asm
	mov.b32 	%f69, %r80;
	add.s64 	%rd31, %rd19, 12288;
	// begin inline asm
	ld.global.nc.u32 %r81, [%rd31];
	// end inline asm
	mov.b32 	%f70, %r81;
	add.s64 	%rd32, %rd19, 13312;
	// begin inline asm
	ld.global.nc.u32 %r82, [%rd32];
	// end inline asm
	mov.b32 	%f71, %r82;
	add.s64 	%rd33, %rd19, 14336;
	// begin inline asm
	ld.global.nc.u32 %r83, [%rd33];
	// end inline asm
	mov.b32 	%f72, %r83;
	add.s64 	%rd34, %rd19, 15360;
	// begin inline asm
	ld.global.nc.u32 %r84, [%rd34];
	// end inline asm
	mov.b32 	%f73, %r84;
	add.f32 	%f74, %f58, %f59;
	add.f32 	%f75, %f60, %f61;
	add.f32 	%f76, %f62, %f63;
	add.f32 	%f77, %f64, %f65;
	add.f32 	%f78, %f66, %f67;
	add.f32 	%f79, %f68, %f69;
	add.f32 	%f80, %f70, %f71;
	add.f32 	%f81, %f72, %f73;
	add.f32 	%f82, %f74, %f75;
	add.f32 	%f83, %f76, %f77;
	add.f32 	%f84, %f78, %f79;
	add.f32 	%f85, %f80, %f81;
	add.f32 	%f86, %f82, %f83;
	add.f32 	%f87, %f84, %f85;
	add.f32 	%f417, %f86, %f87;
	setp.lt.u32 	%p4, %r67, 8192;
	mov.b32 	%r402, 4096;
	@%p4 bra 	$L__BB10_60;
	add.s32 	%r47, %r67, -4096;
	mov.b32 	%r402, 4096;
$L__BB10_58:
	mul.wide.s32 	%rd52, %r402, 4;
	add.s64 	%rd36, %rd19, %rd52;
	// begin inline asm
	ld.global.nc.u32 %r87, [%rd36];
	// end inline asm
	mov.b32 	%f88, %r87;
	add.s64 	%rd37, %rd36, 1024;
	// begin inline asm
	ld.global.nc.u32 %r88, [%rd37];
	// end inline asm
	mov.b32 	%f89, %r88;
	add.s64 	%rd38, %rd36, 2048;
	// begin inline asm
	ld.global.nc.u32 %r89, [%rd38];
	// end inline asm
	mov.b32 	%f90, %r89;
	add.s64 	%rd39, %rd36, 3072;
	// begin inline asm
	ld.global.nc.u32 %r90, [%rd39];
	// end inline asm
	mov.b32 	%f91, %r90;
	add.s64 	%rd40, %rd36, 4096;
	// begin inline asm
	ld.global.nc.u32 %r91, [%rd40];
	// end inline asm
	mov.b32 	%f92, %r91;
	add.s64 	%rd41, %rd36, 5120;
	// begin inline asm
	ld.global.nc.u32 %r92, [%rd41];
	// end inline asm
	mov.b32 	%f93, %r92;
	add.s64 	%rd42, %rd36, 6144;
	// begin inline asm
	ld.global.nc.u32 %r93, [%rd42];
	// end inline asm
	mov.b32 	%f94, %r93;
	add.s64 	%rd43, %rd36, 7168;
	// begin inline asm
	ld.global.nc.u32 %r94, [%rd43];
	// end inline asm
	mov.b32 	%f95, %r94;
	add.s64 	%rd44, %rd36, 8192;
	// begin inline asm
	ld.global.nc.u32 %r95, [%rd44];
	// end inline asm
	mov.b32 	%f96, %r95;
	add.s64 	%rd45, %rd36, 9216;
	// begin inline asm
	ld.global.nc.u32 %r96, [%rd45];
	// end inline asm
	mov.b32 	%f97, %r96;
	add.s64 	%rd46, %rd36, 10240;
	// begin inline asm
	ld.global.nc.u32 %r97, [%rd46];
	// end inline asm
	mov.b32 	%f98, %r97;
	add.s64 	%rd47, %rd36, 11264;
	// begin inline asm
	ld.global.nc.u32 %r98, [%rd47];
	// end inline asm
	mov.b32 	%f99, %r98;
	add.s64 	%rd48, %rd36, 12288;
	// begin inline asm
	ld.global.nc.u32 %r99, [%rd48];
	// end inline asm
	mov.b32 	%f100, %r99;
	add.s64 	%rd49, %rd36, 13312;
	// begin inline asm
	ld.global.nc.u32 %r100, [%rd49];
	// end inline asm
	mov.b32 	%f101, %r100;
	add.s64 	%rd50, %rd36, 14336;
	// begin inline asm
	ld.global.nc.u32 %r101, [%rd50];
	// end inline asm
	mov.b32 	%f102, %r101;
	add.s64 	%rd51, %rd36, 15360;
	// begin inline asm
	ld.global.nc.u32 %r102, [%rd51];
	// end inline asm
	mov.b32 	%f103, %r102;
	add.f32 	%f104, %f417, %f88;
	add.f32 	%f105, %f89, %f90;
	add.f32 	%f106, %f91, %f92;
	add.f32 	%f107, %f93, %f94;
	add.f32 	%f108, %f95, %f96;
	add.f32 	%f109, %f97, %f98;
	add.f32 	%f110, %f99, %f100;
	add.f32 	%f111, %f101, %f102;
	add.f32 	%f112, %f104, %f105;
	add.f32 	%f113, %f106, %f107;
	add.f32 	%f114, %f108, %f109;
	add.f32 	%f115, %f110, %f111;
	add.f32 	%f116, %f112, %f113;
	add.f32 	%f117, %f114, %f115;
	add.f32 	%f118, %f116, %f117;
	add.f32 	%f417, %f118, %f103;
	sub.s32 	%r103, %r67, %r402;
	setp.lt.s32 	%p5, %r103, 4096;
	@%p5 bra 	$L__BB10_68;
	add.s32 	%r402, %r402, 4096;
	setp.le.s32 	%p6, %r402, %r47;
	@%p6 bra 	$L__BB10_58;
$L__BB10_60:
	setp.le.s32 	%p7, %r67, %r402;
	@%p7 bra 	$L__BB10_68;
	sub.s32 	%r51, %r67, %r402;
	setp.ge.s32 	%p8, %r46, %r51;
	@%p8 bra 	$L__BB10_68;
	not.b32 	%r104, %r46;
	add.s32 	%r105, %r67, %r104;
	sub.s32 	%r52, %r105, %r402;
	and.b32  	%r106, %r52, 768;
	setp.eq.s32 	%p9, %r106, 768;
	mov.u32 	%r406, %r46;
	@%p9 bra 	$L__BB10_65;
	add.s32 	%r404, %r46, %r402;
	shr.u32 	%r107, %r52, 8;
	add.s32 	%r108, %r107, 1;
	and.b32  	%r109, %r108, 3;
	neg.s32 	%r403, %r109;
	mov.u32 	%r406, %r46;
$L__BB10_64:
	.pragma "nounroll";
	mul.wide.u32 	%rd54, %r404, 4;
	add.s64 	%rd53, %rd16, %rd54;
	// begin inline asm
	ld.global.nc.u32 %r110, [%rd53];
	// end inline asm
	mov.b32 	%f120, %r110;
	add.f32 	%f417, %f417, %f120;
	add.s32 	%r406, %r406, 256;
	add.s32 	%r404, %r404, 256;
	add.s32 	%r403, %r403, 1;
	setp.ne.s32 	%p10, %r403, 0;
	@%p10 bra 	$L__BB10_64;
$L__BB10_65:
	setp.lt.u32 	%p11, %r52, 768;
	@%p11 bra 	$L__BB10_68;
	cvt.u64.u32 	%rd55, %r406;
	cvt.u64.u32 	%rd56, %r402;
	add.s64 	%rd57, %rd55, %rd56;
	shl.b64 	%rd58, %rd57, 2;
	add.s64 	%rd59, %rd58, %rd16;
	add.s64 	%rd124, %rd59, 2048;
	add.s32 	%r407, %r406, %r402;
$L__BB10_67:
	mul.wide.u32 	%rd64, %r407, 4;
	add.s64 	%rd60, %rd16, %rd64;
	// begin inline asm
	ld.global.nc.u32 %r111, [%rd60];
	// end inline asm
	mov.b32 	%f121, %r111;
	add.f32 	%f122, %f417, %f121;
	add.s64 	%rd61, %rd124, -1024;
	// begin inline asm
	ld.global.nc.u32 %r112, [%rd61];
	// end inline asm
	mov.b32 	%f123, %r112;
	add.f32 	%f124, %f122, %f123;
	// begin inline asm
	ld.global.nc.u32 %r113, [%rd124];
	// end inline asm
	mov.b32 	%f125, %r113;
	add.f32 	%f126, %f124, %f125;
	add.s64 	%rd63, %rd124, 1024;
	// begin inline asm
	ld.global.nc.u32 %r114, [%rd63];
	// end inline asm
	mov.b32 	%f127, %r114;
	add.f32 	%f417, %f126, %f127;
	add.s32 	%r406, %r406, 1024;
	add.s64 	%rd124, %rd124, 4096;
	add.s32 	%r407, %r407, 1024;
	setp.lt.s32 	%p12, %r406, %r51;
	@%p12 bra 	$L__BB10_67;
$L__BB10_68:
	// begin inline asm
	mov.u32 %r115, %laneid;
	// end inline asm
	mov.b32 	%r117, %f417;
	mov.b32 	%r118, 1;
	mov.b32 	%r139, 31;
	mov.b32 	%r140, -1;
	// begin inline asm
	shfl.sync.down.b32 %r116, %r117, %r118, %r139, %r140;
	// end inline asm
	setp.gt.s32 	%p13, %r115, 30;
	mov.b32 	%f128, %r116;
	add.f32 	%f129, %f417, %f128;
	selp.f32 	%f130, %f417, %f129, %p13;
	mov.b32 	%r122, %f130;
	mov.b32 	%r123, 2;
	// begin inline asm
	shfl.sync.down.b32 %r121, %r122, %r123, %r139, %r140;
	// end inline asm
	setp.gt.s32 	%p14, %r115, 29;
	mov.b32 	%f131, %r121;
	add.f32 	%f132, %f130, %f131;
	selp.f32 	%f133, %f130, %f132, %p14;
	mov.b32 	%r127, %f133;
	mov.b32 	%r128, 4;
	// begin inline asm
	shfl.sync.down.b32 %r126, %r127, %r128, %r139, %r140;
	// end inline asm
	setp.gt.s32 	%p15, %r115, 27;
	mov.b32 	%f134, %r126;
	add.f32 	%f135, %f133, %f134;
	selp.f32 	%f136, %f133, %f135, %p15;
	mov.b32 	%r132, %f136;
	mov.b32 	%r133, 8;
	// begin inline asm
	shfl.sync.down.b32 %r131, %r132, %r133, %r139, %r140;
	// end inline asm
	setp.gt.s32 	%p16, %r115, 23;
	mov.b32 	%f137, %r131;
	add.f32 	%f138, %f136, %f137;
	selp.f32 	%f139, %f136, %f138, %p16;
	mov.b32 	%r137, %f139;
	mov.b32 	%r138, 16;
	// begin inline asm
	shfl.sync.down.b32 %r136, %r137, %r138, %r139, %r140;
	// end inline asm
	setp.gt.s32 	%p17, %r115, 15;
	mov.b32 	%f140, %r136;
	add.f32 	%f54, %f139, %f140;
	selp.f32 	%f418, %f139, %f54, %p17;
	setp.ne.s32 	%p18, %r115, 0;
	@%p18 bra 	$L__BB10_70;
	shr.u32 	%r141, %r46, 3;
	and.b32  	%r142, %r141, 124;
	mov.u32 	%r143, _ZZN3cub18CUB_300001_SM_10006detail6reduce28DeviceReduceSingleTileKernelINS2_10policy_hubIfyN4cuda3std3__44plusIfEEE10Policy1000EPfPiiS9_ifNS7_10__identityEEEvT0_T1_T2_T3_T4_T6_E12temp_storage;
	add.s32 	%r144, %r143, %r142;
	st.shared.f32 	[%r144+8], %f54;
$L__BB10_70:
	bar.sync 	0;
	setp.ne.s32 	%p19, %r46, 0;
	@%p19 bra 	$L__BB10_72;
	ld.shared.f32 	%f141, [_ZZN3cub18CUB_300001_SM_10006detail6reduce28DeviceReduceSingleTileKernelINS2_10policy_hubIfyN4cuda3std3__44plusIfEEE10Policy1000EPfPiiS9_ifNS7_10__identityEEEvT0_T1_T2_T3_T4_T6_E12temp_storage+12];
	add.f32 	%f142, %f418, %f141;
	ld.shared.f32 	%f143, [_ZZN3cub18CUB_300001_SM_10006detail6reduce28DeviceReduceSingleTileKernelINS2_10policy_hubIfyN4cuda3std3__44plusIfEEE10Policy1000EPfPiiS9_ifNS7_10__identityEEEvT0_T1_T2_T3_T4_T6_E12temp_storage+16];
	add.f32 	%f144, %f142, %f143;
	ld.shared.f32 	%f145, [_ZZN3cub18CUB_300001_SM_10006detail6reduce28DeviceReduceSingleTileKernelINS2_10policy_hubIfyN4cuda3std3__44plusIfEEE10Policy1000EPfPiiS9_ifNS7_10__identityEEEvT0_T1_T2_T3_T4_T6_E12temp_storage+20];
	add.f32 	%f146, %f144, %f145;
	ld.shared.f32 	%f147, [_ZZN3cub18CUB_300001_SM_10006detail6reduce28DeviceReduceSingleTileKernelINS2_10policy_hubIfyN4cuda3std3__44plusIfEEE10Policy1000EPfPiiS9_ifNS7_10__identityEEEvT0_T1_T2_T3_T4_T6_E12temp_storage+24];
	add.f32 	%f148, %f146, %f147;
	ld.shared.f32 	%f149, [_ZZN3cub18CUB_300001_SM_10006detail6reduce28DeviceReduceSingleTileKernelINS2_10policy_hubIfyN4cuda3std3__44plusIfEEE10Policy1000EPfPiiS9_ifNS7_10__identityEEEvT0_T1_T2_T3_T4_T6_E12temp_storage+28];
	add.f32 	%f150, %f148, %f149;
	ld.shared.f32 	%f151, [_ZZN3cub18CUB_300001_SM_10006detail6reduce28DeviceReduceSingleTileKernelINS2_10policy_hubIfyN4cuda3std3__44plusIfEEE10Policy1000EPfPiiS9_ifNS7_10__identityEEEvT0_T1_T2_T3_T4_T6_E12temp_storage+32];
	add.f32 	%f152, %f150, %f151;
	ld.shared.f32 	%f153, [_ZZN3cub18CUB_300001_SM_10006detail6reduce28DeviceReduceSingleTileKernelINS2_10policy_hubIfyN4cuda3std3__44plusIfEEE10Policy1000EPfPiiS9_ifNS7_10__identityEEEvT0_T1_T2_T3_T4_T6_E12temp_storage+36];
	add.f32 	%f418, %f152, %f153;
$L__BB10_72:
	mov.u32 	%r380, %tid.x;
	setp.ne.s32 	%p95, %r380, 0;
	@%p95 bra 	$L__BB10_74;
	cvt.rn.f32.s32 	%f390, %r68;
	add.f32 	%f391, %f418, %f390;
	cvt.rzi.s32.f32 	%r381, %f391;
	st.global.u32 	[%rd1], %r381;
$L__BB10_74:
	ret;

}
	// .globl	_ZN3cub18CUB_300001_SM_10006detail10radix_sort31DeviceRadixSortSingleTileKernelINS1_5radix10policy_hubIiNS0_8NullTypeEyE10Policy1000ELNS0_9SortOrderE0EiS6_yNS1_21identity_decomposer_tEEEvPKT1_PSB_PKT2_PSF_T3_iiT4_
.visible .entry _ZN3cub18CUB_300001_SM_10006detail10radix_sort31DeviceRadixSortSingleTileKernelINS1_5radix10policy_hubIiNS0_8NullTypeEyE10Policy1000ELNS0_9SortOrderE0EiS6_yNS1_21identity_decomposer_tEEEvPKT1_PSB_PKT2_PSF_T3_iiT4_(
	.param .u64 .ptr .align 1 _ZN3cub18CUB_300001_SM_10006detail10radix_sort31DeviceRadixSortSingleTileKernelINS1_5radix10policy_hubIiNS0_8NullTypeEyE10Policy1000ELNS0_9SortOrderE0EiS6_yNS1_21identity_decomposer_tEEEvPKT1_PSB_PKT2_PSF_T3_iiT4__param_0,
	.param .u64 .ptr .align 1 _ZN3cub18CUB_300001_SM_10006detail10radix_sort31DeviceRadixSortSingleTileKernelINS1_5radix10policy_hubIiNS0_8NullTypeEyE10Policy1000ELNS0_9SortOrderE0EiS6_yNS1_21identity_decomposer_tEEEvPKT1_PSB_PKT2_PSF_T3_iiT4__param_1,
	.param .u64 .ptr .align 1 _ZN3cub18CUB_300001_SM_10006detail10radix_sort31DeviceRadixSortSingleTileKernelINS1_5radix10policy_hubIiNS0_8NullTypeEyE10Policy1000ELNS0_9SortOrderE0EiS6_yNS1_21identity_decomposer_tEEEvPKT1_PSB_PKT2_PSF_T3_iiT4__param_2,
	.param .u64 .ptr .align 1 _ZN3cub18CUB_300001_SM_10006detail10radix_sort31DeviceRadixSortSingleTileKernelINS1_5radix10policy_hubIiNS0_8NullTypeEyE10Policy1000ELNS0_9SortOrderE0EiS6_yNS1_21identity_decomposer_tEEEvPKT1_PSB_PKT2_PSF_T3_iiT4__param_3,
	.param .u64 _ZN3cub18CUB_300001_SM_10006detail10radix_sort31DeviceRadixSortSingleTileKernelINS1_5radix10policy_hubIiNS0_8NullTypeEyE10Policy1000ELNS0_9SortOrderE0EiS6_yNS1_21identity_decomposer_tEEEvPKT1_PSB_PKT2_PSF_T3_iiT4__param_4,
	.param .u32 _ZN3cub18CUB_300001_SM_10006detail10radix_sort31DeviceRadixSortSingleTileKernelINS1_5radix10policy_hubIiNS0_8NullTypeEyE10Policy1000ELNS0_9SortOrderE0EiS6_yNS1_21identity_decomposer_tEEEvPKT1_PSB_PKT2_PSF_T3_iiT4__param_5,
	.param .u32 _ZN3cub18CUB_300001_SM_10006detail10radix_sort31DeviceRadixSortSingleTileKernelINS1_5radix10policy_hubIiNS0_8NullTypeEyE10Policy1000ELNS0_9SortOrderE0EiS6_yNS1_21identity_decomposer_tEEEvPKT1_PSB_PKT2_PSF_T3_iiT4__param_6,
	.param .align 1 .b8 _ZN3cub18CUB_300001_SM_10006detail10radix_sort31DeviceRadixSortSingleTileKernelINS1_5radix10policy_hubIiNS0_8NullTypeEyE10Policy1000ELNS0_9SortOrderE0EiS6_yNS1_21identity_decomposer_tEEEvPKT1_PSB_PKT2_PSF_T3_iiT4__param_7[1]
)
.maxntid 256
.minnctapersm 1
{
	.reg .pred 	%p<52>;
	.reg .b16 	%rs<39>;
	.reg .b32 	%r<744>;
	.reg .b64 	%rd<29>;
	// demoted variable
	.shared .align 16 .b8 _ZZN3cub18CUB_300001_SM_10006detail10radix_sort31DeviceRadixSortSingleTileKernelINS1_5radix10policy_hubIiNS0_8NullTypeEyE10Policy1000ELNS0_9SortOrderE0EiS6_yNS1_21identity_decomposer_tEEEvPKT1_PSB_PKT2_PSF_T3_iiT4_E12temp_storage[33856];
	ld.param.u64 	%rd5, [_ZN3cub18CUB_300001_SM_10006detail10radix_sort31DeviceRadixSortSingleTileKernelINS1_5radix10policy_hubIiNS0_8NullTypeEyE10Policy1000ELNS0_9SortOrderE0EiS6_yNS1_21identity_decomposer_tEEEvPKT1_PSB_PKT2_PSF_T3_iiT4__param_0];
	ld.param.u64 	%rd3, [_ZN3cub18CUB_300001_SM_10006detail10radix_sort31DeviceRadixSortSingleTileKernelINS1_5radix10policy_hubIiNS0_8NullTypeEyE10Policy1000ELNS0_9SortOrderE0EiS6_yNS1_21identity_decomposer_tEEEvPKT1_PSB_PKT2_PSF_T3_iiT4__param_1];
	ld.param.u64 	%rd4, [_ZN3cub18CUB_300001_SM_10006detail10radix_sort31DeviceRadixSortSingleTileKernelINS1_5radix10policy_hubIiNS0_8NullTypeEyE10Policy1000ELNS0_9SortOrderE0EiS6_yNS1_21identity_decomposer_tEEEvPKT1_PSB_PKT2_PSF_T3_iiT4__param_4];
	ld.param.u32 	%r189, [_ZN3cub18CUB_300001_SM_10006detail10radix_sort31DeviceRadixSortSingleTileKernelINS1_5radix10policy_hubIiNS0_8NullTypeEyE10Policy1000ELNS0_9SortOrderE0EiS6_yNS1_21identity_decomposer_tEEEvPKT1_PSB_PKT2_PSF_T3_iiT4__param_5];
	ld.param.u32 	%r190, [_ZN3cub18CUB_300001_SM_10006detail10radix_sort31DeviceRadixSortSingleTileKernelINS1_5radix10policy_hubIiNS0_8NullTypeEyE10Policy1000ELNS0_9SortOrderE0EiS6_yNS1_21identity_decomposer_tEEEvPKT1_PSB_PKT2_PSF_T3_iiT4__param_6];
	cvta.to.global.u64 	%rd6, %rd5;
	cvt.u32.u64 	%r1, %rd4;
	mov.u32 	%r2, %tid.x;
	mul.lo.s32 	%r3, %r2, 19;
	setp.ge.s32 	%p1, %r3, %r1;
	mul.wide.u32 	%rd7, %r3, 4;
	add.s64 	%rd1, %rd6, %rd7;
	mov.b32 	%r741, -1;
	@%p1 bra 	$L__BB11_2;
	ld.global.u32 	%r192, [%rd1];
	xor.b32  	%r741, %r192, -2147483648;
$L__BB11_2:
	add.s32 	%r194, %r3, 1;
	setp.ge.s32 	%p2, %r194, %r1;
	mov.b32 	%r740, -1;
	@%p2 bra 	$L__BB11_4;
	ld.global.u32 	%r195, [%rd1+4];
	xor.b32  	%r740, %r195, -2147483648;
$L__BB11_4:
	add.s32 	%r197, %r3, 2;
	setp.ge.s32 	%p3, %r197, %r1;
	mov.b32 	%r739, -1;
	@%p3 bra 	$L__BB11_6;
	ld.global.u32 	%r198, [%rd1+8];
	xor.b32  	%r739, %r198, -2147483648;
$L__BB11_6:
	add.s32 	%r200, %r3, 3;
	setp.ge.s32 	%p4, %r200, %r1;
	mov.b32 	%r738, -1;
	@%p4 bra 	$L__BB11_8;
	ld.global.u32 	%r201, [%rd1+12];
	xor.b32  	%r738, %r201, -2147483648;
$L__BB11_8:
	add.s32 	%r203, %r3, 4;
	setp.ge.s32 	%p5, %r203, %r1;
	mov.b32 	%r737, -1;
	@%p5 bra 	$L__BB11_10;
	ld.global.u32 	%r204, [%rd1+16];
	xor.b32  	%r737, %r204, -2147483648;
$L__BB11_10:
	add.s32 	%r206, %r3, 5;
	setp.ge.s32 	%p6, %r206, %r1;
	mov.b32 	%r736, -1;
	@%p6 bra 	$L__BB11_12;
	ld.global.u32 	%r207, [%rd1+20];
	xor.b32  	%r736, %r207, -2147483648;
$L__BB11_12:
	add.s32 	%r209, %r3, 6;
	setp.ge.s32 	%p7, %r209, %r1;
	mov.b32 	%r735, -1;
	@%p7 bra 	$L__BB11_14;
	ld.global.u32 	%r210, [%rd1+24];
	xor.b32  	%r735, %r210, -2147483648;
$L__BB11_14:
	add.s32 	%r212, %r3, 7;
	setp.ge.s32 	%p8, %r212, %r1;
	mov.b32 	%r734, -1;
	@%p8 bra 	$L__BB11_16;
	ld.global.u32 	%r213, [%rd1+28];
	xor.b32  	%r734, %r213, -2147483648;
$L__BB11_16:
	add.s32 	%r215, %r3, 8;
	setp.ge.s32 	%p9, %r215, %r1;
	mov.b32 	%r733, -1;
	@%p9 bra 	$L__BB11_18;
	ld.global.u32 	%r216, [%rd1+32];
	xor.b32  	%r733, %r216, -2147483648;
$L__BB11_18:
	add.s32 	%r218, %r3, 9;
	setp.ge.s32 	%p10, %r218, %r1;
	mov.b32 	%r732, -1;
	@%p10 bra 	$L__BB11_20;
	ld.global.u32 	%r219, [%rd1+36];
	xor.b32  	%r732, %r219, -2147483648;
$L__BB11_20:
	add.s32 	%r221, %r3, 10;
	setp.ge.s32 	%p11, %r221, %r1;
	mov.b32 	%r731, -1;
	@%p11 bra 	$L__BB11_22;
	ld.global.u32 	%r222, [%rd1+40];
	xor.b32  	%r731, %r222, -2147483648;
$L__BB11_22:
	add.s32 	%r224, %r3, 11;
	setp.ge.s32 	%p12, %r224, %r1;
	mov.b32 	%r730, -1;
	@%p12 bra 	$L__BB11_24;
	ld.global.u32 	%r225, [%rd1+44];
	xor.b32  	%r730, %r225, -2147483648;
$L__BB11_24:
	add.s32 	%r227, %r3, 12;
	setp.ge.s32 	%p13, %r227, %r1;
	mov.b32 	%r729, -1;
	@%p13 bra 	$L__BB11_26;
	ld.global.u32 	%r228, [%rd1+48];
	xor.b32  	%r729, %r228, -2147483648;
$L__BB11_26:
	add.s32 	%r230, %r3, 13;
	setp.ge.s32 	%p14, %r230, %r1;
	mov.b32 	%r728, -1;
	@%p14 bra 	$L__BB11_28;
	ld.global.u32 	%r231, [%rd1+52];
	xor.b32  	%r728, %r231, -2147483648;
$L__BB11_28:
	add.s32 	%r233, %r3, 14;
	setp.ge.s32 	%p15, %r233, %r1;
	mov.b32 	%r727, -1;
	@%p15 bra 	$L__BB11_30;
	ld.global.u32 	%r234, [%rd1+56];
	xor.b32  	%r727, %r234, -2147483648;
$L__BB11_30:
	add.s32 	%r236, %r3, 15;
	setp.ge.s32 	%p16, %r236, %r1;
	mov.b32 	%r726, -1;
	@%p16 bra 	$L__BB11_32;
	ld.global.u32 	%r237, [%rd1+60];
	xor.b32  	%r726, %r237, -2147483648;
$L__BB11_32:
	add.s32 	%r239, %r3, 16;
	setp.ge.s32 	%p17, %r239, %r1;
	mov.b32 	%r725, -1;
	@%p17 bra 	$L__BB11_34;
	ld.global.u32 	%r240, [%rd1+64];
	xor.b32  	%r725, %r240, -2147483648;
$L__BB11_34:
	add.s32 	%r242, %r3, 17;
	setp.ge.s32 	%p18, %r242, %r1;
	mov.b32 	%r724, -1;
	@%p18 bra 	$L__BB11_36;
	ld.global.u32 	%r243, [%rd1+68];
	xor.b32  	%r724, %r243, -2147483648;
$L__BB11_36:
	add.s32 	%r245, %r3, 18;
	setp.ge.s32 	%p19, %r245, %r1;
	mov.b32 	%r723, -1;
	@%p19 bra 	$L__BB11_38;
	ld.global.u32 	%r246, [%rd1+72];
	xor.b32  	%r723, %r246, -2147483648;
$L__BB11_38:
	bar.sync 	0;
	shr.u32 	%r42, %r2, 5;
	shl.b32 	%r248, %r2, 2;
	mov.u32 	%r249, _ZZN3cub18CUB_300001_SM_10006detail10radix_sort31DeviceRadixSortSingleTileKernelINS1_5radix10policy_hubIiNS0_8NullTypeEyE10Policy1000ELNS0_9SortOrderE0EiS6_yNS1_21identity_decomposer_tEEEvPKT1_PSB_PKT2_PSF_T3_iiT4_E12temp_storage;
	add.s32 	%r43, %r249, %r248;
	shl.b32 	%r250, %r2, 7;
	add.s32 	%r44, %r43, %r250;
	shl.b32 	%r251, %r42, 2;
	add.s32 	%r252, %r249, %r251;
	add.s32 	%r45, %r252, 33792;
	mad.lo.s32 	%r46, %r2, -56, %r44;
	add.s32 	%r722, %r189, 6;
	sub.s32 	%r721, %r190, %r189;
$L__BB11_39:
	add.s32 	%r312, %r722, -6;
	min.s32 	%r255, %r721, 6;
	mov.b32 	%r341, 0;
	st.shared.u32 	[%r43], %r341;
	st.shared.u32 	[%r43+1024], %r341;
	st.shared.u32 	[%r43+2048], %r341;
	st.shared.u32 	[%r43+3072], %r341;
	st.shared.u32 	[%r43+4096], %r341;
	st.shared.u32 	[%r43+5120], %r341;
	st.shared.u32 	[%r43+6144], %r341;
	st.shared.u32 	[%r43+7168], %r341;
	st.shared.u32 	[%r43+8192], %r341;
	st.shared.u32 	[%r43+9216], %r341;
	st.shared.u32 	[%r43+10240], %r341;
	st.shared.u32 	[%r43+11264], %r341;
	st.shared.u32 	[%r43+12288], %r341;
	st.shared.u32 	[%r43+13312], %r341;
	st.shared.u32 	[%r43+14336], %r341;
	st.shared.u32 	[%r43+15360], %r341;
	st.shared.u32 	[%r43+16384], %r341;
	st.shared.u32 	[%r43+17408], %r341;
	st.shared.u32 	[%r43+18432], %r341;
	st.shared.u32 	[%r43+19456], %r341;
	st.shared.u32 	[%r43+20480], %r341;
	st.shared.u32 	[%r43+21504], %r341;
	st.shared.u32 	[%r43+22528], %r341;
	st.shared.u32 	[%r43+23552], %r341;
	st.shared.u32 	[%r43+24576], %r341;
	st.shared.u32 	[%r43+25600], %r341;
	st.shared.u32 	[%r43+26624], %r341;
	st.shared.u32 	[%r43+27648], %r341;
	st.shared.u32 	[%r43+28672], %r341;
	st.shared.u32 	[%r43+29696], %r341;
	st.shared.u32 	[%r43+30720], %r341;
	st.shared.u32 	[%r43+31744], %r341;
	st.shared.u32 	[%r43+32768], %r341;
	// begin inline asm
	bmsk.clamp.b32 %r253, %r341, %r255;
	// end inline asm
	// begin inline asm
	shr.b32 %r256, %r741, %r312;
	// end inline asm
	and.b32  	%r344, %r253, %r256;
	shl.b32 	%r345, %r344, 10;
	and.b32  	%r346, %r345, 31744;
	add.s32 	%r347, %r43, %r346;
	shr.u32 	%r348, %r344, 4;
	and.b32  	%r349, %r348, 268435454;
	add.s32 	%r71, %r347, %r349;
	ld.shared.u16 	%rs1, [%r71];
	add.s16 	%rs20, %rs1, 1;
	st.shared.u16 	[%r71], %rs20;
	// begin inline asm
	shr.b32 %r259, %r740, %r312;
	// end inline asm
	and.b32  	%r350, %r253, %r259;
	shl.b32 	%r351, %r350, 10;
	and.b32  	%r352, %r351, 31744;
	add.s32 	%r353, %r43, %r352;
	shr.u32 	%r354, %r350, 4;
	and.b32  	%r355, %r354, 268435454;
	add.s32 	%r72, %r353, %r355;
	ld.shared.u16 	%rs2, [%r72];
	add.s16 	%rs21, %rs2, 1;
	st.shared.u16 	[%r72], %rs21;
	// begin inline asm
	shr.b32 %r262, %r739, %r312;
	// end inline asm
	and.b32  	%r356, %r253, %r262;
	shl.b32 	%r357, %r356, 10;
	and.b32  	%r358, %r357, 31744;
	add.s32 	%r359, %r43, %r358;
	shr.u32 	%r360, %r356, 4;
	and.b32  	%r361, %r360, 268435454;
	add.s32 	%r73, %r359, %r361;
	ld.shared.u16 	%rs3, [%r73];
	add.s16 	%rs22, %rs3, 1;
	st.shared.u16 	[%r73], %rs22;
	// begin inline asm
	shr.b32 %r265, %r738, %r312;
	// end inline asm
	and.b32  	%r362, %r253, %r265;
	shl.b32 	%r363, %r362, 10;
	and.b32  	%r364, %r363, 31744;
	add.s32 	%r365, %r43, %r364;
	shr.u32 	%r366, %r362, 4;
	and.b32  	%r367, %r366, 268435454;
	add.s32 	%r74, %r365, %r367;
	ld.shared.u16 	%rs4, [%r74];
	add.s16 	%rs23, %rs4, 1;
	st.shared.u16 	[%r74], %rs23;
	// begin inline asm
	shr.b32 %r268, %r737, %r312;
	// end inline asm
	and.b32  	%r368, %r253, %r268;
	shl.b32 	%r369, %r368, 10;
	and.b32  	%r370, %r369, 31744;
	add.s32 	%r371, %r43, %r370;
	shr.u32 	%r372, %r368, 4;
	and.b32  	%r373, %r372, 268435454;
	add.s32 	%r75, %r371, %r373;
	ld.shared.u16 	%rs5, [%r75];
	add.s16 	%rs24, %rs5, 1;
	st.shared.u16 	[%r75], %rs24;
	// begin inline asm
	shr.b32 %r271, %r736, %r312;
	// end inline asm
	and.b32  	%r374, %r253, %r271;
	shl.b32 	%r375, %r374, 10;
	and.b32  	%r376, %r375, 31744;
	add.s32 	%r377, %r43, %r376;
	shr.u32 	%r378, %r374, 4;
	and.b32  	%r379, %r378, 268435454;
	add.s32 	%r76, %r377, %r379;
	ld.shared.u16 	%rs6, [%r76];
	add.s16 	%rs25, %rs6, 1;
	st.shared.u16 	[%r76], %rs25;
	// begin inline asm
	shr.b32 %r274, %r735, %r312;
	// end inline asm
	and.b32  	%r380, %r253, %r274;
	shl.b32 	%r381, %r380, 10;
	and.b32  	%r382, %r381, 31744;
	add.s32 	%r383, %r43, %r382;
	shr.u32 	%r384, %r380, 4;
	and.b32  	%r385, %r384, 268435454;
	add.s32 	%r77, %r383, %r385;
	ld.shared.u16 	%rs7, [%r77];
	add.s16 	%rs26, %rs7, 1;
	st.shared.u16 	[%r77], %rs26;
	// begin inline asm
	shr.b32 %r277, %r734, %r312;
	// end inline asm
	and.b32  	%r386, %r253, %r277;
	shl.b32 	%r387, %r386, 10;
	and.b32  	%r388, %r387, 31744;
	add.s32 	%r389, %r43, %r388;
	shr.u32 	%r390, %r386, 4;
	and.b32  	%r391, %r390, 268435454;
	add.s32 	%r78, %r389, %r391;
	ld.shared.u16 	%rs8, [%r78];
	add.s16 	%rs27, %rs8, 1;
	st.shared.u16 	[%r78], %rs27;
	// begin inline asm
	shr.b32 %r280, %r733, %r312;
	// end inline asm
	and.b32  	%r392, %r253, %r280;
	shl.b32 	%r393, %r392, 10;
	and.b32  	%r394, %r393, 31744;
	add.s32 	%r395, %r43, %r394;
	shr.u32 	%r396, %r392, 4;
	and.b32  	%r397, %r396, 268435454;
	add.s32 	%r79, %r395, %r397;
	ld.shared.u16 	%rs9, [%r79];
	add.s16 	%rs28, %rs9, 1;
	st.shared.u16 	[%r79], %rs28;
	// begin inline asm
	shr.b32 %r283, %r732, %r312;
	// end inline asm
	and.b32  	%r398, %r253, %r283;
	shl.b32 	%r399, %r398, 10;
	and.b32  	%r400, %r399, 31744;
	add.s32 	%r401, %r43, %r400;
	shr.u32 	%r402, %r398, 4;
	and.b32  	%r403, %r402, 268435454;
	add.s32 	%r80, %r401, %r403;
	ld.shared.u16 	%rs10, [%r80];
	add.s16 	%rs29, %rs10, 1;
	st.shared.u16 	[%r80], %rs29;
	// begin inline asm
	shr.b32 %r286, %r731, %r312;
	// end inline asm
	and.b32  	%r404, %r253, %r286;
	shl.b32 	%r405, %r404, 10;
	and.b32  	%r406, %r405, 31744;
	add.s32 	%r407, %r43, %r406;
	shr.u32 	%r408, %r404, 4;
	and.b32  	%r409, %r408, 268435454;
	add.s32 	%r81, %r407, %r409;
	ld.shared.u16 	%rs11, [%r81];
	add.s16 	%rs30, %rs11, 1;
	st.shared.u16 	[%r81], %rs30;
	// begin inline asm
	shr.b32 %r289, %r730, %r312;
	// end inline asm
	and.b32  	%r410, %r253, %r289;
	shl.b32 	%r411, %r410, 10;
	and.b32  	%r412, %r411, 31744;
	add.s32 	%r413, %r43, %r412;
	shr.u32 	%r414, %r410, 4;
	and.b32  	%r415, %r414, 268435454;
	add.s32 	%r82, %r413, %r415;
	ld.shared.u16 	%rs12, [%r82];
	add.s16 	%rs31, %rs12, 1;
	st.shared.u16 	[%r82], %rs31;
	// begin inline asm
	shr.b32 %r292, %r729, %r312;
	// end inline asm
	and.b32  	%r416, %r253, %r292;
	shl.b32 	%r417, %r416, 10;
	and.b32  	%r418, %r417, 31744;
	add.s32 	%r419, %r43, %r418;
	shr.u32 	%r420, %r416, 4;
	and.b32  	%r421, %r420, 268435454;
	add.s32 	%r83, %r419, %r421;
	ld.shared.u16 	%rs13, [%r83];
	add.s16 	%rs32, %rs13, 1;
	st.shared.u16 	[%r83], %rs32;
	// begin inline asm
	shr.b32 %r295, %r728, %r312;
	// end inline asm
	and.b32  	%r422, %r253, %r295;
	shl.b32 	%r423, %r422, 10;
	and.b32  	%r424, %r423, 31744;
	add.s32 	%r425, %r43, %r424;
	shr.u32 	%r426, %r422, 4;
	and.b32  	%r427, %r426, 268435454;
	add.s32 	%r84, %r425, %r427;
	ld.shared.u16 	%rs14, [%r84];
	add.s16 	%rs33, %rs14, 1;
	st.shared.u16 	[%r84], %rs33;
	// begin inline asm
	shr.b32 %r298, %r727, %r312;
	// end inline asm
	and.b32  	%r428, %r253, %r298;
	shl.b32 	%r429, %r428, 10;
	and.b32  	%r430, %r429, 31744;
	add.s32 	%r431, %r43, %r430;
	shr.u32 	%r432, %r428, 4;
	and.b32  	%r433, %r432, 268435454;
	add.s32 	%r85, %r431, %r433;
	ld.shared.u16 	%rs15, [%r85];
	add.s16 	%rs34, %rs15, 1;
	st.shared.u16 	[%r85], %rs34;
	// begin inline asm
	shr.b32 %r301, %r726, %r312;
	// end inline asm
	and.b32  	%r434, %r253, %r301;
	shl.b32 	%r435, %r434, 10;
	and.b32  	%r436, %r435, 31744;
	add.s32 	%r437, %r43, %r436;
	shr.u32 	%r438, %r434, 4;
	and.b32  	%r439, %r438, 268435454;
	add.s32 	%r86, %r437, %r439;
	ld.shared.u16 	%rs16, [%r86];
	add.s16 	%rs35, %rs16, 1;
	st.shared.u16 	[%r86], %rs35;
	// begin inline asm
	shr.b32 %r304, %r725, %r312;
	// end inline asm
	and.b32  	%r440, %r253, %r304;
	shl.b32 	%r441, %r440, 10;
	and.b32  	%r442, %r441, 31744;
	add.s32 	%r443, %r43, %r442;
	shr.u32 	%r444, %r440, 4;
	and.b32  	%r445, %r444, 268435454;
	add.s32 	%r87, %r443, %r445;
	ld.shared.u16 	%rs17, [%r87];
	add.s16 	%rs36, %rs17, 1;
	st.shared.u16 	[%r87], %rs36;
	// begin inline asm
	shr.b32 %r307, %r724, %r312;
	// end inline asm
	and.b32  	%r446, %r253, %r307;
	shl.b32 	%r447, %r446, 10;
	and.b32  	%r448, %r447, 31744;
	add.s32 	%r449, %r43, %r448;
	shr.u32 	%r450, %r446, 4;
	and.b32  	%r451, %r450, 268435454;
	add.s32 	%r88, %r449, %r451;
	ld.shared.u16 	%rs18, [%r88];
	add.s16 	%rs37, %rs18, 1;
	st.shared.u16 	[%r88], %rs37;
	// begin inline asm
	shr.b32 %r310, %r723, %r312;
	// end inline asm
	and.b32  	%r452, %r253, %r310;
	shl.b32 	%r453, %r452, 10;
	and.b32  	%r454, %r453, 31744;
	add.s32 	%r455, %r43, %r454;
	shr.u32 	%r456, %r452, 4;
	and.b32  	%r457, %r456, 268435454;
	add.s32 	%r89, %r455, %r457;
	ld.shared.u16 	%rs19, [%r89];
	add.s16 	%rs38, %rs19, 1;
	st.shared.u16 	[%r89], %rs38;
	bar.sync 	0;
	ld.shared.u32 	%r90, [%r44];
	ld.shared.u32 	%r458, [%r44+4];
	ld.shared.u32 	%r459, [%r44+8];
	ld.shared.u32 	%r460, [%r44+12];
	ld.shared.u32 	%r461, [%r44+16];
	ld.shared.u32 	%r462, [%r44+20];
	ld.shared.u32 	%r463, [%r44+24];
	ld.shared.u32 	%r464, [%r44+28];
	ld.shared.u32 	%r465, [%r44+32];
	ld.shared.u32 	%r466, [%r44+36];
	ld.shared.u32 	%r467, [%r44+40];
	ld.shared.u32 	%r468, [%r44+44];
	ld.shared.u32 	%r469, [%r44+48];
	ld.shared.u32 	%r470, [%r44+52];
	ld.shared.u32 	%r471, [%r44+56];
	ld.shared.u32 	%r472, [%r44+60];
	ld.shared.u32 	%r473, [%r44+64];
	ld.shared.u32 	%r474, [%r44+68];
	ld.shared.u32 	%r475, [%r44+72];
	ld.shared.u32 	%r476, [%r44+76];
	ld.shared.u32 	%r477, [%r44+80];
	ld.shared.u32 	%r478, [%r44+84];
	ld.shared.u32 	%r479, [%r44+88];
	ld.shared.u32 	%r480, [%r44+92];
	ld.shared.u32 	%r481, [%r44+96];
	ld.shared.u32 	%r482, [%r44+100];
	ld.shared.u32 	%r483, [%r44+104];
	ld.shared.u32 	%r484, [%r44+108];
	ld.shared.u32 	%r485, [%r44+112];
	ld.shared.u32 	%r486, [%r44+116];
	ld.shared.u32 	%r487, [%r44+120];
	ld.shared.u32 	%r488, [%r44+124];
	ld.shared.u32 	%r489, [%r44+128];
	add.s32 	%r91, %r458, %r90;
	add.s32 	%r92, %r459, %r91;
	add.s32 	%r93, %r460, %r92;
	add.s32 	%r94, %r461, %r93;
	add.s32 	%r95, %r462, %r94;
	add.s32 	%r96, %r463, %r95;
	add.s32 	%r97, %r464, %r96;
	add.s32 	%r98, %r465, %r97;
	add.s32 	%r99, %r466, %r98;
	add.s32 	%r100, %r467, %r99;
	add.s32 	%r101, %r468, %r100;
	add.s32 	%r102, %r469, %r101;
	add.s32 	%r103, %r470, %r102;
	add.s32 	%r104, %r471, %r103;
	add.s32 	%r105, %r472, %r104;
	add.s32 	%r106, %r473, %r105;
	add.s32 	%r107, %r474, %r106;
	add.s32 	%r108, %r475, %r107;
	add.s32 	%r109, %r476, %r108;
	add.s32 	%r110, %r477, %r109;
	add.s32 	%r111, %r478, %r110;
	add.s32 	%r112, %r479, %r111;
	add.s32 	%r113, %r480, %r112;
	add.s32 	%r114, %r481, %r113;
	add.s32 	%r115, %r482, %r114;
	add.s32 	%r116, %r483, %r115;
	add.s32 	%r117, %r484, %r116;
	add.s32 	%r118, %r485, %r117;
	add.s32 	%r119, %r486, %r118;
	add.s32 	%r120, %r487, %r119;
	add.s32 	%r121, %r488, %r120;
	add.s32 	%r318, %r489, %r121;
	// begin inline asm
	mov.u32 %r313, %laneid;
	// end inline asm
	mov.b32 	%r316, 1;
	mov.b32 	%r343, -1;
	// begin inline asm
	{  .reg .u32 r0;  .reg .pred p;  shfl.sync.up.b32 r0|p, %r318, %r316, %r341, %r343;  @p add.u32 r0, r0, %r318;  mov.u32 %r314, r0;}
	// end inline asm
	mov.b32 	%r322, 2;
	// begin inline asm
	{  .reg .u32 r0;  .reg .pred p;  shfl.sync.up.b32 r0|p, %r314, %r322, %r341, %r343;  @p add.u32 r0, r0, %r314;  mov.u32 %r320, r0;}
	// end inline asm
	mov.b32 	%r328, 4;
	// begin inline asm
	{  .reg .u32 r0;  .reg .pred p;  shfl.sync.up.b32 r0|p, %r320, %r328, %r341, %r343;  @p add.u32 r0, r0, %r320;  mov.u32 %r326, r0;}
	// end inline asm
	mov.b32 	%r334, 8;
	// begin inline asm
	{  .reg .u32 r0;  .reg .pred p;  shfl.sync.up.b32 r0|p, %r326, %r334, %r341, %r343;  @p add.u32 r0, r0, %r326;  mov.u32 %r332, r0;}
	// end inline asm
	mov.b32 	%r340, 16;
	// begin inline asm
	{  .reg .u32 r0;  .reg .pred p;  shfl.sync.up.b32 r0|p, %r332, %r340, %r341, %r343;  @p add.u32 r0, r0, %r332;  mov.u32 %r338, r0;}
	// end inline asm
	setp.ne.s32 	%p20, %r313, 31;
	@%p20 bra 	$L__BB11_41;
	st.shared.u32 	[%r45], %r338;
$L__BB11_41:
	sub.s32 	%r490, %r338, %r318;
	setp.gt.u32 	%p21, %r2, 31;
	setp.eq.s32 	%p22, %r42, 7;
	setp.eq.s32 	%p23, %r42, 6;
	setp.eq.s32 	%p24, %r42, 5;
	setp.eq.s32 	%p25, %r42, 4;
	setp.eq.s32 	%p26, %r42, 3;
	setp.eq.s32 	%p27, %r42, 2;
	setp.eq.s32 	%p28, %r42, 1;
	bar.sync 	0;
	ld.shared.v4.u32 	{%r491, %r492, %r493, %r494}, [_ZZN3cub18CUB_300001_SM_10006detail10radix_sort31DeviceRadixSortSingleTileKernelINS1_5radix10policy_hubIiNS0_8NullTypeEyE10Policy1000ELNS0_9SortOrderE0EiS6_yNS1_21identity_decomposer_tEEEvPKT1_PSB_PKT2_PSF_T3_iiT4_E12temp_storage+33792];
	selp.b32 	%r495, %r491, %r742, %p28;
	add.s32 	%r496, %r492, %r491;
	selp.b32 	%r497, %r496, %r495, %p27;
	add.s32 	%r498, %r496, %r493;
	selp.b32 	%r499, %r498, %r497, %p26;
	add.s32 	%r500, %r498, %r494;
	selp.b32 	%r501, %r500, %r499, %p25;
	ld.shared.v4.u32 	{%r502, %r503, %r504, %r505}, [_ZZN3cub18CUB_300001_SM_10006detail10radix_sort31DeviceRadixSortSingleTileKernelINS1_5radix10policy_hubIiNS0_8NullTypeEyE10Policy1000ELNS0_9SortOrderE0EiS6_yNS1_21identity_decomposer_tEEEvPKT1_PSB_PKT2_PSF_T3_iiT4_E12temp_storage+33808];
	add.s32 	%r506, %r500, %r502;
	selp.b32 	%r507, %r506, %r501, %p24;
	add.s32 	%r508, %r506, %r503;
	selp.b32 	%r509, %r508, %r507, %p23;
	add.s32 	%r510, %r508, %r504;
	selp.b32 	%r742, %r510, %r509, %p22;
	add.s32 	%r126, %r510, %r505;
	setp.ne.s32 	%p29, %r313, 0;
	selp.b32 	%r511, %r490, 0, %p29;
	add.s32 	%r512, %r742, %r511;
	or.pred  	%p30, %p21, %p29;
	selp.b32 	%r743, %r512, %r490, %p21;
	@%p30 bra 	$L__BB11_43;
	shl.b32 	%r743, %r126, 16;
	st.shared.u32 	[_ZZN3cub18CUB_300001_SM_10006detail10radix_sort31DeviceRadixSortSingleTileKernelINS1_5radix10policy_hubIiNS0_8NullTypeEyE10Policy1000ELNS0_9SortOrderE0EiS6_yNS1_21identity_decomposer_tEEEvPKT1_PSB_PKT2_PSF_T3_iiT4_E12temp_storage+33832], %r743;
$L__BB11_43:
	setp.eq.s32 	%p31, %r2, 0;
	bar.sync 	0;
	ld.shared.u32 	%r513, [_ZZN3cub18CUB_300001_SM_10006detail10radix_sort31DeviceRadixSortSingleTileKernelINS1_5radix10policy_hubIiNS0_8NullTypeEyE10Policy1000ELNS0_9SortOrderE0EiS6_yNS1_21identity_decomposer_tEEEvPKT1_PSB_PKT2_PSF_T3_iiT4_E12temp_storage+33832];
	selp.b32 	%r514, 0, %r513, %p31;
	add.s32 	%r515, %r743, %r514;
	add.s32 	%r516, %r90, %r515;
	add.s32 	%r517, %r91, %r515;
	add.s32 	%r518, %r92, %r515;
	add.s32 	%r519, %r93, %r515;
	add.s32 	%r520, %r94, %r515;
	add.s32 	%r521, %r95, %r515;
	add.s32 	%r522, %r96, %r515;
	add.s32 	%r523, %r97, %r515;
	add.s32 	%r524, %r98, %r515;
	add.s32 	%r525, %r99, %r515;
	add.s32 	%r526, %r100, %r515;
	add.s32 	%r527, %r101, %r515;
	add.s32 	%r528, %r102, %r515;
	add.s32 	%r529, %r103, %r515;
	add.s32 	%r530, %r104, %r515;
	add.s32 	%r531, %r105, %r515;
	add.s32 	%r532, %r106, %r515;
	add.s32 	%r533, %r107, %r515;
	add.s32 	%r534, %r108, %r515;
	add.s32 	%r535, %r109, %r515;
	add.s32 	%r536, %r110, %r515;
	add.s32 	%r537, %r111, %r515;
	add.s32 	%r538, %r112, %r515;
	add.s32 	%r539, %r113, %r515;
	add.s32 	%r540, %r114, %r515;
	add.s32 	%r541, %r115, %r515;
	add.s32 	%r542, %r116, %r515;
	add.s32 	%r543, %r117, %r515;
	add.s32 	%r544, %r118, %r515;
	add.s32 	%r545, %r119, %r515;
	add.s32 	%r546, %r120, %r515;
	add.s32 	%r547, %r121, %r515;
	st.shared.u32 	[%r44], %r515;
	st.shared.u32 	[%r44+4], %r516;
	st.shared.u32 	[%r44+8], %r517;
	st.shared.u32 	[%r44+12], %r518;
	st.shared.u32 	[%r44+16], %r519;
	st.shared.u32 	[%r44+20], %r520;
	st.shared.u32 	[%r44+24], %r521;
	st.shared.u32 	[%r44+28], %r522;
	st.shared.u32 	[%r44+32], %r523;
	st.shared.u32 	[%r44+36], %r524;
	st.shared.u32 	[%r44+40], %r525;
	st.shared.u32 	[%r44+44], %r526;
	st.shared.u32 	[%r44+48], %r527;
	st.shared.u32 	[%r44+52], %r528;
	st.shared.u32 	[%r44+56], %r529;
	st.shared.u32 	[%r44+60], %r530;
	st.shared.u32 	[%r44+64], %r531;
	st.shared.u32 	[%r44+68], %r532;
	st.shared.u32 	[%r44+72], %r533;
	st.shared.u32 	[%r44+76], %r534;
	st.shared.u32 	[%r44+80], %r535;
	st.shared.u32 	[%r44+84], %r536;
	st.shared.u32 	[%r44+88], %r537;
	st.shared.u32 	[%r44+92], %r538;
	st.shared.u32 	[%r44+96], %r539;
	st.shared.u32 	[%r44+100], %r540;
	st.shared.u32 	[%r44+104], %r541;
	st.shared.u32 	[%r44+108], %r542;
	st.shared.u32 	[%r44+112], %r543;
	st.shared.u32 	[%r44+116], %r544;
	st.shared.u32 	[%r44+120], %r545;
	st.shared.u32 	[%r44+124], %r546;
	st.shared.u32 	[%r44+128], %r547;
	bar.sync 	0;
	cvt.u32.u16 	%r548, %rs1;
	ld.shared.u16 	%r549, [%r71];
	add.s32 	%r130, %r549, %r548;
	cvt.u32.u16 	%r550, %rs2;
	ld.shared.u16 	%r551, [%r72];
	add.s32 	%r131, %r551, %r550;
	cvt.u32.u16 	%r552, %rs3;
	ld.shared.u16 	%r553, [%r73];
	add.s32 	%r132, %r553, %r552;
	cvt.u32.u16 	%r554, %rs4;
	ld.shared.u16 	%r555, [%r74];
	add.s32 	%r133, %r555, %r554;
	cvt.u32.u16 	%r556, %rs5;
	ld.shared.u16 	%r557, [%r75];
	add.s32 	%r134, %r557, %r556;
	cvt.u32.u16 	%r558, %rs6;
	ld.shared.u16 	%r559, [%r76];
	add.s32 	%r135, %r559, %r558;
	cvt.u32.u16 	%r560, %rs7;
	ld.shared.u16 	%r561, [%r77];
	add.s32 	%r136, %r561, %r560;
	cvt.u32.u16 	%r562, %rs8;
	ld.shared.u16 	%r563, [%r78];
	add.s32 	%r137, %r563, %r562;
	cvt.u32.u16 	%r564, %rs9;
	ld.shared.u16 	%r565, [%r79];
	add.s32 	%r138, %r565, %r564;
	cvt.u32.u16 	%r566, %rs10;
	ld.shared.u16 	%r567, [%r80];
	add.s32 	%r139, %r567, %r566;
	cvt.u32.u16 	%r568, %rs11;
	ld.shared.u16 	%r569, [%r81];
	add.s32 	%r140, %r569, %r568;
	cvt.u32.u16 	%r570, %rs12;
	ld.shared.u16 	%r571, [%r82];
	add.s32 	%r141, %r571, %r570;
	cvt.u32.u16 	%r572, %rs13;
	ld.shared.u16 	%r573, [%r83];
	add.s32 	%r142, %r573, %r572;
	cvt.u32.u16 	%r574, %rs14;
	ld.shared.u16 	%r575, [%r84];
	add.s32 	%r143, %r575, %r574;
	cvt.u32.u16 	%r576, %rs15;
	ld.shared.u16 	%r577, [%r85];
	add.s32 	%r144, %r577, %r576;
	cvt.u32.u16 	%r578, %rs16;
	ld.shared.u16 	%r579, [%r86];
	add.s32 	%r145, %r579, %r578;
	cvt.u32.u16 	%r580, %rs17;
	ld.shared.u16 	%r581, [%r87];
	add.s32 	%r146, %r581, %r580;
	cvt.u32.u16 	%r582, %rs18;
	ld.shared.u16 	%r583, [%r88];
	add.s32 	%r147, %r583, %r582;
	cvt.u32.u16 	%r584, %rs19;
	ld.shared.u16 	%r585, [%r89];
	add.s32 	%r148, %r585, %r584;
	bar.sync 	0;
	setp.lt.s32 	%p32, %r722, %r190;
	@%p32 bra 	$L__BB11_83;
	cvt.u64.u32 	%rd8, %r2;
	shl.b32 	%r586, %r130, 2;
	mov.u32 	%r587, _ZZN3cub18CUB_300001_SM_10006detail10radix_sort31DeviceRadixSortSingleTileKernelINS1_5radix10policy_hubIiNS0_8NullTypeEyE10Policy1000ELNS0_9SortOrderE0EiS6_yNS1_21identity_decomposer_tEEEvPKT1_PSB_PKT2_PSF_T3_iiT4_E12temp_storage;
	add.s32 	%r588, %r587, %r586;
	st.shared.u32 	[%r588], %r741;
	shl.b32 	%r589, %r131, 2;
	add.s32 	%r590, %r587, %r589;
	st.shared.u32 	[%r590], %r740;
	shl.b32 	%r591, %r132, 2;
	add.s32 	%r592, %r587, %r591;
	st.shared.u32 	[%r592], %r739;
	shl.b32 	%r593, %r133, 2;
	add.s32 	%r594, %r587, %r593;
	st.shared.u32 	[%r594], %r738;
	shl.b32 	%r595, %r134, 2;
	add.s32 	%r596, %r587, %r595;
	st.shared.u32 	[%r596], %r737;
	shl.b32 	%r597, %r135, 2;
	add.s32 	%r598, %r587, %r597;
	st.shared.u32 	[%r598], %r736;
	shl.b32 	%r599, %r136, 2;
	add.s32 	%r600, %r587, %r599;
	st.shared.u32 	[%r600], %r735;
	shl.b32 	%r601, %r137, 2;
	add.s32 	%r602, %r587, %r601;
	st.shared.u32 	[%r602], %r734;
	shl.b32 	%r603, %r138, 2;
	add.s32 	%r604, %r587, %r603;
	st.shared.u32 	[%r604], %r733;
	shl.b32 	%r605, %r139, 2;
	add.s32 	%r606, %r587, %r605;
	st.shared.u32 	[%r606], %r732;
	shl.b32 	%r607, %r140, 2;
	add.s32 	%r608, %r587, %r607;
	st.shared.u32 	[%r608], %r731;
	shl.b32 	%r609, %r141, 2;
	add.s32 	%r610, %r587, %r609;
	st.shared.u32 	[%r610], %r730;
	shl.b32 	%r611, %r142, 2;
	add.s32 	%r612, %r587, %r611;
	st.shared.u32 	[%r612], %r729;
	shl.b32 	%r613, %r143, 2;
	add.s32 	%r614, %r587, %r613;
	st.shared.u32 	[%r614], %r728;
	shl.b32 	%r615, %r144, 2;
	add.s32 	%r616, %r587, %r615;
	st.shared.u32 	[%r616], %r727;
	shl.b32 	%r617, %r145, 2;
	add.s32 	%r618, %r587, %r617;
	st.shared.u32 	[%r618], %r726;
	shl.b32 	%r619, %r146, 2;
	add.s32 	%r620, %r587, %r619;
	st.shared.u32 	[%r620], %r725;
	shl.b32 	%r621, %r147, 2;
	add.s32 	%r622, %r587, %r621;
	st.shared.u32 	[%r622], %r724;
	shl.b32 	%r623, %r148, 2;
	add.s32 	%r624, %r587, %r623;
	st.shared.u32 	[%r624], %r723;
	bar.sync 	0;
	mad.lo.s32 	%r149, %r2, -72, %r46;
	ld.shared.u32 	%r150, [%r149+1024];
	ld.shared.u32 	%r151, [%r149+2048];
	ld.shared.u32 	%r152, [%r149+3072];
	ld.shared.u32 	%r153, [%r149+4096];
	ld.shared.u32 	%r154, [%r149+5120];
	ld.shared.u32 	%r155, [%r149+6144];
	ld.shared.u32 	%r156, [%r149+7168];
	ld.shared.u32 	%r157, [%r149+8192];
	ld.shared.u32 	%r158, [%r149+9216];
	ld.shared.u32 	%r159, [%r149+10240];
	ld.shared.u32 	%r160, [%r149+11264];
	ld.shared.u32 	%r161, [%r149+12288];
	ld.shared.u32 	%r162, [%r149+13312];
	ld.shared.u32 	%r163, [%r149+14336];
	ld.shared.u32 	%r164, [%r149+15360];
	ld.shared.u32 	%r165, [%r149+16384];
	ld.shared.u32 	%r166, [%r149+17408];
	ld.shared.u32 	%r167, [%r149+18432];
	setp.gt.u64 	%p33, %rd4, %rd8;
	cvta.to.global.u64 	%rd9, %rd3;
	mul.wide.u32 	%rd10, %r2, 4;
	add.s64 	%rd2, %rd9, %rd10;
	@%p33 bra 	$L__BB11_45;
	bra.uni 	$L__BB11_46;
$L__BB11_45:
	ld.shared.u32 	%r625, [%r149];
	xor.b32  	%r626, %r625, -2147483648;
	st.global.u32 	[%rd2], %r626;
$L__BB11_46:
	add.s32 	%r627, %r2, 256;
	cvt.u64.u32 	%rd11, %r627;
	setp.le.u64 	%p34, %rd4, %rd11;
	@%p34 bra 	$L__BB11_48;
	xor.b32  	%r628, %r150, -2147483648;
	st.global.u32 	[%rd2+1024], %r628;
$L__BB11_48:
	add.s32 	%r629, %r2, 512;
	cvt.u64.u32 	%rd12, %r629;
	setp.le.u64 	%p35, %rd4, %rd12;
	@%p35 bra 	$L__BB11_50;
	xor.b32  	%r630, %r151, -2147483648;
	st.global.u32 	[%rd2+2048], %r630;
$L__BB11_50:
	add.s32 	%r631, %r2, 768;
	cvt.u64.u32 	%rd13, %r631;
	setp.le.u64 	%p36, %rd4, %rd13;
	@%p36 bra 	$L__BB11_52;
	xor.b32  	%r632, %r152, -2147483648;
	st.global.u32 	[%rd2+3072], %r632;
$L__BB11_52:
	or.b32  	%r633, %r2, 1024;
	cvt.u64.u32 	%rd14, %r633;
	setp.le.u64 	%p37, %rd4, %rd14;
	@%p37 bra 	$L__BB11_54;
	xor.b32  	%r634, %r153, -2147483648;
	st.global.u32 	[%rd2+4096], %r634;
$L__BB11_54:
	add.s32 	%r635, %r2, 1280;
	cvt.u64.u32 	%rd15, %r635;
	setp.le.u64 	%p38, %rd4, %rd15;
	@%p38 bra 	$L__BB11_56;
	xor.b32  	%r636, %r154, -2147483648;
	st.global.u32 	[%rd2+5120], %r636;
$L__BB11_56:
	add.s32 	%r637, %r2, 1536;
	cvt.u64.u32 	%rd16, %r637;
	setp.le.u64 	%p39, %rd4, %rd16;
	@%p39 bra 	$L__BB11_58;
	xor.b32  	%r638, %r155, -2147483648;
	st.global.u32 	[%rd2+6144], %r638;
$L__BB11_58:
	add.s32 	%r639, %r2, 1792;
	cvt.u64.u32 	%rd17, %r639;
	setp.le.u64 	%p40, %rd4, %rd17;
	@%p40 bra 	$L__BB11_60;
	xor.b32  	%r640, %r156, -2147483648;
	st.global.u32 	[%rd2+7168], %r640;
$L__BB11_60:
	or.b32  	%r641, %r2, 2048;
	cvt.u64.u32 	%rd18, %r641;
	setp.le.u64 	%p41, %rd4, %rd18;
	@%p41 bra 	$L__BB11_62;
	xor.b32  	%r642, %r157, -2147483648;
	st.global.u32 	[%rd2+8192], %r642;
$L__BB11_62:
	add.s32 	%r643, %r2, 2304;
	cvt.u64.u32 	%rd19, %r643;
	setp.le.u64 	%p42, %rd4, %rd19;
	@%p42 bra 	$L__BB11_64;
	xor.b32  	%r644, %r158, -2147483648;
	st.global.u32 	[%rd2+9216], %r644;
$L__BB11_64:
	add.s32 	%r645, %r2, 2560;
	cvt.u64.u32 	%rd20, %r645;
	setp.le.u64 	%p43, %rd4, %rd20;
	@%p43 bra 	$L__BB11_66;
	xor.b32  	%r646, %r159, -2147483648;
	st.global.u32 	[%rd2+10240], %r646;
$L__BB11_66:
	add.s32 	%r647, %r2, 2816;
	cvt.u64.u32 	%rd21, %r647;
	setp.le.u64 	%p44, %rd4, %rd21;
	@%p44 bra 	$L__BB11_68;
	xor.b32  	%r648, %r160, -2147483648;
	st.global.u32 	[%rd2+11264], %r648;
$L__BB11_68:
	or.b32  	%r649, %r2, 3072;
	cvt.u64.u32 	%rd22, %r649;
	setp.le.u64 	%p45, %rd4, %rd22;
	@%p45 bra 	$L__BB11_70;
	xor.b32  	%r650, %r161, -2147483648;
	st.global.u32 	[%rd2+12288], %r650;
$L__BB11_70:
	add.s32 	%r651, %r2, 3328;
	cvt.u64.u32 	%rd23, %r651;
	setp.le.u64 	%p46, %rd4, %rd23;
	@%p46 bra 	$L__BB11_72;
	xor.b32  	%r652, %r162, -2147483648;
	st.global.u32 	[%rd2+13312], %r652;
$L__BB11_72:
	add.s32 	%r653, %r2, 3584;
	cvt.u64.u32 	%rd24, %r653;
	setp.le.u64 	%p47, %rd4, %rd24;
	@%p47 bra 	$L__BB11_74;
	xor.b32  	%r654, %r163, -2147483648;
	st.global.u32 	[%rd2+14336], %r654;
$L__BB11_74:
	add.s32 	%r655, %r2, 3840;
	cvt.u64.u32 	%rd25, %r655;
	setp.le.u64 	%p48, %rd4, %rd25;
	@%p48 bra 	$L__BB11_76;
	xor.b32  	%r656, %r164, -2147483648;
	st.global.u32 	[%rd2+15360], %r656;
$L__BB11_76:
	or.b32  	%r657, %r2, 4096;
	cvt.u64.u32 	%rd26, %r657;
	setp.le.u64 	%p49, %rd4, %rd26;
	@%p49 bra 	$L__BB11_78;
	xor.b32  	%r658, %r165, -2147483648;
	st.global.u32 	[%rd2+16384], %r658;
$L__BB11_78:
	add.s32 	%r659, %r2, 4352;
	cvt.u64.u32 	%rd27, %r659;
	setp.le.u64 	%p50, %rd4, %rd27;
	@%p50 bra 	$L__BB11_80;
	xor.b32  	%r660, %r166, -2147483648;
	st.global.u32 	[%rd2+17408], %r660;
$L__BB11_80:
	add.s32 	%r661, %r2, 4608;
	cvt.u64.u32 	%rd28, %r661;
	setp.le.u64 	%p51, %rd4, %rd28;
	@%p51 bra 	$L__BB11_82;
	xor.b32  	%r662, %r167, -2147483648;
	st.global.u32 	[%rd2+18432], %r662;
$L__BB11_82:
	ret;
$L__BB11_83:
	shl.b32 	%r663, %r130, 2;
	mov.u32 	%r664, _ZZN3cub18CUB_300001_SM_10006detail10radix_sort31DeviceRadixSortSingleTileKernelINS1_5radix10policy_hubIiNS0_8NullTypeEyE10Policy1000ELNS0_9SortOrderE0EiS6_yNS1_21identity_decomposer_tEEEvPKT1_PSB_PKT2_PSF_T3_iiT4_E12temp_storage;
	add.s32 	%r665, %r664, %r663;
	st.shared.u32 	[%r665], %r741;
	shl.b32 	%r666, %r131, 2;
	add.s32 	%r667, %r664, %r666;
	st.shared.u32 	[%r667], %r740;
	shl.b32 	%r668, %r132, 2;
	add.s32 	%r669, %r664, %r668;
	st.shared.u32 	[%r669], %r739;
	shl.b32 	%r670, %r133, 2;
	add.s32 	%r671, %r664, %r670;
	st.shared.u32 	[%r671], %r738;
	shl.b32 	%r672, %r134, 2;
	add.s32 	%r673, %r664, %r672;
	st.shared.u32 	[%r673], %r737;
	shl.b32 	%r674, %r135, 2;
	add.s32 	%r675, %r664, %r674;
	st.shared.u32 	[%r675], %r736;
	shl.b32 	%r676, %r136, 2;
	add.s32 	%r677, %r664, %r676;
	st.shared.u32 	[%r677], %r735;
	shl.b32 	%r678, %r137, 2;
	add.s32 	%r679, %r664, %r678;
	st.shared.u32 	[%r679], %r734;
	shl.b32 	%r680, %r138, 2;
	add.s32 	%r681, %r664, %r680;
	st.shared.u32 	[%r681], %r733;
	shl.b32 	%r682, %r139, 2;
	add.s32 	%r683, %r664, %r682;
	st.shared.u32 	[%r683], %r732;
	shl.b32 	%r684, %r140, 2;
	add.s32 	%r685, %r664, %r684;
	st.shared.u32 	[%r685], %r731;
	shl.b32 	%r686, %r141, 2;
	add.s32 	%r687, %r664, %r686;
	st.shared.u32 	[%r687], %r730;
	shl.b32 	%r688, %r142, 2;
	add.s32 	%r689, %r664, %r688;
	st.shared.u32 	[%r689], %r729;
	shl.b32 	%r690, %r143, 2;
	add.s32 	%r691, %r664, %r690;
	st.shared.u32 	[%r691], %r728;
	shl.b32 	%r692, %r144, 2;
	add.s32 	%r693, %r664, %r692;
	st.shared.u32 	[%r693], %r727;
	shl.b32 	%r694, %r145, 2;
	add.s32 	%r695, %r664, %r694;
	st.shared.u32 	[%r695], %r726;
	shl.b32 	%r696, %r146, 2;
	add.s32 	%r697, %r664, %r696;
	st.shared.u32 	[%r697], %r725;
	shl.b32 	%r698, %r147, 2;
	add.s32 	%r699, %r664, %r698;
	st.shared.u32 	[%r699], %r724;
	shl.b32 	%r700, %r148, 2;
	add.s32 	%r701, %r664, %r700;
	st.shared.u32 	[%r701], %r723;
	bar.sync 	0;
	ld.shared.u32 	%r741, [%r46];
	ld.shared.u32 	%r740, [%r46+4];
	ld.shared.u32 	%r739, [%r46+8];
	ld.shared.u32 	%r738, [%r46+12];
	ld.shared.u32 	%r737, [%r46+16];
	ld.shared.u32 	%r736, [%r46+20];
	ld.shared.u32 	%r735, [%r46+24];
	ld.shared.u32 	%r734, [%r46+28];
	ld.shared.u32 	%r733, [%r46+32];
	ld.shared.u32 	%r732, [%r46+36];
	ld.shared.u32 	%r731, [%r46+40];
	ld.shared.u32 	%r730, [%r46+44];
	ld.shared.u32 	%r729, [%r46+48];
	ld.shared.u32 	%r728, [%r46+52];
	ld.shared.u32 	%r727, [%r46+56];
	ld.shared.u32 	%r726, [%r46+60];
	ld.shared.u32 	%r725, [%r46+64];
	ld.shared.u32 	%r724, [%r46+68];
	ld.shared.u32 	%r723, [%r46+72];
	bar.sync 	0;
	add.s32 	%r722, %r722, 6;
	add.s32 	%r721, %r721, -6;
	bra.uni 	$L__BB11_39;

}
	// .globl	_ZN3cub18CUB_300001_SM_10006detail10radix_sort30DeviceRadixSortHistogramKernelINS1_5radix10policy_hubIiNS0_8NullTypeEyE10Policy1000ELNS0_9SortOrderE0EiyNS1_21identity_decomposer_tEEEvPT2_PKT1_SB_iiT3_
.visible .entry _ZN3cub18CUB_300001_SM_10006detail10radix_sort30DeviceRadixSortHistogramKernelINS1_5radix10policy_hubIiNS0_8NullTypeEyE10Policy1000ELNS0_9SortOrderE0EiyNS1_21identity_decomposer_tEEEvPT2_PKT1_SB_iiT3_(
	.param .u64 .ptr .align 1 _ZN3cub18CUB_300001_SM_10006detail10radix_sort30DeviceRadixSortHistogramKernelINS1_5radix10policy_hubIiNS0_8NullTypeEyE10Policy1000ELNS0_9SortOrderE0EiyNS1_21identity_decomposer_tEEEvPT2_PKT1_SB_iiT3__param_0,
	.param .u64 .ptr .align 1 _ZN3cub18CUB_300001_SM_10006detail10radix_sort30DeviceRadixSortHistogramKernelINS1_5radix10policy_hubIiNS0_8NullTypeEyE10Policy1000ELNS0_9SortOrderE0EiyNS1_21identity_decomposer_tEEEvPT2_PKT1_SB_iiT3__param_1,
	.param .u64 _ZN3cub18CUB_300001_SM_10006detail10radix_sort30DeviceRadixSortHistogramKernelINS1_5radix10policy_hubIiNS0_8NullTypeEyE10Policy1000ELNS0_9SortOrderE0EiyNS1_21identity_decomposer_tEEEvPT2_PKT1_SB_iiT3__param_2,
	.param .u32 _ZN3cub18CUB_300001_SM_10006detail10radix_sort30DeviceRadixSortHistogramKernelINS1_5radix10policy_hubIiNS0_8NullTypeEyE10Policy1000ELNS0_9SortOrderE0EiyNS1_21identity_decomposer_tEEEvPT2_PKT1_SB_iiT3__param_3,
	.param .u32 _ZN3cub18CUB_300001_SM_10006detail10radix_sort30DeviceRadixSortHistogramKernelINS1_5radix10policy_hubIiNS0_8NullTypeEyE10Policy1000ELNS0_9SortOrderE0EiyNS1_21identity_decomposer_tEEEvPT2_PKT1_SB_iiT3__param_4,
	.param .align 1 .b8 _ZN3cub18CUB_300001_SM_10006detail10radix_sort30DeviceRadixSortHistogramKernelINS1_5radix10policy_hubIiNS0_8NullTypeEyE10Policy1000ELNS0_9SortOrderE0EiyNS1_21identity_decomposer_tEEEvPT2_PKT1_SB_iiT3__param_5[1]
)
.maxntid 128
{
	.reg .pred 	%p<91>;
	.reg .b32 	%r<486>;
	.reg .b64 	%rd<137>;
	// demoted variable
	.shared .align 4 .b8 _ZZN3cub18CUB_300001_SM_10006detail10radix_sort30DeviceRadixSortHistogramKernelINS1_5radix10policy_hubIiNS0_8NullTypeEyE10Policy1000ELNS0_9SortOrderE0EiyNS1_21identity_decomposer_tEEEvPT2_PKT1_SB_iiT3_E12temp_storage[4096];
	ld.param.u64 	%rd18, [_ZN3cub18CUB_300001_SM_10006detail10radix_sort30DeviceRadixSortHistogramKernelINS1_5radix10policy_hubIiNS0_8NullTypeEyE10Policy1000ELNS0_9SortOrderE0EiyNS1_21identity_decomposer_tEEEvPT2_PKT1_SB_iiT3__param_0];
	ld.param.u64 	%rd19, [_ZN3cub18CUB_300001_SM_10006detail10radix_sort30DeviceRadixSortHistogramKernelINS1_5radix10policy_hubIiNS0_8NullTypeEyE10Policy1000ELNS0_9SortOrderE0EiyNS1_21identity_decomposer_tEEEvPT2_PKT1_SB_iiT3__param_1];
	ld.param.u64 	%rd17, [_ZN3cub18CUB_300001_SM_10006detail10radix_sort30DeviceRadixSortHistogramKernelINS1_5radix10policy_hubIiNS0_8NullTypeEyE10Policy1000ELNS0_9SortOrderE0EiyNS1_21identity_decomposer_tEEEvPT2_PKT1_SB_iiT3__param_2];
	ld.param.u32 	%r174, [_ZN3cub18CUB_300001_SM_10006detail10radix_sort30DeviceRadixSortHistogramKernelINS1_5radix10policy_hubIiNS0_8NullTypeEyE10Policy1000ELNS0_9SortOrderE0EiyNS1_21identity_decomposer_tEEEvPT2_PKT1_SB_iiT3__param_3];
	ld.param.u32 	%r175, [_ZN3cub18CUB_300001_SM_10006detail10radix_sort30DeviceRadixSortHistogramKernelINS1_5radix10policy_hubIiNS0_8NullTypeEyE10Policy1000ELNS0_9SortOrderE0EiyNS1_21identity_decomposer_tEEEvPT2_PKT1_SB_iiT3__param_4];
	cvta.to.global.u64 	%rd1, %rd19;
	cvta.to.global.u64 	%rd2, %rd18;
	setp.eq.s64 	%p2, %rd17, 0;
	@%p2 bra 	$L__BB12_153;
	sub.s32 	%r176, %r175, %r174;
	add.s32 	%r177, %r176, 7;
	shr.s32 	%r178, %r177, 31;
	shr.u32 	%r179, %r178, 29;
	add.s32 	%r180, %r177, %r179;
	shr.s32 	%r181, %r180, 3;
	mov.u32 	%r182, %tid.x;
	setp.gt.u32 	%p3, %r182, 255;
	setp.lt.s32 	%p4, %r177, 8;
	mov.u32 	%r183, %ctaid.x;
	shl.b32 	%r184, %r183, 11;
	cvt.u64.u32 	%rd3, %r184;
	mov.u32 	%r185, %nctaid.x;
	shl.b32 	%r186, %r185, 11;
	cvt.u64.u32 	%rd4, %r186;
	add.s32 	%r1, %r181, -1;
	and.b32  	%r2, %r181, 15;
	and.b32  	%r3, %r181, 7;
	add.s32 	%r4, %r3, -1;
	and.b32  	%r5, %r181, 3;
	or.pred  	%p1, %p3, %p4;
	shl.b32 	%r187, %r182, 2;
	mov.u32 	%r188, _ZZN3cub18CUB_300001_SM_10006detail10radix_sort30DeviceRadixSortHistogramKernelINS1_5radix10policy_hubIiNS0_8NullTypeEyE10Policy1000ELNS0_9SortOrderE0EiyNS1_21identity_decomposer_tEEEvPT2_PKT1_SB_iiT3_E12temp_storage;
	add.s32 	%r6, %r188, %r187;
	and.b32  	%r7, %r181, 268435440;
	cvt.u64.u32 	%rd5, %r182;
	add.s32 	%r8, %r182, 128;
	add.s32 	%r9, %r182, 256;
	add.s32 	%r10, %r182, 384;
	add.s32 	%r11, %r182, 512;
	add.s32 	%r12, %r182, 640;
	add.s32 	%r13, %r182, 768;
	or.b32  	%r14, %r182, 1024;
	add.s32 	%r15, %r182, 1920;
	and.b32  	%r16, %r181, 268435448;
	and.b32  	%r17, %r181, 1;
	neg.s32 	%r18, %r7;
	add.s32 	%r19, %r6, 8192;
	add.s64 	%rd21, %rd17, -1;
	shr.u64 	%rd22, %rd21, 30;
	add.s64 	%rd23, %rd22, 1;
	min.u64 	%rd6, %rd23, %rd17;
	mov.b64 	%rd135, 0;
$L__BB12_2:
	@%p1 bra 	$L__BB12_30;
	setp.lt.u32 	%p5, %r1, 15;
	mov.b32 	%r439, 0;
	@%p5 bra 	$L__BB12_6;
	mov.u32 	%r436, %r19;
	mov.u32 	%r437, %r18;
$L__BB12_5:
	.pragma "nounroll";
	mov.b32 	%r190, 0;
	st.shared.u32 	[%r436+-8192], %r190;
	st.shared.u32 	[%r436+-7168], %r190;
	st.shared.u32 	[%r436+-6144], %r190;
	st.shared.u32 	[%r436+-5120], %r190;
	st.shared.u32 	[%r436+-4096], %r190;
	st.shared.u32 	[%r436+-3072], %r190;
	st.shared.u32 	[%r436+-2048], %r190;
	st.shared.u32 	[%r436+-1024], %r190;
	st.shared.u32 	[%r436], %r190;
	st.shared.u32 	[%r436+1024], %r190;
	st.shared.u32 	[%r436+2048], %r190;
	st.shared.u32 	[%r436+3072], %r190;
	st.shared.u32 	[%r436+4096], %r190;
	st.shared.u32 	[%r436+5120], %r190;
	st.shared.u32 	[%r436+6144], %r190;
	st.shared.u32 	[%r436+7168], %r190;
	add.s32 	%r437, %r437, 16;
	add.s32 	%r436, %r436, 16384;
	setp.ne.s32 	%p6, %r437, 0;
	mov.u32 	%r439, %r7;
	@%p6 bra 	$L__BB12_5;
$L__BB12_6:
	add.s32 	%r25, %r2, -1;
	setp.eq.s32 	%p7, %r2, 0;
	@%p7 bra 	$L__BB12_16;
	setp.lt.u32 	%p8, %r25, 7;
	@%p8 bra 	$L__BB12_9;
	shl.b32 	%r191, %r439, 10;
	add.s32 	%r192, %r6, %r191;
	mov.b32 	%r193, 0;
	st.shared.u32 	[%r192], %r193;
	st.shared.u32 	[%r192+1024], %r193;
	st.shared.u32 	[%r192+2048], %r193;
	st.shared.u32 	[%r192+3072], %r193;
	st.shared.u32 	[%r192+4096], %r193;
	st.shared.u32 	[%r192+5120], %r193;
	st.shared.u32 	[%r192+6144], %r193;
	st.shared.u32 	[%r192+7168], %r193;
	add.s32 	%r439, %r439, 8;
$L__BB12_9:
	setp.eq.s32 	%p9, %r3, 0;
	@%p9 bra 	$L__BB12_16;
	setp.lt.u32 	%p10, %r4, 3;
	@%p10 bra 	$L__BB12_12;
	shl.b32 	%r194, %r439, 10;
	add.s32 	%r195, %r6, %r194;
	mov.b32 	%r196, 0;
	st.shared.u32 	[%r195], %r196;
	st.shared.u32 	[%r195+1024], %r196;
	st.shared.u32 	[%r195+2048], %r196;
	st.shared.u32 	[%r195+3072], %r196;
	add.s32 	%r439, %r439, 4;
$L__BB12_12:
	setp.eq.s32 	%p11, %r5, 0;
	@%p11 bra 	$L__BB12_16;
	setp.eq.s32 	%p12, %r5, 1;
	shl.b32 	%r197, %r439, 10;
	add.s32 	%r30, %r6, %r197;
	mov.b32 	%r198, 0;
	st.shared.u32 	[%r30], %r198;
	@%p12 bra 	$L__BB12_16;
	setp.eq.s32 	%p13, %r5, 2;
	mov.b32 	%r199, 0;
	st.shared.u32 	[%r30+1024], %r199;
	@%p13 bra 	$L__BB12_16;
	mov.b32 	%r200, 0;
	st.shared.u32 	[%r30+2048], %r200;
$L__BB12_16:
	cvt.u32.u64 	%r201, %rd5;
	setp.gt.u32 	%p14, %r201, 127;
	@%p14 bra 	$L__BB12_30;
	setp.lt.u32 	%p15, %r1, 15;
	mov.b32 	%r443, 0;
	@%p15 bra 	$L__BB12_20;
	mov.b32 	%r441, 0;
$L__BB12_19:
	.pragma "nounroll";
	shl.b32 	%r204, %r441, 10;
	add.s32 	%r205, %r6, %r204;
	mov.b32 	%r206, 0;
	st.shared.u32 	[%r205+512], %r206;
	st.shared.u32 	[%r205+1536], %r206;
	st.shared.u32 	[%r205+2560], %r206;
	st.shared.u32 	[%r205+3584], %r206;
	st.shared.u32 	[%r205+4608], %r206;
	st.shared.u32 	[%r205+5632], %r206;
	st.shared.u32 	[%r205+6656], %r206;
	st.shared.u32 	[%r205+7680], %r206;
	st.shared.u32 	[%r205+8704], %r206;
	st.shared.u32 	[%r205+9728], %r206;
	st.shared.u32 	[%r205+10752], %r206;
	st.shared.u32 	[%r205+11776], %r206;
	st.shared.u32 	[%r205+12800], %r206;
	st.shared.u32 	[%r205+13824], %r206;
	st.shared.u32 	[%r205+14848], %r206;
	st.shared.u32 	[%r205+15872], %r206;
	add.s32 	%r441, %r441, 16;
	setp.ne.s32 	%p16, %r441, %r7;
	mov.u32 	%r443, %r7;
	@%p16 bra 	$L__BB12_19;
$L__BB12_20:
	setp.eq.s32 	%p17, %r2, 0;
	@%p17 bra 	$L__BB12_30;
	setp.lt.u32 	%p18, %r25, 7;
	@%p18 bra 	$L__BB12_23;
	shl.b32 	%r207, %r443, 10;
	add.s32 	%r208, %r6, %r207;
	mov.b32 	%r209, 0;
	st.shared.u32 	[%r208+512], %r209;
	st.shared.u32 	[%r208+1536], %r209;
	st.shared.u32 	[%r208+2560], %r209;
	st.shared.u32 	[%r208+3584], %r209;
	st.shared.u32 	[%r208+4608], %r209;
	st.shared.u32 	[%r208+5632], %r209;
	st.shared.u32 	[%r208+6656], %r209;
	st.shared.u32 	[%r208+7680], %r209;
	add.s32 	%r443, %r443, 8;
$L__BB12_23:
	setp.eq.s32 	%p19, %r3, 0;
	@%p19 bra 	$L__BB12_30;
	setp.lt.u32 	%p20, %r4, 3;
	@%p20 bra 	$L__BB12_26;
	shl.b32 	%r210, %r443, 10;
	add.s32 	%r211, %r6, %r210;
	mov.b32 	%r212, 0;
	st.shared.u32 	[%r211+512], %r212;
	st.shared.u32 	[%r211+1536], %r212;
	st.shared.u32 	[%r211+2560], %r212;
	st.shared.u32 	[%r211+3584], %r212;
	add.s32 	%r443, %r443, 4;
$L__BB12_26:
	setp.eq.s32 	%p21, %r5, 0;
	@%p21 bra 	$L__BB12_30;
	setp.eq.s32 	%p22, %r5, 1;
	shl.b32 	%r213, %r443, 10;
	add.s32 	%r38, %r6, %r213;
	mov.b32 	%r214, 0;
	st.shared.u32 	[%r38+512], %r214;
	@%p22 bra 	$L__BB12_30;
	setp.eq.s32 	%p23, %r5, 2;
	mov.b32 	%r215, 0;
	st.shared.u32 	[%r38+1536], %r215;
	@%p23 bra 	$L__BB12_30;
	mov.b32 	%r216, 0;
	st.shared.u32 	[%r38+2560], %r216;
$L__BB12_30:
	bar.sync 	0;
	bar.sync 	0;
	shl.b64 	%rd8, %rd135, 30;
	sub.s64 	%rd24, %rd17, %rd8;
	min.u64 	%rd9, %rd24, 1073741824;
	setp.le.u64 	%p24, %rd9, %rd3;
	@%p24 bra 	$L__BB12_70;
	mov.u64 	%rd136, %rd3;
$L__BB12_32:
	add.s64 	%rd11, %rd136, %rd8;
	sub.s64 	%rd12, %rd17, %rd11;
	setp.lt.u64 	%p25, %rd12, 2048;
	@%p25 bra 	$L__BB12_34;
	add.s64 	%rd27, %rd11, %rd5;
	shl.b64 	%rd28, %rd27, 2;
	add.s64 	%rd29, %rd1, %rd28;
	ld.global.u32 	%r475, [%rd29];
	ld.global.u32 	%r474, [%rd29+512];
	ld.global.u32 	%r473, [%rd29+1024];
	ld.global.u32 	%r472, [%rd29+1536];
	ld.global.u32 	%r471, [%rd29+2048];
	ld.global.u32 	%r470, [%rd29+2560];
	ld.global.u32 	%r469, [%rd29+3072];
	ld.global.u32 	%r468, [%rd29+3584];
	ld.global.u32 	%r467, [%rd29+4096];
	ld.global.u32 	%r466, [%rd29+4608];
	ld.global.u32 	%r465, [%rd29+5120];
	ld.global.u32 	%r464, [%rd29+5632];
	ld.global.u32 	%r463, [%rd29+6144];
	ld.global.u32 	%r462, [%rd29+6656];
	ld.global.u32 	%r461, [%rd29+7168];
	ld.global.u32 	%r460, [%rd29+7680];
	bra.uni 	$L__BB12_66;
$L__BB12_34:
	cvt.u32.u64 	%r218, %rd5;
	cvt.u32.u64 	%r55, %rd12;
	setp.ge.s32 	%p26, %r218, %r55;
	add.s64 	%rd25, %rd11, %rd5;
	shl.b64 	%rd26, %rd25, 2;
	add.s64 	%rd13, %rd1, %rd26;
	mov.b32 	%r475, 2147483647;
	@%p26 bra 	$L__BB12_36;
	ld.global.u32 	%r475, [%rd13];
$L__BB12_36:
	setp.ge.s32 	%p27, %r8, %r55;
	mov.b32 	%r474, 2147483647;
	@%p27 bra 	$L__BB12_38;
	ld.global.u32 	%r474, [%rd13+512];
$L__BB12_38:
	setp.ge.s32 	%p28, %r9, %r55;
	mov.b32 	%r473, 2147483647;
	@%p28 bra 	$L__BB12_40;
	ld.global.u32 	%r473, [%rd13+1024];
$L__BB12_40:
	setp.ge.s32 	%p29, %r10, %r55;
	mov.b32 	%r472, 2147483647;
	@%p29 bra 	$L__BB12_42;
	ld.global.u32 	%r472, [%rd13+1536];
$L__BB12_42:
	setp.ge.s32 	%p30, %r11, %r55;
	mov.b32 	%r471, 2147483647;
	@%p30 bra 	$L__BB12_44;
	ld.global.u32 	%r471, [%rd13+2048];
$L__BB12_44:
	setp.ge.s32 	%p31, %r12, %r55;
	mov.b32 	%r470, 2147483647;
	@%p31 bra 	$L__BB12_46;
	ld.global.u32 	%r470, [%rd13+2560];
$L__BB12_46:
	setp.ge.s32 	%p32, %r13, %r55;
	mov.b32 	%r469, 2147483647;
	@%p32 bra 	$L__BB12_48;
	ld.global.u32 	%r469, [%rd13+3072];
$L__BB12_48:
	mov.u32 	%r226, %tid.x;
	add.s32 	%r227, %r226, 896;
	setp.ge.s32 	%p33, %r227, %r55;
	mov.b32 	%r468, 2147483647;
	@%p33 bra 	$L__BB12_50;
	ld.global.u32 	%r468, [%rd13+3584];
$L__BB12_50:
	setp.ge.s32 	%p34, %r14, %r55;
	mov.b32 	%r467, 2147483647;
	@%p34 bra 	$L__BB12_52;
	ld.global.u32 	%r467, [%rd13+4096];
$L__BB12_52:
	add.s32 	%r231, %r226, 1152;
	setp.ge.s32 	%p35, %r231, %r55;
	mov.b32 	%r466, 2147483647;
	@%p35 bra 	$L__BB12_54;
	ld.global.u32 	%r466, [%rd13+4608];
$L__BB12_54:
	add.s32 	%r234, %r226, 1280;
	setp.ge.s32 	%p36, %r234, %r55;
	mov.b32 	%r465, 2147483647;
	@%p36 bra 	$L__BB12_56;
	ld.global.u32 	%r465, [%rd13+5120];
$L__BB12_56:
	add.s32 	%r237, %r226, 1408;
	setp.ge.s32 	%p37, %r237, %r55;
	mov.b32 	%r464, 2147483647;
	@%p37 bra 	$L__BB12_58;
	ld.global.u32 	%r464, [%rd13+5632];
$L__BB12_58:
	add.s32 	%r240, %r226, 1536;
	setp.ge.s32 	%p38, %r240, %r55;
	mov.b32 	%r463, 2147483647;
	@%p38 bra 	$L__BB12_60;
	ld.global.u32 	%r463, [%rd13+6144];
$L__BB12_60:
	add.s32 	%r243, %r226, 1664;
	setp.ge.s32 	%p39, %r243, %r55;
	mov.b32 	%r462, 2147483647;
	@%p39 bra 	$L__BB12_62;
	ld.global.u32 	%r462, [%rd13+6656];
$L__BB12_62:
	add.s32 	%r246, %r226, 1792;
	setp.ge.s32 	%p40, %r246, %r55;
	mov.b32 	%r461, 2147483647;
	@%p40 bra 	$L__BB12_64;
	ld.global.u32 	%r461, [%rd13+7168];
$L__BB12_64:
	setp.ge.s32 	%p41, %r15, %r55;
	mov.b32 	%r460, 2147483647;
	@%p41 bra 	$L__BB12_66;
	ld.global.u32 	%r460, [%rd13+7680];
$L__BB12_66:
	setp.le.s32 	%p42, %r175, %r174;
	@%p42 bra 	$L__BB12_69;
	xor.b32  	%r103, %r460, -2147483648;
	xor.b32  	%r104, %r461, -2147483648;
	xor.b32  	%r105, %r462, -2147483648;
	xor.b32  	%r106, %r463, -2147483648;
	xor.b32  	%r107, %r464, -2147483648;
	xor.b32  	%r108, %r465, -2147483648;
	xor.b32  	%r109, %r466, -2147483648;
	xor.b32  	%r110, %r467, -2147483648;
	xor.b32  	%r111, %r468, -2147483648;
	xor.b32  	%r112, %r469, -2147483648;
	xor.b32  	%r113, %r470, -2147483648;
	xor.b32  	%r114, %r471, -2147483648;
	xor.b32  	%r115, %r472, -2147483648;
	xor.b32  	%r116, %r473, -2147483648;
	xor.b32  	%r117, %r474, -2147483648;
	xor.b32  	%r118, %r475, -2147483648;
	mov.b32 	%r476, 0;
	mov.u32 	%r477, %r174;
$L__BB12_68:
	sub.s32 	%r249, %r175, %r477;
	shl.b32 	%r250, %r476, 10;
	mov.u32 	%r251, _ZZN3cub18CUB_300001_SM_10006detail10radix_sort30DeviceRadixSortHistogramKernelINS1_5radix10policy_hubIiNS0_8NullTypeEyE10Policy1000ELNS0_9SortOrderE0EiyNS1_21identity_decomposer_tEEEvPT2_PKT1_SB_iiT3_E12temp_storage;
	add.s32 	%r252, %r251, %r250;
	min.s32 	%r253, %r249, 8;
	mov.b32 	%r254, -1;
	shl.b32 	%r255, %r254, %r253;
	not.b32 	%r256, %r255;
	shr.u32 	%r257, %r118, %r477;
	and.b32  	%r258, %r257, %r256;
	shl.b32 	%r259, %r258, 2;
	add.s32 	%r260, %r252, %r259;
	atom.shared.add.u32 	%r261, [%r260], 1;
	shr.u32 	%r262, %r117, %r477;
	and.b32  	%r263, %r262, %r256;
	shl.b32 	%r264, %r263, 2;
	add.s32 	%r265, %r252, %r264;
	atom.shared.add.u32 	%r266, [%r265], 1;
	shr.u32 	%r267, %r116, %r477;
	and.b32  	%r268, %r267, %r256;
	shl.b32 	%r269, %r268, 2;
	add.s32 	%r270, %r252, %r269;
	atom.shared.add.u32 	%r271, [%r270], 1;
	shr.u32 	%r272, %r115, %r477;
	and.b32  	%r273, %r272, %r256;
	shl.b32 	%r274, %r273, 2;
	add.s32 	%r275, %r252, %r274;
	atom.shared.add.u32 	%r276, [%r275], 1;
	shr.u32 	%r277, %r114, %r477;
	and.b32  	%r278, %r277, %r256;
	shl.b32 	%r279, %r278, 2;
	add.s32 	%r280, %r252, %r279;
	atom.shared.add.u32 	%r281, [%r280], 1;
	shr.u32 	%r282, %r113, %r477;
	and.b32  	%r283, %r282, %r256;
	shl.b32 	%r284, %r283, 2;
	add.s32 	%r285, %r252, %r284;
	atom.shared.add.u32 	%r286, [%r285], 1;
	shr.u32 	%r287, %r112, %r477;
	and.b32  	%r288, %r287, %r256;
	shl.b32 	%r289, %r288, 2;
	add.s32 	%r290, %r252, %r289;
	atom.shared.add.u32 	%r291, [%r290], 1;
	shr.u32 	%r292, %r111, %r477;
	and.b32  	%r293, %r292, %r256;
	shl.b32 	%r294, %r293, 2;
	add.s32 	%r295, %r252, %r294;
	atom.shared.add.u32 	%r296, [%r295], 1;
	shr.u32 	%r297, %r110, %r477;
	and.b32  	%r298, %r297, %r256;
	shl.b32 	%r299, %r298, 2;
	add.s32 	%r300, %r252, %r299;
	atom.shared.add.u32 	%r301, [%r300], 1;
	shr.u32 	%r302, %r109, %r477;
	and.b32  	%r303, %r302, %r256;
	shl.b32 	%r304, %r303, 2;
	add.s32 	%r305, %r252, %r304;
	atom.shared.add.u32 	%r306, [%r305], 1;
	shr.u32 	%r307, %r108, %r477;
	and.b32  	%r308, %r307, %r256;
	shl.b32 	%r309, %r308, 2;
	add.s32 	%r310, %r252, %r309;
	atom.shared.add.u32 	%r311, [%r310], 1;
	shr.u32 	%r312, %r107, %r477;
	and.b32  	%r313, %r312, %r256;
	shl.b32 	%r314, %r313, 2;
	add.s32 	%r315, %r252, %r314;
	atom.shared.add.u32 	%r316, [%r315], 1;
	shr.u32 	%r317, %r106, %r477;
	and.b32  	%r318, %r317, %r256;
	shl.b32 	%r319, %r318, 2;
	add.s32 	%r320, %r252, %r319;
	atom.shared.add.u32 	%r321, [%r320], 1;
	shr.u32 	%r322, %r105, %r477;
	and.b32  	%r323, %r322, %r256;
	shl.b32 	%r324, %r323, 2;
	add.s32 	%r325, %r252, %r324;
	atom.shared.add.u32 	%r326, [%r325], 1;
	shr.u32 	%r327, %r104, %r477;
	and.b32  	%r328, %r327, %r256;
	shl.b32 	%r329, %r328, 2;
	add.s32 	%r330, %r252, %r329;
	atom.shared.add.u32 	%r331, [%r330], 1;
	shr.u32 	%r332, %r103, %r477;
	and.b32  	%r333, %r332, %r256;
	shl.b32 	%r334, %r333, 2;
	add.s32 	%r335, %r252, %r334;
	atom.shared.add.u32 	%r336, [%r335], 1;
	add.s32 	%r477, %r477, 8;
	add.s32 	%r476, %r476, 1;
	setp.lt.s32 	%p43, %r477, %r175;
	@%p43 bra 	$L__BB12_68;
$L__BB12_69:
	add.s64 	%rd136, %rd136, %rd4;
	setp.lt.u64 	%p44, %rd136, %rd9;
	@%p44 bra 	$L__BB12_32;
$L__BB12_70:
	bar.sync 	0;
	@%p1 bra 	$L__BB12_152;
	setp.lt.u32 	%p45, %r1, 7;
	mov.b32 	%r480, 0;
	@%p45 bra 	$L__BB12_90;
	mov.b32 	%r478, 0;
$L__BB12_73:
	.pragma "nounroll";
	shl.b32 	%r339, %r478, 10;
	add.s32 	%r124, %r6, %r339;
	ld.shared.u32 	%r125, [%r124];
	setp.eq.s32 	%p46, %r125, 0;
	@%p46 bra 	$L__BB12_75;
	cvt.u32.u64 	%r340, %rd5;
	shl.b32 	%r341, %r478, 8;
	add.s32 	%r342, %r341, %r340;
	mul.wide.u32 	%rd30, %r342, 8;
	add.s64 	%rd31, %rd2, %rd30;
	cvt.u64.u32 	%rd32, %r125;
	atom.global.add.u64 	%rd33, [%rd31], %rd32;
$L__BB12_75:
	ld.shared.u32 	%r126, [%r124+1024];
	setp.eq.s32 	%p47, %r126, 0;
	@%p47 bra 	$L__BB12_77;
	cvt.u32.u64 	%r343, %rd5;
	shl.b32 	%r344, %r478, 8;
	add.s32 	%r345, %r344, %r343;
	add.s32 	%r346, %r345, 256;
	mul.wide.u32 	%rd34, %r346, 8;
	add.s64 	%rd35, %rd2, %rd34;
	cvt.u64.u32 	%rd36, %r126;
	atom.global.add.u64 	%rd37, [%rd35], %rd36;
$L__BB12_77:
	ld.shared.u32 	%r127, [%r124+2048];
	setp.eq.s32 	%p48, %r127, 0;
	@%p48 bra 	$L__BB12_79;
	cvt.u32.u64 	%r347, %rd5;
	shl.b32 	%r348, %r478, 8;
	add.s32 	%r349, %r348, %r347;
	add.s32 	%r350, %r349, 512;
	mul.wide.u32 	%rd38, %r350, 8;
	add.s64 	%rd39, %rd2, %rd38;
	cvt.u64.u32 	%rd40, %r127;
	atom.global.add.u64 	%rd41, [%rd39], %rd40;
$L__BB12_79:
	ld.shared.u32 	%r128, [%r124+3072];
	setp.eq.s32 	%p49, %r128, 0;
	@%p49 bra 	$L__BB12_81;
	cvt.u32.u64 	%r351, %rd5;
	shl.b32 	%r352, %r478, 8;
	add.s32 	%r353, %r352, %r351;
	add.s32 	%r354, %r353, 768;
	mul.wide.u32 	%rd42, %r354, 8;
	add.s64 	%rd43, %rd2, %rd42;
	cvt.u64.u32 	%rd44, %r128;
	atom.global.add.u64 	%rd45, [%rd43], %rd44;
$L__BB12_81:
	ld.shared.u32 	%r129, [%r124+4096];
	setp.eq.s32 	%p50, %r129, 0;
	@%p50 bra 	$L__BB12_83;
	cvt.u32.u64 	%r355, %rd5;
	shl.b32 	%r356, %r478, 8;
	add.s32 	%r357, %r356, %r355;
	add.s32 	%r358, %r357, 1024;
	mul.wide.u32 	%rd46, %r358, 8;
	add.s64 	%rd47, %rd2, %rd46;
	cvt.u64.u32 	%rd48, %r129;
	atom.global.add.u64 	%rd49, [%rd47], %rd48;
$L__BB12_83:
	ld.shared.u32 	%r130, [%r124+5120];
	setp.eq.s32 	%p51, %r130, 0;
	@%p51 bra 	$L__BB12_85;
	cvt.u32.u64 	%r359, %rd5;
	shl.b32 	%r360, %r478, 8;
	add.s32 	%r361, %r360, %r359;
	add.s32 	%r362, %r361, 1280;
	mul.wide.u32 	%rd50, %r362, 8;
	add.s64 	%rd51, %rd2, %rd50;
	cvt.u64.u32 	%rd52, %r130;
	atom.global.add.u64 	%rd53, [%rd51], %rd52;
$L__BB12_85:
	ld.shared.u32 	%r131, [%r124+6144];
	setp.eq.s32 	%p52, %r131, 0;
	@%p52 bra 	$L__BB12_87;
	cvt.u32.u64 	%r363, %rd5;
	shl.b32 	%r364, %r478, 8;
	add.s32 	%r365, %r364, %r363;
	add.s32 	%r366, %r365, 1536;
	mul.wide.u32 	%rd54, %r366, 8;
	add.s64 	%rd55, %rd2, %rd54;
	cvt.u64.u32 	%rd56, %r131;
	atom.global.add.u64 	%rd57, [%rd55], %rd56;
$L__BB12_87:
	ld.shared.u32 	%r132, [%r124+7168];
	setp.eq.s32 	%p53, %r132, 0;
	@%p53 bra 	$L__BB12_89;
	cvt.u32.u64 	%r367, %rd5;
	shl.b32 	%r368, %r478, 8;
	add.s32 	%r369, %r368, %r367;
	add.s32 	%r370, %r369, 1792;
	mul.wide.u32 	%rd58, %r370, 8;
	add.s64 	%rd59, %rd2, %rd58;
	cvt.u64.u32 	%rd60, %r132;
	atom.global.add.u64 	%rd61, [%rd59], %rd60;
$L__BB12_89:
	add.s32 	%r478, %r478, 8;
	setp.ne.s32 	%p54, %r478, %r16;
	mov.u32 	%r480, %r16;
	@%p54 bra 	$L__BB12_73;
$L__BB12_90:
	add.s32 	%r135, %r5, -1;
	setp.eq.s32 	%p55, %r3, 0;
	@%p55 bra 	$L__BB12_111;
	setp.lt.u32 	%p56, %r4, 3;
	@%p56 bra 	$L__BB12_101;
	shl.b32 	%r371, %r480, 10;
	add.s32 	%r136, %r6, %r371;
	ld.shared.u32 	%r137, [%r136];
	setp.eq.s32 	%p57, %r137, 0;
	@%p57 bra 	$L__BB12_94;
	cvt.u32.u64 	%r372, %rd5;
	shl.b32 	%r373, %r480, 8;
	add.s32 	%r374, %r373, %r372;
	mul.wide.u32 	%rd62, %r374, 8;
	add.s64 	%rd63, %rd2, %rd62;
	cvt.u64.u32 	%rd64, %r137;
	atom.global.add.u64 	%rd65, [%rd63], %rd64;
$L__BB12_94:
	ld.shared.u32 	%r138, [%r136+1024];
	setp.eq.s32 	%p58, %r138, 0;
	@%p58 bra 	$L__BB12_96;
	cvt.u32.u64 	%r375, %rd5;
	shl.b32 	%r376, %r480, 8;
	add.s32 	%r377, %r376, %r375;
	add.s32 	%r378, %r377, 256;
	mul.wide.u32 	%rd66, %r378, 8;
	add.s64 	%rd67, %rd2, %rd66;
	cvt.u64.u32 	%rd68, %r138;
	atom.global.add.u64 	%rd69, [%rd67], %rd68;
$L__BB12_96:
	ld.shared.u32 	%r139, [%r136+2048];
	setp.eq.s32 	%p59, %r139, 0;
	@%p59 bra 	$L__BB12_98;
	cvt.u32.u64 	%r379, %rd5;
	shl.b32 	%r380, %r480, 8;
	add.s32 	%r381, %r380, %r379;
	add.s32 	%r382, %r381, 512;
	mul.wide.u32 	%rd70, %r382, 8;
	add.s64 	%rd71, %rd2, %rd70;
	cvt.u64.u32 	%rd72, %r139;
	atom.global.add.u64 	%rd73, [%rd71], %rd72;
$L__BB12_98:
	ld.shared.u32 	%r140, [%r136+3072];
	setp.eq.s32 	%p60, %r140, 0;
	@%p60 bra 	$L__BB12_100;
	cvt.u32.u64 	%r383, %rd5;
	shl.b32 	%r384, %r480, 8;
	add.s32 	%r385, %r384, %r383;
	add.s32 	%r386, %r385, 768;
	mul.wide.u32 	%rd74, %r386, 8;
	add.s64 	%rd75, %rd2, %rd74;
	cvt.u64.u32 	%rd76, %r140;
	atom.global.add.u64 	%rd77, [%rd75], %rd76;
$L__BB12_100:
	add.s32 	%r480, %r480, 4;
$L__BB12_101:
	setp.eq.s32 	%p61, %r5, 0;
	@%p61 bra 	$L__BB12_111;
	setp.eq.s32 	%p62, %r135, 0;
	@%p62 bra 	$L__BB12_108;
	shl.b32 	%r387, %r480, 10;
	add.s32 	%r143, %r6, %r387;
	ld.shared.u32 	%r144, [%r143];
	setp.eq.s32 	%p63, %r144, 0;
	@%p63 bra 	$L__BB12_105;
	cvt.u32.u64 	%r388, %rd5;
	shl.b32 	%r389, %r480, 8;
	add.s32 	%r390, %r389, %r388;
	mul.wide.u32 	%rd78, %r390, 8;
	add.s64 	%rd79, %rd2, %rd78;
	cvt.u64.u32 	%rd80, %r144;
	atom.global.add.u64 	%rd81, [%rd79], %rd80;
$L__BB12_105:
	ld.shared.u32 	%r145, [%r143+1024];
	setp.eq.s32 	%p64, %r145, 0;
	@%p64 bra 	$L__BB12_107;
	cvt.u32.u64 	%r391, %rd5;
	shl.b32 	%r392, %r480, 8;
	add.s32 	%r393, %r392, %r391;
	add.s32 	%r394, %r393, 256;
	mul.wide.u32 	%rd82, %r394, 8;
	add.s64 	%rd83, %rd2, %rd82;
	cvt.u64.u32 	%rd84, %r145;
	atom.global.add.u64 	%rd85, [%rd83], %rd84;
$L__BB12_107:
	add.s32 	%r480, %r480, 2;
$L__BB12_108:
	setp.eq.s32 	%p65, %r17, 0;
	@%p65 bra 	$L__BB12_111;
	shl.b32 	%r395, %r480, 10;
	add.s32 	%r396, %r6, %r395;
	ld.shared.u32 	%r148, [%r396];
	setp.eq.s32 	%p66, %r148, 0;
	@%p66 bra 	$L__BB12_111;
	cvt.u32.u64 	%r397, %rd5;
	shl.b32 	%r398, %r480, 8;
	add.s32 	%r399, %r398, %r397;
	mul.wide.u32 	%rd86, %r399, 8;
	add.s64 	%rd87, %rd2, %rd86;
	cvt.u64.u32 	%rd88, %r148;
	atom.global.add.u64 	%rd89, [%rd87], %rd88;
$L__BB12_111:
	cvt.u32.u64 	%r400, %rd5;
	setp.gt.u32 	%p67, %r400, 127;
	@%p67 bra 	$L__BB12_152;
	setp.lt.u32 	%p68, %r1, 7;
	mov.b32 	%r484, 0;
	@%p68 bra 	$L__BB12_131;
	mov.b32 	%r482, 0;
$L__BB12_114:
	.pragma "nounroll";
	shl.b32 	%r404, %r482, 10;
	add.s32 	%r150, %r6, %r404;
	ld.shared.u32 	%r151, [%r150+512];
	setp.eq.s32 	%p69, %r151, 0;
	shl.b32 	%r405, %r482, 8;
	add.s32 	%r406, %r405, %r400;
	mul.wide.u32 	%rd90, %r406, 8;
	add.s64 	%rd15, %rd2, %rd90;
	@%p69 bra 	$L__BB12_116;
	cvt.u64.u32 	%rd91, %r151;
	atom.global.add.u64 	%rd92, [%rd15+1024], %rd91;
$L__BB12_116:
	ld.shared.u32 	%r152, [%r150+1536];
	setp.eq.s32 	%p70, %r152, 0;
	@%p70 bra 	$L__BB12_118;
	cvt.u64.u32 	%rd93, %r152;
	atom.global.add.u64 	%rd94, [%rd15+3072], %rd93;
$L__BB12_118:
	ld.shared.u32 	%r153, [%r150+2560];
	setp.eq.s32 	%p71, %r153, 0;
	@%p71 bra 	$L__BB12_120;
	cvt.u64.u32 	%rd95, %r153;
	atom.global.add.u64 	%rd96, [%rd15+5120], %rd95;
$L__BB12_120:
	ld.shared.u32 	%r154, [%r150+3584];
	setp.eq.s32 	%p72, %r154, 0;
	@%p72 bra 	$L__BB12_122;
	cvt.u64.u32 	%rd97, %r154;
	atom.global.add.u64 	%rd98, [%rd15+7168], %rd97;
$L__BB12_122:
	ld.shared.u32 	%r155, [%r150+4608];
	setp.eq.s32 	%p73, %r155, 0;
	@%p73 bra 	$L__BB12_124;
	cvt.u64.u32 	%rd99, %r155;
	atom.global.add.u64 	%rd100, [%rd15+9216], %rd99;
$L__BB12_124:
	ld.shared.u32 	%r156, [%r150+5632];
	setp.eq.s32 	%p74, %r156, 0;
	@%p74 bra 	$L__BB12_126;
	cvt.u64.u32 	%rd101, %r156;
	atom.global.add.u64 	%rd102, [%rd15+11264], %rd101;
$L__BB12_126:
	ld.shared.u32 	%r157, [%r150+6656];
	setp.eq.s32 	%p75, %r157, 0;
	@%p75 bra 	$L__BB12_128;
	cvt.u64.u32 	%rd103, %r157;
	atom.global.add.u64 	%rd104, [%rd15+13312], %rd103;
$L__BB12_128:
	ld.shared.u32 	%r158, [%r150+7680];
	setp.eq.s32 	%p76, %r158, 0;
	@%p76 bra 	$L__BB12_130;
	cvt.u64.u32 	%rd105, %r158;
	atom.global.add.u64 	%rd106, [%rd15+15360], %rd105;
$L__BB12_130:
	add.s32 	%r482, %r482, 8;
	setp.ne.s32 	%p77, %r482, %r16;
	mov.u32 	%r484, %r16;
	@%p77 bra 	$L__BB12_114;
$L__BB12_131:
	setp.eq.s32 	%p78, %r3, 0;
	@%p78 bra 	$L__BB12_152;
	setp.lt.u32 	%p79, %r4, 3;
	@%p79 bra 	$L__BB12_142;
	shl.b32 	%r407, %r484, 10;
	add.s32 	%r161, %r6, %r407;
	ld.shared.u32 	%r162, [%r161+512];
	setp.eq.s32 	%p80, %r162, 0;
	@%p80 bra 	$L__BB12_135;
	shl.b32 	%r409, %r484, 8;
	add.s32 	%r410, %r409, %r400;
	mul.wide.u32 	%rd107, %r410, 8;
	add.s64 	%rd108, %rd2, %rd107;
	cvt.u64.u32 	%rd109, %r162;
	atom.global.add.u64 	%rd110, [%rd108+1024], %rd109;
$L__BB12_135:
	ld.shared.u32 	%r163, [%r161+1536];
	setp.eq.s32 	%p81, %r163, 0;
	@%p81 bra 	$L__BB12_137;
	shl.b32 	%r412, %r484, 8;
	add.s32 	%r413, %r412, %r400;
	add.s32 	%r414, %r413, 256;
	mul.wide.u32 	%rd111, %r414, 8;
	add.s64 	%rd112, %rd2, %rd111;
	cvt.u64.u32 	%rd113, %r163;
	atom.global.add.u64 	%rd114, [%rd112+1024], %rd113;
$L__BB12_137:
	ld.shared.u32 	%r164, [%r161+2560];
	setp.eq.s32 	%p82, %r164, 0;
	@%p82 bra 	$L__BB12_139;
	shl.b32 	%r416, %r484, 8;
	add.s32 	%r417, %r416, %r400;
	add.s32 	%r418, %r417, 512;
	mul.wide.u32 	%rd115, %r418, 8;
	add.s64 	%rd116, %rd2, %rd115;
	cvt.u64.u32 	%rd117, %r164;
	atom.global.add.u64 	%rd118, [%rd116+1024], %rd117;
$L__BB12_139:
	ld.shared.u32 	%r165, [%r161+3584];
	setp.eq.s32 	%p83, %r165, 0;
	@%p83 bra 	$L__BB12_141;
	shl.b32 	%r420, %r484, 8;
	add.s32 	%r421, %r420, %r400;
	add.s32 	%r422, %r421, 768;
	mul.wide.u32 	%rd119, %r422, 8;
	add.s64 	%rd120, %rd2, %rd119;
	cvt.u64.u32 	%rd121, %r165;
	atom.global.add.u64 	%rd122, [%rd120+1024], %rd121;
$L__BB12_141:
	add.s32 	%r484, %r484, 4;
$L__BB12_142:
	setp.eq.s32 	%p84, %r5, 0;
	@%p84 bra 	$L__BB12_152;
	setp.eq.s32 	%p85, %r135, 0;
	@%p85 bra 	$L__BB12_149;
	shl.b32 	%r423, %r484, 10;
	add.s32 	%r168, %r6, %r423;
	ld.shared.u32 	%r169, [%r168+512];
	setp.eq.s32 	%p86, %r169, 0;
	@%p86 bra 	$L__BB12_146;
	shl.b32 	%r425, %r484, 8;
	add.s32 	%r426, %r425, %r400;
	mul.wide.u32 	%rd123, %r426, 8;
	add.s64 	%rd124, %rd2, %rd123;
	cvt.u64.u32 	%rd125, %r169;
	atom.global.add.u64 	%rd126, [%rd124+1024], %rd125;
$L__BB12_146:
	ld.shared.u32 	%r170, [%r168+1536];
	setp.eq.s32 	%p87, %r170, 0;
	@%p87 bra 	$L__BB12_148;
	shl.b32 	%r428, %r484, 8;
	add.s32 	%r429, %r428, %r400;
	add.s32 	%r430, %r429, 256;
	mul.wide.u32 	%rd127, %r430, 8;
	add.s64 	%rd128, %rd2, %rd127;
	cvt.u64.u32 	%rd129, %r170;
	atom.global.add.u64 	%rd130, [%rd128+1024], %rd129;
$L__BB12_148:
	add.s32 	%r484, %r484, 2;
$L__BB12_149:
	setp.eq.s32 	%p88, %r17, 0;
	@%p88 bra 	$L__BB12_152;
	shl.b32 	%r431, %r484, 10;
	add.s32 	%r432, %r6, %r431;
	ld.shared.u32 	%r173, [%r432+512];
	setp.eq.s32 	%p89, %r173, 0;
	@%p89 bra 	$L__BB12_152;
	shl.b32 	%r434, %r484, 8;
	add.s32 	%r435, %r434, %r400;
	mul.wide.u32 	%rd131, %r435, 8;
	add.s64 	%rd132, %rd2, %rd131;
	cvt.u64.u32 	%rd133, %r173;
	atom.global.add.u64 	%rd134, [%rd132+1024], %rd133;
$L__BB12_152:
	bar.sync 	0;
	add.s64 	%rd135, %rd135, 1;
	setp.ne.s64 	%p90, %rd135, %rd6;
	@%p90 bra 	$L__BB12_2;
$L__BB12_153:
	ret;

}
	// .globl	_ZN3cub18CUB_300001_SM_10006detail10radix_sort33DeviceRadixSortExclusiveSumKernelINS1_5radix10policy_hubIiNS0_8NullTypeEyE10Policy1000EyEEvPT0_
.visible .entry _ZN3cub18CUB_300001_SM_10006detail10radix_sort33DeviceRadixSortExclusiveSumKernelINS1_5radix10policy_hubIiNS0_8NullTypeEyE10Policy1000EyEEvPT0_(
	.param .u64 .ptr .align 1 _ZN3cub18CUB_300001_SM_10006detail10radix_sort33DeviceRadixSortExclusiveSumKernelINS1_5radix10policy_hubIiNS0_8NullTypeEyE10Policy1000EyEEvPT0__param_0
)
{
	.reg .pred 	%p<4>;
	.reg .b32 	%r<28>;
	.reg .b64 	%rd<54>;
	// demoted variable
	.shared .align 16 .b8 _ZZN3cub18CUB_300001_SM_10006detail10radix_sort33DeviceRadixSortExclusiveSumKernelINS1_5radix10policy_hubIiNS0_8NullTypeEyE10Policy1000EyEEvPT0_E12temp_storage[2336];
	ld.param.u64 	%rd5, [_ZN3cub18CUB_300001_SM_10006detail10radix_sort33DeviceRadixSortExclusiveSumKernelINS1_5radix10policy_hubIiNS0_8NullTypeEyE10Policy1000EyEEvPT0__param_0];
	cvta.to.global.u64 	%rd6, %rd5;
	mov.u32 	%r3, %ctaid.x;
	shl.b32 	%r4, %r3, 8;
	mov.u32 	%r1, %tid.x;
	setp.gt.u32 	%p1, %r1, 255;
	add.s32 	%r5, %r4, %r1;
	mul.wide.s32 	%rd7, %r5, 8;
	add.s64 	%rd1, %rd6, %rd7;
	@%p1 bra 	$L__BB13_2;
	ld.global.u64 	%rd53, [%rd1];
$L__BB13_2:
	shr.u32 	%r6, %r1, 3;
	add.s32 	%r7, %r6, %r1;
	shl.b32 	%r8, %r7, 3;
	mov.u32 	%r9, _ZZN3cub18CUB_300001_SM_10006detail10radix_sort33DeviceRadixSortExclusiveSumKernelINS1_5radix10policy_hubIiNS0_8NullTypeEyE10Policy1000EyEEvPT0_E12temp_storage;
	add.s32 	%r10, %r9, %r8;
	add.s32 	%r2, %r10, 16;
	st.shared.u64 	[%r10+16], %rd53;
	bar.sync 	0;
	setp.gt.u32 	%p2, %r1, 31;
	@%p2 bra 	$L__BB13_4;
	mad.lo.s32 	%r27, %r1, 72, %r9;
	ld.shared.u64 	%rd23, [%r27+16];
	ld.shared.u64 	%rd24, [%r27+24];
	ld.shared.u64 	%rd25, [%r27+32];
	ld.shared.u64 	%rd26, [%r27+40];
	ld.shared.u64 	%rd27, [%r27+48];
	ld.shared.u64 	%rd28, [%r27+56];
	ld.shared.u64 	%rd29, [%r27+64];
	ld.shared.u64 	%rd30, [%r27+72];
	add.s64 	%rd31, %rd24, %rd23;
	add.s64 	%rd32, %rd31, %rd25;
	add.s64 	%rd33, %rd32, %rd26;
	add.s64 	%rd34, %rd33, %rd27;
	add.s64 	%rd35, %rd34, %rd28;
	add.s64 	%rd36, %rd35, %rd29;
	add.s64 	%rd10, %rd36, %rd30;
	mov.b32 	%r11, 1;
	mov.b32 	%r24, 0;
	mov.b32 	%r25, -1;
	// begin inline asm
	{  .reg .u64 r0;  .reg .u32 lo;  .reg .u32 hi;  .reg .pred p;  mov.b64 {lo, hi}, %rd10;  shfl.sync.up.b32 lo|p, lo, %r11, %r24, %r25;  shfl.sync.up.b32 hi|p, hi, %r11, %r24, %r25;  mov.b64 r0, {lo, hi};  @p add.u64 r0, r0, %rd10;  mov.u64 %rd8, r0;}
	// end inline asm
	mov.b32 	%r14, 2;
	// begin inline asm
	{  .reg .u64 r0;  .reg .u32 lo;  .reg .u32 hi;  .reg .pred p;  mov.b64 {lo, hi}, %rd8;  shfl.sync.up.b32 lo|p, lo, %r14, %r24, %r25;  shfl.sync.up.b32 hi|p, hi, %r14, %r24, %r25;  mov.b64 r0, {lo, hi};  @p add.u64 r0, r0, %rd8;  mov.u64 %rd11, r0;}
	// end inline asm
	mov.b32 	%r17, 4;
	// begin inline asm
	{  .reg .u64 r0;  .reg .u32 lo;  .reg .u32 hi;  .reg .pred p;  mov.b64 {lo, hi}, %rd11;  shfl.sync.up.b32 lo|p, lo, %r17, %r24, %r25;  shfl.sync.up.b32 hi|p, hi, %r17, %r24, %r25;  mov.b64 r0, {lo, hi};  @p add.u64 r0, r0, %rd11;  mov.u64 %rd14, r0;}
	// end inline asm
	mov.b32 	%r20, 8;
	// begin inline asm
	{  .reg .u64 r0;  .reg .u32 lo;  .reg .u32 hi;  .reg .pred p;  mov.b64 {lo, hi}, %rd14;  shfl.sync.up.b32 lo|p, lo, %r20, %r24, %r25;  shfl.sync.up.b32 hi|p, hi, %r20, %r24, %r25;  mov.b64 r0, {lo, hi};  @p add.u64 r0, r0, %rd14;  mov.u64 %rd17, r0;}
	// end inline asm
	mov.b32 	%r23, 16;
	// begin inline asm
	{  .reg .u64 r0;  .reg .u32 lo;  .reg .u32 hi;  .reg .pred p;  mov.b64 {lo, hi}, %rd17;  shfl.sync.up.b32 lo|p, lo, %r23, %r24, %r25;  shfl.sync.up.b32 hi|p, hi, %r23, %r24, %r25;  mov.b64 r0, {lo, hi};  @p add.u64 r0, r0, %rd17;  mov.u64 %rd20, r0;}
	// end inline asm
	sub.s64 	%rd37, %rd20, %rd10;
	ld.shared.u64 	%rd38, [%r27+16];
	ld.shared.u64 	%rd39, [%r27+24];
	ld.shared.u64 	%rd40, [%r27+32];
	ld.shared.u64 	%rd41, [%r27+40];
	ld.shared.u64 	%rd42, [%r27+48];
	ld.shared.u64 	%rd43, [%r27+56];
	ld.shared.u64 	%rd44, [%r27+64];
	add.s64 	%rd45, %rd38, %rd37;
	add.s64 	%rd46, %rd39, %rd45;
	add.s64 	%rd47, %rd40, %rd46;
	add.s64 	%rd48, %rd41, %rd47;
	add.s64 	%rd49, %rd42, %rd48;
	add.s64 	%rd50, %rd43, %rd49;
	add.s64 	%rd51, %rd44, %rd50;
	st.shared.u64 	[%r27+16], %rd37;
	st.shared.u64 	[%r27+24], %rd45;
	st.shared.u64 	[%r27+32], %rd46;
	st.shared.u64 	[%r27+40], %rd47;
	st.shared.u64 	[%r27+48], %rd48;
	st.shared.u64 	[%r27+56], %rd49;
	st.shared.u64 	[%r27+64], %rd50;
	st.shared.u64 	[%r27+72], %rd51;
$L__BB13_4:
	setp.gt.u32 	%p3, %r1, 255;
	bar.sync 	0;
	@%p3 bra 	$L__BB13_6;
	ld.shared.u64 	%rd52, [%r2];
	st.global.u64 	[%rd1], %rd52;
$L__BB13_6:
	ret;

}
	// .globl	_ZN3cub18CUB_300001_SM_10006detail10radix_sort29DeviceRadixSortOnesweepKernelINS1_5radix10policy_hubIiNS0_8NullTypeEyE10Policy1000ELNS0_9SortOrderE0EiS6_yiiNS1_21identity_decomposer_tEEEvPT5_SC_PT3_PKSD_PT1_PKSH_PT2_PKSL_T4_iiT6_
.visible .entry _ZN3cub18CUB_300001_SM_10006detail10radix_sort29DeviceRadixSortOnesweepKernelINS1_5radix10policy_hubIiNS0_8NullTypeEyE10Policy1000ELNS0_9SortOrderE0EiS6_yiiNS1_21identity_decomposer_tEEEvPT5_SC_PT3_PKSD_PT1_PKSH_PT2_PKSL_T4_iiT6_(
	.param .u64 .ptr .align 1 _ZN3cub18CUB_300001_SM_10006detail10radix_sort29DeviceRadixSortOnesweepKernelINS1_5radix10policy_hubIiNS0_8NullTypeEyE10Policy1000ELNS0_9SortOrderE0EiS6_yiiNS1_21identity_decomposer_tEEEvPT5_SC_PT3_PKSD_PT1_PKSH_PT2_PKSL_T4_iiT6__param_0,
	.param .u64 .ptr .align 1 _ZN3cub18CUB_300001_SM_10006detail10radix_sort29DeviceRadixSortOnesweepKernelINS1_5radix10policy_hubIiNS0_8NullTypeEyE10Policy1000ELNS0_9SortOrderE0EiS6_yiiNS1_21identity_decomposer_tEEEvPT5_SC_PT3_PKSD_PT1_PKSH_PT2_PKSL_T4_iiT6__param_1,
	.param .u64 .ptr .align 1 _ZN3cub18CUB_300001_SM_10006detail10radix_sort29DeviceRadixSortOnesweepKernelINS1_5radix10policy_hubIiNS0_8NullTypeEyE10Policy1000ELNS0_9SortOrderE0EiS6_yiiNS1_21identity_decomposer_tEEEvPT5_SC_PT3_PKSD_PT1_PKSH_PT2_PKSL_T4_iiT6__param_2,
	.param .u64 .ptr .align 1 _ZN3cub18CUB_300001_SM_10006detail10radix_sort29DeviceRadixSortOnesweepKernelINS1_5radix10policy_hubIiNS0_8NullTypeEyE10Policy1000ELNS0_9SortOrderE0EiS6_yiiNS1_21identity_decomposer_tEEEvPT5_SC_PT3_PKSD_PT1_PKSH_PT2_PKSL_T4_iiT6__param_3,
	.param .u64 .ptr .align 1 _ZN3cub18CUB_300001_SM_10006detail10radix_sort29DeviceRadixSortOnesweepKernelINS1_5radix10policy_hubIiNS0_8NullTypeEyE10Policy1000ELNS0_9SortOrderE0EiS6_yiiNS1_21identity_decomposer_tEEEvPT5_SC_PT3_PKSD_PT1_PKSH_PT2_PKSL_T4_iiT6__param_4,
	.param .u64 .ptr .align 1 _ZN3cub18CUB_300001_SM_10006detail10radix_sort29DeviceRadixSortOnesweepKernelINS1_5radix10policy_hubIiNS0_8NullTypeEyE10Policy1000ELNS0_9SortOrderE0EiS6_yiiNS1_21identity_decomposer_tEEEvPT5_SC_PT3_PKSD_PT1_PKSH_PT2_PKSL_T4_iiT6__param_5,
	.param .u64 .ptr .align 1 _ZN3cub18CUB_300001_SM_10006detail10radix_sort29DeviceRadixSortOnesweepKernelINS1_5radix10policy_hubIiNS0_8NullTypeEyE10Policy1000ELNS0_9SortOrderE0EiS6_yiiNS1_21identity_decomposer_tEEEvPT5_SC_PT3_PKSD_PT1_PKSH_PT2_PKSL_T4_iiT6__param_6,
	.param .u64 .ptr .align 1 _ZN3cub18CUB_300001_SM_10006detail10radix_sort29DeviceRadixSortOnesweepKernelINS1_5radix10policy_hubIiNS0_8NullTypeEyE10Policy1000ELNS0_9SortOrderE0EiS6_yiiNS1_21identity_decomposer_tEEEvPT5_SC_PT3_PKSD_PT1_PKSH_PT2_PKSL_T4_iiT6__param_7,
	.param .u32 _ZN3cub18CUB_300001_SM_10006detail10radix_sort29DeviceRadixSortOnesweepKernelINS1_5radix10policy_hubIiNS0_8NullTypeEyE10Policy1000ELNS0_9SortOrderE0EiS6_yiiNS1_21identity_decomposer_tEEEvPT5_SC_PT3_PKSD_PT1_PKSH_PT2_PKSL_T4_iiT6__param_8,
	.param .u32 _ZN3cub18CUB_300001_SM_10006detail10radix_sort29DeviceRadixSortOnesweepKernelINS1_5radix10policy_hubIiNS0_8NullTypeEyE10Policy1000ELNS0_9SortOrderE0EiS6_yiiNS1_21identity_decomposer_tEEEvPT5_SC_PT3_PKSD_PT1_PKSH_PT2_PKSL_T4_iiT6__param_9,
	.param .u32 _ZN3cub18CUB_300001_SM_10006detail10radix_sort29DeviceRadixSortOnesweepKernelINS1_5radix10policy_hubIiNS0_8NullTypeEyE10Policy1000ELNS0_9SortOrderE0EiS6_yiiNS1_21identity_decomposer_tEEEvPT5_SC_PT3_PKSD_PT1_PKSH_PT2_PKSL_T4_iiT6__param_10,
	.param .align 1 .b8 _ZN3cub18CUB_300001_SM_10006detail10radix_sort29DeviceRadixSortOnesweepKernelINS1_5radix10policy_hubIiNS0_8NullTypeEyE10Policy1000ELNS0_9SortOrderE0EiS6_yiiNS1_21identity_decomposer_tEEEvPT5_SC_PT3_PKSD_PT1_PKSH_PT2_PKSL_T4_iiT6__param_11[1]
)
.maxntid 384
{
	.reg .pred 	%p<142>;
	.reg .b32 	%r<1806>;
	.reg .b64 	%rd<239>;
	// demoted variable
	.shared .align 16 .b8 _ZZN3cub18CUB_300001_SM_10006detail10radix_sort29DeviceRadixSortOnesweepKernelINS1_5radix10policy_hubIiNS0_8NullTypeEyE10Policy1000ELNS0_9SortOrderE0EiS6_yiiNS1_21identity_decomposer_tEEEvPT5_SC_PT3_PKSD_PT1_PKSH_PT2_PKSL_T4_iiT6_E1s[31232];
	ld.param.u64 	%rd21, [_ZN3cub18CUB_300001_SM_10006detail10radix_sort29DeviceRadixSortOnesweepKernelINS1_5radix10policy_hubIiNS0_8NullTypeEyE10Policy1000ELNS0_9SortOrderE0EiS6_yiiNS1_21identity_decomposer_tEEEvPT5_SC_PT3_PKSD_PT1_PKSH_PT2_PKSL_T4_iiT6__param_1];
	ld.param.u64 	%rd24, [_ZN3cub18CUB_300001_SM_10006detail10radix_sort29DeviceRadixSortOnesweepKernelINS1_5radix10policy_hubIiNS0_8NullTypeEyE10Policy1000ELNS0_9SortOrderE0EiS6_yiiNS1_21identity_decomposer_tEEEvPT5_SC_PT3_PKSD_PT1_PKSH_PT2_PKSL_T4_iiT6__param_4];
	ld.param.u64 	%rd25, [_ZN3cub18CUB_300001_SM_10006detail10radix_sort29DeviceRadixSortOnesweepKernelINS1_5radix10policy_hubIiNS0_8NullTypeEyE10Policy1000ELNS0_9SortOrderE0EiS6_yiiNS1_21identity_decomposer_tEEEvPT5_SC_PT3_PKSD_PT1_PKSH_PT2_PKSL_T4_iiT6__param_5];
	ld.param.u32 	%r293, [_ZN3cub18CUB_300001_SM_10006detail10radix_sort29DeviceRadixSortOnesweepKernelINS1_5radix10policy_hubIiNS0_8NullTypeEyE10Policy1000ELNS0_9SortOrderE0EiS6_yiiNS1_21identity_decomposer_tEEEvPT5_SC_PT3_PKSD_PT1_PKSH_PT2_PKSL_T4_iiT6__param_9];
	ld.param.u32 	%r294, [_ZN3cub18CUB_300001_SM_10006detail10radix_sort29DeviceRadixSortOnesweepKernelINS1_5radix10policy_hubIiNS0_8NullTypeEyE10Policy1000ELNS0_9SortOrderE0EiS6_yiiNS1_21identity_decomposer_tEEEvPT5_SC_PT3_PKSD_PT1_PKSH_PT2_PKSL_T4_iiT6__param_10];
	cvta.to.global.u64 	%rd1, %rd24;
	cvta.to.global.u64 	%rd2, %rd25;
	mov.u32 	%r1, %tid.x;
	// begin inline asm
	mov.u32 %r295, %laneid;
	// end inline asm
	setp.ne.s32 	%p1, %r1, 0;
	@%p1 bra 	$L__BB14_2;
	cvta.to.global.u64 	%rd26, %rd21;
	atom.global.add.u32 	%r296, [%rd26], 1;
	st.shared.u32 	[_ZZN3cub18CUB_300001_SM_10006detail10radix_sort29DeviceRadixSortOnesweepKernelINS1_5radix10policy_hubIiNS0_8NullTypeEyE10Policy1000ELNS0_9SortOrderE0EiS6_yiiNS1_21identity_decomposer_tEEEvPT5_SC_PT3_PKSD_PT1_PKSH_PT2_PKSL_T4_iiT6_E1s+29184], %r296;
$L__BB14_2:
	ld.param.u32 	%r1706, [_ZN3cub18CUB_300001_SM_10006detail10radix_sort29DeviceRadixSortOnesweepKernelINS1_5radix10policy_hubIiNS0_8NullTypeEyE10Policy1000ELNS0_9SortOrderE0EiS6_yiiNS1_21identity_decomposer_tEEEvPT5_SC_PT3_PKSD_PT1_PKSH_PT2_PKSL_T4_iiT6__param_8];
	bar.sync 	0;
	ld.shared.u32 	%r3, [_ZZN3cub18CUB_300001_SM_10006detail10radix_sort29DeviceRadixSortOnesweepKernelINS1_5radix10policy_hubIiNS0_8NullTypeEyE10Policy1000ELNS0_9SortOrderE0EiS6_yiiNS1_21identity_decomposer_tEEEvPT5_SC_PT3_PKSD_PT1_PKSH_PT2_PKSL_T4_iiT6_E1s+29184];
	mul.lo.s32 	%r297, %r3, 7296;
	add.s32 	%r4, %r297, 7296;
	setp.gt.s32 	%p2, %r4, %r1706;
	cvt.s64.s32 	%rd3, %r297;
	@%p2 bra 	$L__BB14_4;
	and.b32  	%r298, %r1, 31;
	and.b32  	%r299, %r1, 992;
	mul.lo.s32 	%r300, %r299, 19;
	or.b32  	%r301, %r300, %r298;
	cvt.u64.u32 	%rd27, %r301;
	add.s64 	%rd28, %rd27, %rd3;
	shl.b64 	%rd29, %rd28, 2;
	add.s64 	%rd30, %rd2, %rd29;
	ld.global.u32 	%r1732, [%rd30];
	ld.global.u32 	%r1733, [%rd30+128];
	ld.global.u32 	%r1734, [%rd30+256];
	ld.global.u32 	%r1735, [%rd30+384];
	ld.global.u32 	%r1736, [%rd30+512];
	ld.global.u32 	%r1737, [%rd30+640];
	ld.global.u32 	%r1738, [%rd30+768];
	ld.global.u32 	%r1739, [%rd30+896];
	ld.global.u32 	%r1740, [%rd30+1024];
	ld.global.u32 	%r1741, [%rd30+1152];
	ld.global.u32 	%r1742, [%rd30+1280];
	ld.global.u32 	%r1743, [%rd30+1408];
	ld.global.u32 	%r1744, [%rd30+1536];
	ld.global.u32 	%r1745, [%rd30+1664];
	ld.global.u32 	%r1746, [%rd30+1792];
	ld.global.u32 	%r1747, [%rd30+1920];
	ld.global.u32 	%r1748, [%rd30+2048];
	ld.global.u32 	%r1749, [%rd30+2176];
	ld.global.u32 	%r1750, [%rd30+2304];
	bra.uni 	$L__BB14_42;
$L__BB14_4:
	ld.param.u32 	%r1707, [_ZN3cub18CUB_300001_SM_10006detail10radix_sort29DeviceRadixSortOnesweepKernelINS1_5radix10policy_hubIiNS0_8NullTypeEyE10Policy1000ELNS0_9SortOrderE0EiS6_yiiNS1_21identity_decomposer_tEEEvPT5_SC_PT3_PKSD_PT1_PKSH_PT2_PKSL_T4_iiT6__param_8];
	cvt.u32.u64 	%r303, %rd3;
	sub.s32 	%r24, %r1707, %r303;
	and.b32  	%r304, %r1, 31;
	and.b32  	%r305, %r1, 992;
	mul.lo.s32 	%r306, %r305, 19;
	or.b32  	%r25, %r306, %r304;
	setp.ge.s32 	%p3, %r25, %r24;
	cvt.u64.u32 	%rd31, %r25;
	add.s64 	%rd32, %rd31, %rd3;
	shl.b64 	%rd33, %rd32, 2;
	add.s64 	%rd4, %rd2, %rd33;
	mov.b32 	%r1732, 2147483647;
	@%p3 bra 	$L__BB14_6;
	ld.global.u32 	%r1732, [%rd4];
$L__BB14_6:
	add.s32 	%r308, %r25, 32;
	setp.ge.s32 	%p4, %r308, %r24;
	mov.b32 	%r1733, 2147483647;
	@%p4 bra 	$L__BB14_8;
	ld.global.u32 	%r1733, [%rd4+128];
$L__BB14_8:
	add.s32 	%r310, %r25, 64;
	setp.ge.s32 	%p5, %r310, %r24;
	mov.b32 	%r1734, 2147483647;
	@%p5 bra 	$L__BB14_10;
	ld.global.u32 	%r1734, [%rd4+256];
$L__BB14_10:
	add.s32 	%r312, %r25, 96;
	setp.ge.s32 	%p6, %r312, %r24;
	mov.b32 	%r1735, 2147483647;
	@%p6 bra 	$L__BB14_12;
	ld.global.u32 	%r1735, [%rd4+384];
$L__BB14_12:
	add.s32 	%r314, %r25, 128;
	setp.ge.s32 	%p7, %r314, %r24;
	mov.b32 	%r1736, 2147483647;
	@%p7 bra 	$L__BB14_14;
	ld.global.u32 	%r1736, [%rd4+512];
$L__BB14_14:
	add.s32 	%r316, %r25, 160;
	setp.ge.s32 	%p8, %r316, %r24;
	mov.b32 	%r1737, 2147483647;
	@%p8 bra 	$L__BB14_16;
	ld.global.u32 	%r1737, [%rd4+640];
$L__BB14_16:
	add.s32 	%r318, %r25, 192;
	setp.ge.s32 	%p9, %r318, %r24;
	mov.b32 	%r1738, 2147483647;
	@%p9 bra 	$L__BB14_18;
	ld.global.u32 	%r1738, [%rd4+768];
$L__BB14_18:
	add.s32 	%r320, %r25, 224;
	setp.ge.s32 	%p10, %r320, %r24;
	mov.b32 	%r1739, 2147483647;
	@%p10 bra 	$L__BB14_20;
	ld.global.u32 	%r1739, [%rd4+896];
$L__BB14_20:
	add.s32 	%r322, %r25, 256;
	setp.ge.s32 	%p11, %r322, %r24;
	mov.b32 	%r1740, 2147483647;
	@%p11 bra 	$L__BB14_22;
	ld.global.u32 	%r1740, [%rd4+1024];
$L__BB14_22:
	add.s32 	%r324, %r25, 288;
	setp.ge.s32 	%p12, %r324, %r24;
	mov.b32 	%r1741, 2147483647;
	@%p12 bra 	$L__BB14_24;
	ld.global.u32 	%r1741, [%rd4+1152];
$L__BB14_24:
	add.s32 	%r326, %r25, 320;
	setp.ge.s32 	%p13, %r326, %r24;
	mov.b32 	%r1742, 2147483647;
	@%p13 bra 	$L__BB14_26;
	ld.global.u32 	%r1742, [%rd4+1280];
$L__BB14_26:
	add.s32 	%r328, %r25, 352;
	setp.ge.s32 	%p14, %r328, %r24;
	mov.b32 	%r1743, 2147483647;
	@%p14 bra 	$L__BB14_28;
	ld.global.u32 	%r1743, [%rd4+1408];
$L__BB14_28:
	add.s32 	%r330, %r25, 384;
	setp.ge.s32 	%p15, %r330, %r24;
	mov.b32 	%r1744, 2147483647;
	@%p15 bra 	$L__BB14_30;
	ld.global.u32 	%r1744, [%rd4+1536];
$L__BB14_30:
	add.s32 	%r332, %r25, 416;
	setp.ge.s32 	%p16, %r332, %r24;
	mov.b32 	%r1745, 2147483647;
	@%p16 bra 	$L__BB14_32;
	ld.global.u32 	%r1745, [%rd4+1664];
$L__BB14_32:
	add.s32 	%r334, %r25, 448;
	setp.ge.s32 	%p17, %r334, %r24;
	mov.b32 	%r1746, 2147483647;
	@%p17 bra 	$L__BB14_34;
	ld.global.u32 	%r1746, [%rd4+1792];
$L__BB14_34:
	add.s32 	%r336, %r25, 480;
	setp.ge.s32 	%p18, %r336, %r24;
	mov.b32 	%r1747, 2147483647;
	@%p18 bra 	$L__BB14_36;
	ld.global.u32 	%r1747, [%rd4+1920];
$L__BB14_36:
	add.s32 	%r338, %r25, 512;
	setp.ge.s32 	%p19, %r338, %r24;
	mov.b32 	%r1748, 2147483647;
	@%p19 bra 	$L__BB14_38;
	ld.global.u32 	%r1748, [%rd4+2048];
$L__BB14_38:
	add.s32 	%r340, %r25, 544;
	setp.ge.s32 	%p20, %r340, %r24;
	mov.b32 	%r1749, 2147483647;
	@%p20 bra 	$L__BB14_40;
	ld.global.u32 	%r1749, [%rd4+2176];
$L__BB14_40:
	add.s32 	%r342, %r25, 576;
	setp.ge.s32 	%p21, %r342, %r24;
	mov.b32 	%r1750, 2147483647;
	@%p21 bra 	$L__BB14_42;
	ld.global.u32 	%r1750, [%rd4+2304];
$L__BB14_42:
	mov.b32 	%r343, -1;
	shl.b32 	%r344, %r343, %r294;
	not.b32 	%r82, %r344;
	shr.u32 	%r83, %r1, 5;
	shl.b32 	%r345, %r83, 10;
	mov.u32 	%r346, _ZZN3cub18CUB_300001_SM_10006detail10radix_sort29DeviceRadixSortOnesweepKernelINS1_5radix10policy_hubIiNS0_8NullTypeEyE10Policy1000ELNS0_9SortOrderE0EiS6_yiiNS1_21identity_decomposer_tEEEvPT5_SC_PT3_PKSD_PT1_PKSH_PT2_PKSL_T4_iiT6_E1s;
	add.s32 	%r84, %r346, %r345;
	setp.gt.s32 	%p22, %r295, 255;
	@%p22 bra 	$L__BB14_55;
	max.s32 	%r347, %r295, 224;
	sub.s32 	%r348, %r347, %r295;
	add.s32 	%r349, %r348, 31;
	shr.u32 	%r350, %r349, 5;
	add.s32 	%r85, %r350, 1;
	and.b32  	%r86, %r85, 15;
	setp.lt.u32 	%p23, %r349, 480;
	mov.u32 	%r1754, %r295;
	@%p23 bra 	$L__BB14_46;
	and.b32  	%r351, %r85, 268435440;
	neg.s32 	%r1752, %r351;
	shl.b32 	%r353, %r295, 2;
	add.s32 	%r354, %r345, %r353;
	add.s32 	%r356, %r354, %r346;
	add.s32 	%r1751, %r356, 1024;
	mov.u32 	%r1754, %r295;
$L__BB14_45:
	.pragma "nounroll";
	mov.b32 	%r357, 0;
	st.shared.u32 	[%r1751+-1024], %r357;
	st.shared.u32 	[%r1751+-896], %r357;
	st.shared.u32 	[%r1751+-768], %r357;
	st.shared.u32 	[%r1751+-640], %r357;
	st.shared.u32 	[%r1751+-512], %r357;
	st.shared.u32 	[%r1751+-384], %r357;
	st.shared.u32 	[%r1751+-256], %r357;
	st.shared.u32 	[%r1751+-128], %r357;
	st.shared.u32 	[%r1751], %r357;
	st.shared.u32 	[%r1751+128], %r357;
	st.shared.u32 	[%r1751+256], %r357;
	st.shared.u32 	[%r1751+384], %r357;
	st.shared.u32 	[%r1751+512], %r357;
	st.shared.u32 	[%r1751+640], %r357;
	st.shared.u32 	[%r1751+768], %r357;
	st.shared.u32 	[%r1751+896], %r357;
	add.s32 	%r1754, %r1754, 512;
	add.s32 	%r1752, %r1752, 16;
	add.s32 	%r1751, %r1751, 2048;
	setp.ne.s32 	%p24, %r1752, 0;
	@%p24 bra 	$L__BB14_45;
$L__BB14_46:
	setp.eq.s32 	%p25, %r86, 0;
	@%p25 bra 	$L__BB14_55;
	and.b32  	%r96, %r85, 7;
	setp.lt.u32 	%p26, %r86, 8;
	@%p26 bra 	$L__BB14_49;
	shl.b32 	%r358, %r1754, 2;
	add.s32 	%r359, %r84, %r358;
	mov.b32 	%r360, 0;
	st.shared.u32 	[%r359], %r360;
	st.shared.u32 	[%r359+128], %r360;
	st.shared.u32 	[%r359+256], %r360;
	st.shared.u32 	[%r359+384], %r360;
	st.shared.u32 	[%r359+512], %r360;
	st.shared.u32 	[%r359+640], %r360;
	st.shared.u32 	[%r359+768], %r360;
	st.shared.u32 	[%r359+896], %r360;
	add.s32 	%r1754, %r1754, 256;
$L__BB14_49:
	setp.eq.s32 	%p27, %r96, 0;
	@%p27 bra 	$L__BB14_55;
	and.b32  	%r99, %r85, 3;
	setp.lt.u32 	%p28, %r96, 4;
	@%p28 bra 	$L__BB14_52;
	shl.b32 	%r361, %r1754, 2;
	add.s32 	%r362, %r84, %r361;
	mov.b32 	%r363, 0;
	st.shared.u32 	[%r362], %r363;
	st.shared.u32 	[%r362+128], %r363;
	st.shared.u32 	[%r362+256], %r363;
	st.shared.u32 	[%r362+384], %r363;
	add.s32 	%r1754, %r1754, 128;
$L__BB14_52:
	setp.eq.s32 	%p29, %r99, 0;
	@%p29 bra 	$L__BB14_55;
	shl.b32 	%r365, %r1754, 2;
	add.s32 	%r366, %r345, %r365;
	add.s32 	%r1758, %r346, %r366;
	neg.s32 	%r1757, %r99;
$L__BB14_54:
	.pragma "nounroll";
	mov.b32 	%r368, 0;
	st.shared.u32 	[%r1758], %r368;
	add.s32 	%r1758, %r1758, 128;
	add.s32 	%r1757, %r1757, 1;
	setp.ne.s32 	%p30, %r1757, 0;
	@%p30 bra 	$L__BB14_54;
$L__BB14_55:
	bar.warp.sync 	-1;
	xor.b32  	%r370, %r1732, -2147483648;
	shr.u32 	%r371, %r370, %r293;
	and.b32  	%r108, %r371, %r82;
	shl.b32 	%r372, %r108, 2;
	add.s32 	%r373, %r84, %r372;
	atom.shared.add.u32 	%r374, [%r373], 1;
	xor.b32  	%r375, %r1733, -2147483648;
	shr.u32 	%r376, %r375, %r293;
	and.b32  	%r377, %r376, %r82;
	shl.b32 	%r378, %r377, 2;
	add.s32 	%r379, %r84, %r378;
	atom.shared.add.u32 	%r380, [%r379], 1;
	xor.b32  	%r381, %r1734, -2147483648;
	shr.u32 	%r382, %r381, %r293;
	and.b32  	%r383, %r382, %r82;
	shl.b32 	%r384, %r383, 2;
	add.s32 	%r385, %r84, %r384;
	atom.shared.add.u32 	%r386, [%r385], 1;
	xor.b32  	%r387, %r1735, -2147483648;
	shr.u32 	%r388, %r387, %r293;
	and.b32  	%r389, %r388, %r82;
	shl.b32 	%r390, %r389, 2;
	add.s32 	%r391, %r84, %r390;
	atom.shared.add.u32 	%r392, [%r391], 1;
	xor.b32  	%r393, %r1736, -2147483648;
	shr.u32 	%r394, %r393, %r293;
	and.b32  	%r395, %r394, %r82;
	shl.b32 	%r396, %r395, 2;
	add.s32 	%r397, %r84, %r396;
	atom.shared.add.u32 	%r398, [%r397], 1;
	xor.b32  	%r399, %r1737, -2147483648;
	shr.u32 	%r400, %r399, %r293;
	and.b32  	%r401, %r400, %r82;
	shl.b32 	%r402, %r401, 2;
	add.s32 	%r403, %r84, %r402;
	atom.shared.add.u32 	%r404, [%r403], 1;
	xor.b32  	%r405, %r1738, -2147483648;
	shr.u32 	%r406, %r405, %r293;
	and.b32  	%r407, %r406, %r82;
	shl.b32 	%r408, %r407, 2;
	add.s32 	%r409, %r84, %r408;
	atom.shared.add.u32 	%r410, [%r409], 1;
	xor.b32  	%r1771, %r1739, -2147483648;
	shr.u32 	%r411, %r1771, %r293;
	and.b32  	%r412, %r411, %r82;
	shl.b32 	%r413, %r412, 2;
	add.s32 	%r414, %r84, %r413;
	atom.shared.add.u32 	%r415, [%r414], 1;
	xor.b32  	%r1772, %r1740, -2147483648;
	shr.u32 	%r416, %r1772, %r293;
	and.b32  	%r417, %r416, %r82;
	shl.b32 	%r418, %r417, 2;
	add.s32 	%r419, %r84, %r418;
	atom.shared.add.u32 	%r420, [%r419], 1;
	xor.b32  	%r421, %r1741, -2147483648;
	shr.u32 	%r422, %r421, %r293;
	and.b32  	%r423, %r422, %r82;
	shl.b32 	%r424, %r423, 2;
	add.s32 	%r425, %r84, %r424;
	atom.shared.add.u32 	%r426, [%r425], 1;
	xor.b32  	%r427, %r1742, -2147483648;
	shr.u32 	%r428, %r427, %r293;
	and.b32  	%r429, %r428, %r82;
	shl.b32 	%r430, %r429, 2;
	add.s32 	%r431, %r84, %r430;
	atom.shared.add.u32 	%r432, [%r431], 1;
	xor.b32  	%r433, %r1743, -2147483648;
	shr.u32 	%r434, %r433, %r293;
	and.b32  	%r435, %r434, %r82;
	shl.b32 	%r436, %r435, 2;
	add.s32 	%r437, %r84, %r436;
	atom.shared.add.u32 	%r438, [%r437], 1;
	xor.b32  	%r439, %r1744, -2147483648;
	shr.u32 	%r440, %r439, %r293;
	and.b32  	%r441, %r440, %r82;
	shl.b32 	%r442, %r441, 2;
	add.s32 	%r443, %r84, %r442;
	atom.shared.add.u32 	%r444, [%r443], 1;
	xor.b32  	%r445, %r1745, -2147483648;
	shr.u32 	%r446, %r445, %r293;
	and.b32  	%r447, %r446, %r82;
	shl.b32 	%r448, %r447, 2;
	add.s32 	%r449, %r84, %r448;
	atom.shared.add.u32 	%r450, [%r449], 1;
	xor.b32  	%r451, %r1746, -2147483648;
	shr.u32 	%r452, %r451, %r293;
	and.b32  	%r453, %r452, %r82;
	shl.b32 	%r454, %r453, 2;
	add.s32 	%r455, %r84, %r454;
	atom.shared.add.u32 	%r456, [%r455], 1;
	xor.b32  	%r457, %r1747, -2147483648;
	shr.u32 	%r458, %r457, %r293;
	and.b32  	%r459, %r458, %r82;
	shl.b32 	%r460, %r459, 2;
	add.s32 	%r461, %r84, %r460;
	atom.shared.add.u32 	%r462, [%r461], 1;
	xor.b32  	%r463, %r1748, -2147483648;
	shr.u32 	%r464, %r463, %r293;
	and.b32  	%r465, %r464, %r82;
	shl.b32 	%r466, %r465, 2;
	add.s32 	%r467, %r84, %r466;
	atom.shared.add.u32 	%r468, [%r467], 1;
	xor.b32  	%r469, %r1749, -2147483648;
	shr.u32 	%r470, %r469, %r293;
	and.b32  	%r471, %r470, %r82;
	shl.b32 	%r472, %r471, 2;
	add.s32 	%r473, %r84, %r472;
	atom.shared.add.u32 	%r474, [%r473], 1;
	xor.b32  	%r475, %r1750, -2147483648;
	shr.u32 	%r476, %r475, %r293;
	and.b32  	%r477, %r476, %r82;
	shl.b32 	%r478, %r477, 2;
	add.s32 	%r479, %r84, %r478;
	atom.shared.add.u32 	%r480, [%r479], 1;
	bar.sync 	0;
	setp.gt.u32 	%p31, %r1, 255;
	shl.b32 	%r481, %r1, 2;
	add.s32 	%r111, %r346, %r481;
	mov.b32 	%r1759, 0;
	@%p31 bra 	$L__BB14_57;
	ld.shared.u32 	%r483, [%r111];
	mov.b32 	%r484, 0;
	st.shared.u32 	[%r111], %r484;
	ld.shared.u32 	%r485, [%r111+1024];
	st.shared.u32 	[%r111+1024], %r483;
	add.s32 	%r486, %r485, %r483;
	ld.shared.u32 	%r487, [%r111+2048];
	st.shared.u32 	[%r111+2048], %r486;
	add.s32 	%r488, %r487, %r486;
	ld.shared.u32 	%r489, [%r111+3072];
	st.shared.u32 	[%r111+3072], %r488;
	add.s32 	%r490, %r489, %r488;
	ld.shared.u32 	%r491, [%r111+4096];
	st.shared.u32 	[%r111+4096], %r490;
	add.s32 	%r492, %r491, %r490;
	ld.shared.u32 	%r493, [%r111+5120];
	st.shared.u32 	[%r111+5120], %r492;
	add.s32 	%r494, %r493, %r492;
	ld.shared.u32 	%r495, [%r111+6144];
	st.shared.u32 	[%r111+6144], %r494;
	add.s32 	%r496, %r495, %r494;
	ld.shared.u32 	%r497, [%r111+7168];
	st.shared.u32 	[%r111+7168], %r496;
	add.s32 	%r498, %r497, %r496;
	ld.shared.u32 	%r499, [%r111+8192];
	st.shared.u32 	[%r111+8192], %r498;
	add.s32 	%r500, %r499, %r498;
	ld.shared.u32 	%r501, [%r111+9216];
	st.shared.u32 	[%r111+9216], %r500;
	add.s32 	%r502, %r501, %r500;
	ld.shared.u32 	%r503, [%r111+10240];
	st.shared.u32 	[%r111+10240], %r502;
	add.s32 	%r504, %r503, %r502;
	ld.shared.u32 	%r505, [%r111+11264];
	st.shared.u32 	[%r111+11264], %r504;
	add.s32 	%r1759, %r505, %r504;
$L__BB14_57:
	ld.param.u64 	%rd228, [_ZN3cub18CUB_300001_SM_10006detail10radix_sort29DeviceRadixSortOnesweepKernelINS1_5radix10policy_hubIiNS0_8NullTypeEyE10Policy1000ELNS0_9SortOrderE0EiS6_yiiNS1_21identity_decomposer_tEEEvPT5_SC_PT3_PKSD_PT1_PKSH_PT2_PKSL_T4_iiT6__param_0];
	setp.gt.u32 	%p32, %r1, 255;
	shl.b32 	%r506, %r3, 8;
	add.s32 	%r507, %r506, %r1;
	cvta.to.global.u64 	%rd5, %rd228;
	mul.wide.s32 	%rd34, %r507, 4;
	add.s64 	%rd6, %rd5, %rd34;
	@%p32 bra 	$L__BB14_59;
	or.b32  	%r508, %r1759, 1073741824;
	st.volatile.global.u32 	[%rd6], %r508;
$L__BB14_59:
	ld.param.u64 	%rd235, [_ZN3cub18CUB_300001_SM_10006detail10radix_sort29DeviceRadixSortOnesweepKernelINS1_5radix10policy_hubIiNS0_8NullTypeEyE10Policy1000ELNS0_9SortOrderE0EiS6_yiiNS1_21identity_decomposer_tEEEvPT5_SC_PT3_PKSD_PT1_PKSH_PT2_PKSL_T4_iiT6__param_3];
	xor.b32  	%r1773, %r1741, -2147483648;
	xor.b32  	%r1774, %r1742, -2147483648;
	xor.b32  	%r1765, %r1733, -2147483648;
	xor.b32  	%r1766, %r1734, -2147483648;
	xor.b32  	%r1777, %r1745, -2147483648;
	xor.b32  	%r1778, %r1746, -2147483648;
	xor.b32  	%r1764, %r1732, -2147483648;
	xor.b32  	%r1779, %r1747, -2147483648;
	xor.b32  	%r1780, %r1748, -2147483648;
	xor.b32  	%r1768, %r1736, -2147483648;
	xor.b32  	%r1767, %r1735, -2147483648;
	xor.b32  	%r1775, %r1743, -2147483648;
	xor.b32  	%r1782, %r1750, -2147483648;
	xor.b32  	%r1781, %r1749, -2147483648;
	xor.b32  	%r1769, %r1737, -2147483648;
	xor.b32  	%r1776, %r1744, -2147483648;
	xor.b32  	%r1770, %r1738, -2147483648;
	setp.lt.u32 	%p33, %r1, 256;
	setp.eq.s32 	%p34, %r1759, 7296;
	and.pred  	%p35, %p33, %p34;
	selp.u32 	%r509, 1, 0, %p35;
	{ 
	.reg .pred 	%p1; 
	.reg .pred 	%p2; 
	setp.ne.u32 	%p1, %r509, 0; 
	bar.red.or.pred 	%p2, 0, %p1; 
	selp.u32 	%r510, 1, 0, %p2; 
	}
	setp.eq.s32 	%p36, %r510, 0;
	cvt.u64.u32 	%rd7, %r1;
	cvta.to.global.u64 	%rd35, %rd235;
	mul.wide.u32 	%rd36, %r1, 8;
	add.s64 	%rd8, %rd35, %rd36;
	@%p36 bra 	$L__BB14_111;
	setp.gt.u32 	%p37, %r1, 255;
	setp.gt.u32 	%p38, %r1, %r108;
	selp.b32 	%r131, 7296, 0, %p38;
	shl.b32 	%r511, %r1, 3;
	mov.u32 	%r512, _ZZN3cub18CUB_300001_SM_10006detail10radix_sort29DeviceRadixSortOnesweepKernelINS1_5radix10policy_hubIiNS0_8NullTypeEyE10Policy1000ELNS0_9SortOrderE0EiS6_yiiNS1_21identity_decomposer_tEEEvPT5_SC_PT3_PKSD_PT1_PKSH_PT2_PKSL_T4_iiT6_E1s;
	add.s32 	%r513, %r512, %r511;
	add.s32 	%r132, %r513, 29184;
	@%p37 bra 	$L__BB14_68;
	ld.global.u64 	%rd37, [%rd8];
	cvt.u64.u32 	%rd38, %r131;
	sub.s64 	%rd237, %rd37, %rd38;
	st.shared.u64 	[%r132], %rd237;
	setp.lt.s32 	%p39, %r3, 1;
	mov.u32 	%r1763, %r1759;
	@%p39 bra 	$L__BB14_67;
	mov.b32 	%r1761, -1;
	mov.u32 	%r1760, %r3;
	mov.u32 	%r1763, %r1759;
$L__BB14_63:
	add.s32 	%r136, %r1760, -1;
	shl.b32 	%r515, %r136, 8;
	add.s32 	%r516, %r515, %r1;
	mul.wide.s32 	%rd39, %r516, 4;
	add.s64 	%rd10, %rd5, %rd39;
$L__BB14_64:
	membar.cta;
	ld.volatile.global.u32 	%r137, [%rd10];
	setp.eq.s32 	%p40, %r137, 0;
	@%p40 bra 	$L__BB14_64;
	and.b32  	%r517, %r137, 1073741823;
	add.s32 	%r1763, %r517, %r1763;
	setp.gt.s32 	%p41, %r137, -1;
	vote.sync.ballot.b32 	%r1761, %p41, %r1761;
	setp.gt.u32 	%p43, %r1760, 1;
	and.pred  	%p44, %p41, %p43;
	mov.u32 	%r1760, %r136;
	@%p44 bra 	$L__BB14_63;
	ld.shared.u64 	%rd237, [%r132];
$L__BB14_67:
	or.b32  	%r518, %r1763, -2147483648;
	st.volatile.global.u32 	[%rd6], %r518;
	sub.s32 	%r519, %r1763, %r1759;
	cvt.s64.s32 	%rd40, %r519;
	add.s64 	%rd41, %rd237, %rd40;
	st.shared.u64 	[%r132], %rd41;
$L__BB14_68:
	ld.param.u32 	%r1708, [_ZN3cub18CUB_300001_SM_10006detail10radix_sort29DeviceRadixSortOnesweepKernelINS1_5radix10policy_hubIiNS0_8NullTypeEyE10Policy1000ELNS0_9SortOrderE0EiS6_yiiNS1_21identity_decomposer_tEEEvPT5_SC_PT3_PKSD_PT1_PKSH_PT2_PKSL_T4_iiT6__param_8];
	ld.param.u64 	%rd231, [_ZN3cub18CUB_300001_SM_10006detail10radix_sort29DeviceRadixSortOnesweepKernelINS1_5radix10policy_hubIiNS0_8NullTypeEyE10Policy1000ELNS0_9SortOrderE0EiS6_yiiNS1_21identity_decomposer_tEEEvPT5_SC_PT3_PKSD_PT1_PKSH_PT2_PKSL_T4_iiT6__param_2];
	setp.gt.u32 	%p45, %r1, 255;
	setp.lt.s32 	%p46, %r4, %r1708;
	setp.eq.s64 	%p47, %rd231, 0;
	or.pred  	%p48, %p47, %p46;
	or.pred  	%p49, %p45, %p48;
	@%p49 bra 	$L__BB14_70;
	ld.param.u64 	%rd232, [_ZN3cub18CUB_300001_SM_10006detail10radix_sort29DeviceRadixSortOnesweepKernelINS1_5radix10policy_hubIiNS0_8NullTypeEyE10Policy1000ELNS0_9SortOrderE0EiS6_yiiNS1_21identity_decomposer_tEEEvPT5_SC_PT3_PKSD_PT1_PKSH_PT2_PKSL_T4_iiT6__param_2];
	ld.shared.u64 	%rd42, [%r132];
	cvt.u64.u32 	%rd43, %r131;
	cvt.s64.s32 	%rd44, %r1759;
	add.s64 	%rd45, %rd43, %rd44;
	add.s64 	%rd46, %rd45, %rd42;
	cvta.to.global.u64 	%rd47, %rd232;
	shl.b64 	%rd48, %rd7, 3;
	add.s64 	%rd49, %rd47, %rd48;
	st.global.u64 	[%rd49], %rd46;
$L__BB14_70:
	ld.param.u32 	%r1709, [_ZN3cub18CUB_300001_SM_10006detail10radix_sort29DeviceRadixSortOnesweepKernelINS1_5radix10policy_hubIiNS0_8NullTypeEyE10Policy1000ELNS0_9SortOrderE0EiS6_yiiNS1_21identity_decomposer_tEEEvPT5_SC_PT3_PKSD_PT1_PKSH_PT2_PKSL_T4_iiT6__param_8];
	setp.gt.s32 	%p50, %r4, %r1709;
	bar.sync 	0;
	shl.b32 	%r520, %r108, 3;
	add.s32 	%r522, %r512, %r520;
	ld.shared.u64 	%rd13, [%r522+29184];
	@%p50 bra 	$L__BB14_72;
	and.b32  	%r523, %r1, 31;
	and.b32  	%r524, %r1, 992;
	mul.lo.s32 	%r525, %r524, 19;
	or.b32  	%r526, %r525, %r523;
	cvt.u64.u32 	%rd50, %r526;
	add.s64 	%rd51, %rd13, %rd50;
	shl.b64 	%rd52, %rd51, 2;
	add.s64 	%rd53, %rd1, %rd52;
	st.global.u32 	[%rd53], %r1732;
	st.global.u32 	[%rd53+128], %r1733;
	st.global.u32 	[%rd53+256], %r1734;
	st.global.u32 	[%rd53+384], %r1735;
	st.global.u32 	[%rd53+512], %r1736;
	st.global.u32 	[%rd53+640], %r1737;
	st.global.u32 	[%rd53+768], %r1738;
	st.global.u32 	[%rd53+896], %r1739;
	st.global.u32 	[%rd53+1024], %r1740;
	st.global.u32 	[%rd53+1152], %r1741;
	st.global.u32 	[%rd53+1280], %r1742;
	st.global.u32 	[%rd53+1408], %r1743;
	st.global.u32 	[%rd53+1536], %r1744;
	st.global.u32 	[%rd53+1664], %r1745;
	st.global.u32 	[%rd53+1792], %r1746;
	st.global.u32 	[%rd53+1920], %r1747;
	st.global.u32 	[%rd53+2048], %r1748;
	st.global.u32 	[%rd53+2176], %r1749;
	st.global.u32 	[%rd53+2304], %r1750;
	bra.uni 	$L__BB14_110;
$L__BB14_72:
	ld.param.u32 	%r1710, [_ZN3cub18CUB_300001_SM_10006detail10radix_sort29DeviceRadixSortOnesweepKernelINS1_5radix10policy_hubIiNS0_8NullTypeEyE10Policy1000ELNS0_9SortOrderE0EiS6_yiiNS1_21identity_decomposer_tEEEvPT5_SC_PT3_PKSD_PT1_PKSH_PT2_PKSL_T4_iiT6__param_8];
	mad.lo.s32 	%r141, %r3, -7296, %r1710;
	and.b32  	%r527, %r1, 31;
	and.b32  	%r528, %r1, 992;
	mul.lo.s32 	%r529, %r528, 19;
	or.b32  	%r142, %r529, %r527;
	setp.ge.s32 	%p51, %r142, %r141;
	cvt.u64.u32 	%rd54, %r142;
	add.s64 	%rd55, %rd13, %rd54;
	shl.b64 	%rd56, %rd55, 2;
	add.s64 	%rd14, %rd1, %rd56;
	@%p51 bra 	$L__BB14_74;
	st.global.u32 	[%rd14], %r1732;
$L__BB14_74:
	add.s32 	%r530, %r142, 32;
	setp.ge.s32 	%p52, %r530, %r141;
	@%p52 bra 	$L__BB14_76;
	st.global.u32 	[%rd14+128], %r1733;
$L__BB14_76:
	add.s32 	%r531, %r142, 64;
	setp.ge.s32 	%p53, %r531, %r141;
	@%p53 bra 	$L__BB14_78;
	st.global.u32 	[%rd14+256], %r1734;
$L__BB14_78:
	add.s32 	%r532, %r142, 96;
	setp.ge.s32 	%p54, %r532, %r141;
	@%p54 bra 	$L__BB14_80;
	st.global.u32 	[%rd14+384], %r1735;
$L__BB14_80:
	add.s32 	%r533, %r142, 128;
	setp.ge.s32 	%p55, %r533, %r141;
	@%p55 bra 	$L__BB14_82;
	st.global.u32 	[%rd14+512], %r1736;
$L__BB14_82:
	add.s32 	%r534, %r142, 160;
	setp.ge.s32 	%p56, %r534, %r141;
	@%p56 bra 	$L__BB14_84;
	st.global.u32 	[%rd14+640], %r1737;
$L__BB14_84:
	add.s32 	%r535, %r142, 192;
	setp.ge.s32 	%p57, %r535, %r141;
	@%p57 bra 	$L__BB14_86;
	st.global.u32 	[%rd14+768], %r1738;
$L__BB14_86:
	add.s32 	%r536, %r142, 224;
	setp.ge.s32 	%p58, %r536, %r141;
	@%p58 bra 	$L__BB14_88;
	st.global.u32 	[%rd14+896], %r1739;
$L__BB14_88:
	add.s32 	%r537, %r142, 256;
	setp.ge.s32 	%p59, %r537, %r141;
	@%p59 bra 	$L__BB14_90;
	st.global.u32 	[%rd14+1024], %r1740;
$L__BB14_90:
	add.s32 	%r538, %r142, 288;
	setp.ge.s32 	%p60, %r538, %r141;
	@%p60 bra 	$L__BB14_92;
	st.global.u32 	[%rd14+1152], %r1741;
$L__BB14_92:
	add.s32 	%r539, %r142, 320;
	setp.ge.s32 	%p61, %r539, %r141;
	@%p61 bra 	$L__BB14_94;
	st.global.u32 	[%rd14+1280], %r1742;
$L__BB14_94:
	add.s32 	%r540, %r142, 352;
	setp.ge.s32 	%p62, %r540, %r141;
	@%p62 bra 	$L__BB14_96;
	st.global.u32 	[%rd14+1408], %r1743;
$L__BB14_96:
	add.s32 	%r541, %r142, 384;
	setp.ge.s32 	%p63, %r541, %r141;
	@%p63 bra 	$L__BB14_98;
	st.global.u32 	[%rd14+1536], %r1744;
$L__BB14_98:
	add.s32 	%r542, %r142, 416;
	setp.ge.s32 	%p64, %r542, %r141;
	@%p64 bra 	$L__BB14_100;
	st.global.u32 	[%rd14+1664], %r1745;
$L__BB14_100:
	add.s32 	%r543, %r142, 448;
	setp.ge.s32 	%p65, %r543, %r141;
	@%p65 bra 	$L__BB14_102;
	st.global.u32 	[%rd14+1792], %r1746;
$L__BB14_102:
	add.s32 	%r544, %r142, 480;
	setp.ge.s32 	%p66, %r544, %r141;
	@%p66 bra 	$L__BB14_104;
	st.global.u32 	[%rd14+1920], %r1747;
$L__BB14_104:
	add.s32 	%r545, %r142, 512;
	setp.ge.s32 	%p67, %r545, %r141;
	@%p67 bra 	$L__BB14_106;
	st.global.u32 	[%rd14+2048], %r1748;
$L__BB14_106:
	add.s32 	%r546, %r142, 544;
	setp.ge.s32 	%p68, %r546, %r141;
	@%p68 bra 	$L__BB14_108;
	st.global.u32 	[%rd14+2176], %r1749;
$L__BB14_108:
	add.s32 	%r547, %r142, 576;
	setp.ge.s32 	%p69, %r547, %r141;
	@%p69 bra 	$L__BB14_110;
	st.global.u32 	[%rd14+2304], %r1750;
$L__BB14_110:
	// begin inline asm
	exit;
	// end inline asm
	mov.u32 	%r1764, %r1732;
	mov.u32 	%r1765, %r1733;
	mov.u32 	%r1766, %r1734;
	mov.u32 	%r1767, %r1735;
	mov.u32 	%r1768, %r1736;
	mov.u32 	%r1769, %r1737;
	mov.u32 	%r1770, %r1738;
	mov.u32 	%r1771, %r1739;
	mov.u32 	%r1772, %r1740;
	mov.u32 	%r1773, %r1741;
	mov.u32 	%r1774, %r1742;
	mov.u32 	%r1775, %r1743;
	mov.u32 	%r1776, %r1744;
	mov.u32 	%r1777, %r1745;
	mov.u32 	%r1778, %r1746;
	mov.u32 	%r1779, %r1747;
	mov.u32 	%r1780, %r1748;
	mov.u32 	%r1781, %r1749;
	mov.u32 	%r1782, %r1750;
$L__BB14_111:
	mul.hi.u32 	%r548, %r1, 357913942;
	add.s32 	%r549, %r548, %r1;
	shl.b32 	%r550, %r549, 2;
	mov.u32 	%r551, _ZZN3cub18CUB_300001_SM_10006detail10radix_sort29DeviceRadixSortOnesweepKernelINS1_5radix10policy_hubIiNS0_8NullTypeEyE10Policy1000ELNS0_9SortOrderE0EiS6_yiiNS1_21identity_decomposer_tEEEvPT5_SC_PT3_PKSD_PT1_PKSH_PT2_PKSL_T4_iiT6_E1s;
	add.s32 	%r552, %r551, %r550;
	add.s32 	%r162, %r552, 13328;
	st.shared.u32 	[%r552+13328], %r1759;
	bar.sync 	0;
	setp.gt.u32 	%p70, %r1, 31;
	@%p70 bra 	$L__BB14_113;
	mad.lo.s32 	%r584, %r1, 52, %r551;
	ld.shared.u32 	%r585, [%r584+13328];
	ld.shared.u32 	%r586, [%r584+13332];
	ld.shared.u32 	%r587, [%r584+13336];
	ld.shared.u32 	%r588, [%r584+13340];
	ld.shared.u32 	%r589, [%r584+13344];
	ld.shared.u32 	%r590, [%r584+13348];
	ld.shared.u32 	%r591, [%r584+13352];
	ld.shared.u32 	%r592, [%r584+13356];
	ld.shared.u32 	%r593, [%r584+13360];
	ld.shared.u32 	%r594, [%r584+13364];
	ld.shared.u32 	%r595, [%r584+13368];
	ld.shared.u32 	%r596, [%r584+13372];
	add.s32 	%r597, %r586, %r585;
	add.s32 	%r598, %r597, %r587;
	add.s32 	%r599, %r598, %r588;
	add.s32 	%r600, %r599, %r589;
	add.s32 	%r601, %r600, %r590;
	add.s32 	%r602, %r601, %r591;
	add.s32 	%r603, %r602, %r592;
	add.s32 	%r604, %r603, %r593;
	add.s32 	%r605, %r604, %r594;
	add.s32 	%r606, %r605, %r595;
	add.s32 	%r557, %r606, %r596;
	mov.b32 	%r555, 1;
	mov.b32 	%r580, 0;
	mov.b32 	%r582, -1;
	// begin inline asm
	{  .reg .s32 r0;  .reg .pred p;  shfl.sync.up.b32 r0|p, %r557, %r555, %r580, %r582;  @p add.s32 r0, r0, %r557;  mov.s32 %r553, r0;}
	// end inline asm
	mov.b32 	%r561, 2;
	// begin inline asm
	{  .reg .s32 r0;  .reg .pred p;  shfl.sync.up.b32 r0|p, %r553, %r561, %r580, %r582;  @p add.s32 r0, r0, %r553;  mov.s32 %r559, r0;}
	// end inline asm
	mov.b32 	%r567, 4;
	// begin inline asm
	{  .reg .s32 r0;  .reg .pred p;  shfl.sync.up.b32 r0|p, %r559, %r567, %r580, %r582;  @p add.s32 r0, r0, %r559;  mov.s32 %r565, r0;}
	// end inline asm
	mov.b32 	%r573, 8;
	// begin inline asm
	{  .reg .s32 r0;  .reg .pred p;  shfl.sync.up.b32 r0|p, %r565, %r573, %r580, %r582;  @p add.s32 r0, r0, %r565;  mov.s32 %r571, r0;}
	// end inline asm
	mov.b32 	%r579, 16;
	// begin inline asm
	{  .reg .s32 r0;  .reg .pred p;  shfl.sync.up.b32 r0|p, %r571, %r579, %r580, %r582;  @p add.s32 r0, r0, %r571;  mov.s32 %r577, r0;}
	// end inline asm
	sub.s32 	%r607, %r577, %r557;
	add.s32 	%r608, %r585, %r607;
	add.s32 	%r609, %r586, %r608;
	add.s32 	%r610, %r587, %r609;
	add.s32 	%r611, %r588, %r610;
	add.s32 	%r612, %r589, %r611;
	add.s32 	%r613, %r590, %r612;
	add.s32 	%r614, %r591, %r613;
	add.s32 	%r615, %r592, %r614;
	add.s32 	%r616, %r593, %r615;
	add.s32 	%r617, %r594, %r616;
	add.s32 	%r618, %r595, %r617;
	st.shared.u32 	[%r584+13328], %r607;
	st.shared.u32 	[%r584+13332], %r608;
	st.shared.u32 	[%r584+13336], %r609;
	st.shared.u32 	[%r584+13340], %r610;
	st.shared.u32 	[%r584+13344], %r611;
	st.shared.u32 	[%r584+13348], %r612;
	st.shared.u32 	[%r584+13352], %r613;
	st.shared.u32 	[%r584+13356], %r614;
	st.shared.u32 	[%r584+13360], %r615;
	st.shared.u32 	[%r584+13364], %r616;
	st.shared.u32 	[%r584+13368], %r617;
	st.shared.u32 	[%r584+13372], %r618;
$L__BB14_113:
	setp.gt.u32 	%p71, %r1, 255;
	bar.sync 	0;
	ld.shared.u32 	%r163, [%r162];
	@%p71 bra 	$L__BB14_115;
	shl.b32 	%r619, %r1, 2;
	add.s32 	%r621, %r551, %r619;
	ld.shared.u32 	%r622, [%r621];
	add.s32 	%r623, %r622, %r163;
	st.shared.u32 	[%r621], %r623;
	ld.shared.u32 	%r624, [%r621+1024];
	add.s32 	%r625, %r624, %r163;
	st.shared.u32 	[%r621+1024], %r625;
	ld.shared.u32 	%r626, [%r621+2048];
	add.s32 	%r627, %r626, %r163;
	st.shared.u32 	[%r621+2048], %r627;
	ld.shared.u32 	%r628, [%r621+3072];
	add.s32 	%r629, %r628, %r163;
	st.shared.u32 	[%r621+3072], %r629;
	ld.shared.u32 	%r630, [%r621+4096];
	add.s32 	%r631, %r630, %r163;
	st.shared.u32 	[%r621+4096], %r631;
	ld.shared.u32 	%r632, [%r621+5120];
	add.s32 	%r633, %r632, %r163;
	st.shared.u32 	[%r621+5120], %r633;
	ld.shared.u32 	%r634, [%r621+6144];
	add.s32 	%r635, %r634, %r163;
	st.shared.u32 	[%r621+6144], %r635;
	ld.shared.u32 	%r636, [%r621+7168];
	add.s32 	%r637, %r636, %r163;
	st.shared.u32 	[%r621+7168], %r637;
	ld.shared.u32 	%r638, [%r621+8192];
	add.s32 	%r639, %r638, %r163;
	st.shared.u32 	[%r621+8192], %r639;
	ld.shared.u32 	%r640, [%r621+9216];
	add.s32 	%r641, %r640, %r163;
	st.shared.u32 	[%r621+9216], %r641;
	ld.shared.u32 	%r642, [%r621+10240];
	add.s32 	%r643, %r642, %r163;
	st.shared.u32 	[%r621+10240], %r643;
	ld.shared.u32 	%r644, [%r621+11264];
	add.s32 	%r645, %r644, %r163;
	st.shared.u32 	[%r621+11264], %r645;
$L__BB14_115:
	shl.b32 	%r672, %r1, 5;
	and.b32  	%r673, %r672, 31744;
	add.s32 	%r164, %r551, %r673;
	bar.sync 	0;
	// begin inline asm
	mov.u32 %r646, %lanemask_le;
	// end inline asm
	shr.u32 	%r675, %r1764, %r293;
	and.b32  	%r669, %r675, %r82;
	mov.b32 	%r649, 1;
	// begin inline asm
	{
    .reg .pred p;
    and.b32 %r647, %r669, %r649;    setp.ne.u32 p, %r647, 0;
    vote.ballot.sync.b32 %r647, p, 0xffffffff;
    @!p not.b32 %r647, %r647;
}

	// end inline asm
	mov.b32 	%r652, 2;
	// begin inline asm
	{
    .reg .pred p;
    and.b32 %r650, %r669, %r652;    setp.ne.u32 p, %r650, 0;
    vote.ballot.sync.b32 %r650, p, 0xffffffff;
    @!p not.b32 %r650, %r650;
}

	// end inline asm
	and.b32  	%r676, %r650, %r647;
	mov.b32 	%r655, 4;
	// begin inline asm
	{
    .reg .pred p;
    and.b32 %r653, %r669, %r655;    setp.ne.u32 p, %r653, 0;
    vote.ballot.sync.b32 %r653, p, 0xffffffff;
    @!p not.b32 %r653, %r653;
}

	// end inline asm
	and.b32  	%r677, %r653, %r676;
	mov.b32 	%r658, 8;
	// begin inline asm
	{
    .reg .pred p;
    and.b32 %r656, %r669, %r658;    setp.ne.u32 p, %r656, 0;
    vote.ballot.sync.b32 %r656, p, 0xffffffff;
    @!p not.b32 %r656, %r656;
}

	// end inline asm
	and.b32  	%r678, %r656, %r677;
	mov.b32 	%r661, 16;
	// begin inline asm
	{
    .reg .pred p;
    and.b32 %r659, %r669, %r661;    setp.ne.u32 p, %r659, 0;
    vote.ballot.sync.b32 %r659, p, 0xffffffff;
    @!p not.b32 %r659, %r659;
}

	// end inline asm
	and.b32  	%r679, %r659, %r678;
	mov.b32 	%r664, 32;
	// begin inline asm
	{
    .reg .pred p;
    and.b32 %r662, %r669, %r664;    setp.ne.u32 p, %r662, 0;
    vote.ballot.sync.b32 %r662, p, 0xffffffff;
    @!p not.b32 %r662, %r662;
}

	// end inline asm
	and.b32  	%r680, %r662, %r679;
	mov.b32 	%r667, 64;
	// begin inline asm
	{
    .reg .pred p;
    and.b32 %r665, %r669, %r667;    setp.ne.u32 p, %r665, 0;
    vote.ballot.sync.b32 %r665, p, 0xffffffff;
    @!p not.b32 %r665, %r665;
}

	// end inline asm
	and.b32  	%r681, %r665, %r680;
	mov.b32 	%r670, 128;
	// begin inline asm
	{
    .reg .pred p;
    and.b32 %r668, %r669, %r670;    setp.ne.u32 p, %r668, 0;
    vote.ballot.sync.b32 %r668, p, 0xffffffff;
    @!p not.b32 %r668, %r668;
}

	// end inline asm
	and.b32  	%r682, %r668, %r681;
	clz.b32 	%r683, %r682;
	sub.s32 	%r167, 31, %r683;
	and.b32  	%r684, %r646, %r682;
	popc.b32 	%r168, %r684;
	setp.ne.s32 	%p72, %r295, %r167;
	mov.b32 	%r1783, 0;
	@%p72 bra 	$L__BB14_117;
	shl.b32 	%r685, %r669, 2;
	add.s32 	%r686, %r164, %r685;
	atom.shared.add.u32 	%r1783, [%r686], %r168;
$L__BB14_117:
	shfl.sync.idx.b32	%r712|%p73, %r1783, %r167, 31, -1;
	add.s32 	%r171, %r168, %r712;
	shr.u32 	%r713, %r1765, %r293;
	and.b32  	%r709, %r713, %r82;
	mov.b32 	%r689, 1;
	// begin inline asm
	{
    .reg .pred p;
    and.b32 %r687, %r709, %r689;    setp.ne.u32 p, %r687, 0;
    vote.ballot.sync.b32 %r687, p, 0xffffffff;
    @!p not.b32 %r687, %r687;
}

	// end inline asm
	mov.b32 	%r692, 2;
	// begin inline asm
	{
    .reg .pred p;
    and.b32 %r690, %r709, %r692;    setp.ne.u32 p, %r690, 0;
    vote.ballot.sync.b32 %r690, p, 0xffffffff;
    @!p not.b32 %r690, %r690;
}

	// end inline asm
	and.b32  	%r714, %r690, %r687;
	mov.b32 	%r695, 4;
	// begin inline asm
	{
    .reg .pred p;
    and.b32 %r693, %r709, %r695;    setp.ne.u32 p, %r693, 0;
    vote.ballot.sync.b32 %r693, p, 0xffffffff;
    @!p not.b32 %r693, %r693;
}

	// end inline asm
	and.b32  	%r715, %r693, %r714;
	mov.b32 	%r698, 8;
	// begin inline asm
	{
    .reg .pred p;
    and.b32 %r696, %r709, %r698;    setp.ne.u32 p, %r696, 0;
    vote.ballot.sync.b32 %r696, p, 0xffffffff;
    @!p not.b32 %r696, %r696;
}

	// end inline asm
	and.b32  	%r716, %r696, %r715;
	mov.b32 	%r701, 16;
	// begin inline asm
	{
    .reg .pred p;
    and.b32 %r699, %r709, %r701;    setp.ne.u32 p, %r699, 0;
    vote.ballot.sync.b32 %r699, p, 0xffffffff;
    @!p not.b32 %r699, %r699;
}

	// end inline asm
	and.b32  	%r717, %r699, %r716;
	mov.b32 	%r704, 32;
	// begin inline asm
	{
    .reg .pred p;
    and.b32 %r702, %r709, %r704;    setp.ne.u32 p, %r702, 0;
    vote.ballot.sync.b32 %r702, p, 0xffffffff;
    @!p not.b32 %r702, %r702;
}

	// end inline asm
	and.b32  	%r718, %r702, %r717;
	mov.b32 	%r707, 64;
	// begin inline asm
	{
    .reg .pred p;
    and.b32 %r705, %r709, %r707;    setp.ne.u32 p, %r705, 0;
    vote.ballot.sync.b32 %r705, p, 0xffffffff;
    @!p not.b32 %r705, %r705;
}

	// end inline asm
	and.b32  	%r719, %r705, %r718;
	mov.b32 	%r710, 128;
	// begin inline asm
	{
    .reg .pred p;
    and.b32 %r708, %r709, %r710;    setp.ne.u32 p, %r708, 0;
    vote.ballot.sync.b32 %r708, p, 0xffffffff;
    @!p not.b32 %r708, %r708;
}

	// end inline asm
	and.b32  	%r720, %r708, %r719;
	clz.b32 	%r721, %r720;
	sub.s32 	%r173, 31, %r721;
	and.b32  	%r722, %r646, %r720;
	popc.b32 	%r174, %r722;
	setp.ne.s32 	%p74, %r295, %r173;
	mov.b32 	%r1784, 0;
	@%p74 bra 	$L__BB14_119;
	shl.b32 	%r723, %r709, 2;
	add.s32 	%r724, %r164, %r723;
	atom.shared.add.u32 	%r1784, [%r724], %r174;
$L__BB14_119:
	shfl.sync.idx.b32	%r750|%p75, %r1784, %r173, 31, -1;
	add.s32 	%r177, %r174, %r750;
	shr.u32 	%r751, %r1766, %r293;
	and.b32  	%r747, %r751, %r82;
	mov.b32 	%r727, 1;
	// begin inline asm
	{
    .reg .pred p;
    and.b32 %r725, %r747, %r727;    setp.ne.u32 p, %r725, 0;
    vote.ballot.sync.b32 %r725, p, 0xffffffff;
    @!p not.b32 %r725, %r725;
}

	// end inline asm
	mov.b32 	%r730, 2;
	// begin inline asm
	{
    .reg .pred p;
    and.b32 %r728, %r747, %r730;    setp.ne.u32 p, %r728, 0;
    vote.ballot.sync.b32 %r728, p, 0xffffffff;
    @!p not.b32 %r728, %r728;
}

	// end inline asm
	and.b32  	%r752, %r728, %r725;
	mov.b32 	%r733, 4;
	// begin inline asm
	{
    .reg .pred p;
    and.b32 %r731, %r747, %r733;    setp.ne.u32 p, %r731, 0;
    vote.ballot.sync.b32 %r731, p, 0xffffffff;
    @!p not.b32 %r731, %r731;
}

	// end inline asm
	and.b32  	%r753, %r731, %r752;
	mov.b32 	%r736, 8;
	// begin inline asm
	{
    .reg .pred p;
    and.b32 %r734, %r747, %r736;    setp.ne.u32 p, %r734, 0;
    vote.ballot.sync.b32 %r734, p, 0xffffffff;
    @!p not.b32 %r734, %r734;
}

	// end inline asm
	and.b32  	%r754, %r734, %r753;
	mov.b32 	%r739, 16;
	// begin inline asm
	{
    .reg .pred p;
    and.b32 %r737, %r747, %r739;    setp.ne.u32 p, %r737, 0;
    vote.ballot.sync.b32 %r737, p, 0xffffffff;
    @!p not.b32 %r737, %r737;
}

	// end inline asm
	and.b32  	%r755, %r737, %r754;
	mov.b32 	%r742, 32;
	// begin inline asm
	{
    .reg .pred p;
    and.b32 %r740, %r747, %r742;    setp.ne.u32 p, %r740, 0;
    vote.ballot.sync.b32 %r740, p, 0xffffffff;
    @!p not.b32 %r740, %r740;
}

	// end inline asm
	and.b32  	%r756, %r740, %r755;
	mov.b32 	%r745, 64;
	// begin inline asm
	{
    .reg .pred p;
    and.b32 %r743, %r747, %r745;    setp.ne.u32 p, %r743, 0;
    vote.ballot.sync.b32 %r743, p, 0xffffffff;
    @!p not.b32 %r743, %r743;
}

	// end inline asm
	and.b32  	%r757, %r743, %r756;
	mov.b32 	%r748, 128;
	// begin inline asm
	{
    .reg .pred p;
    and.b32 %r746, %r747, %r748;    setp.ne.u32 p, %r746, 0;
    vote.ballot.sync.b32 %r746, p, 0xffffffff;
    @!p not.b32 %r746, %r746;
}

	// end inline asm
	and.b32  	%r758, %r746, %r757;
	clz.b32 	%r759, %r758;
	sub.s32 	%r179, 31, %r759;
	and.b32  	%r760, %r646, %r758;
	popc.b32 	%r180, %r760;
	setp.ne.s32 	%p76, %r295, %r179;
	mov.b32 	%r1785, 0;
	@%p76 bra 	$L__BB14_121;
	shl.b32 	%r761, %r747, 2;
	add.s32 	%r762, %r164, %r761;
	atom.shared.add.u32 	%r1785, [%r762], %r180;
$L__BB14_121:
	shfl.sync.idx.b32	%r788|%p77, %r1785, %r179, 31, -1;
	add.s32 	%r183, %r180, %r788;
	shr.u32 	%r789, %r1767, %r293;
	and.b32  	%r785, %r789, %r82;
	mov.b32 	%r765, 1;
	// begin inline asm
	{
    .reg .pred p;
    and.b32 %r763, %r785, %r765;    setp.ne.u32 p, %r763, 0;
    vote.ballot.sync.b32 %r763, p, 0xffffffff;
    @!p not.b32 %r763, %r763;
}

	// end inline asm
	mov.b32 	%r768, 2;
	// begin inline asm
	{
    .reg .pred p;
    and.b32 %r766, %r785, %r768;    setp.ne.u32 p, %r766, 0;
    vote.ballot.sync.b32 %r766, p, 0xffffffff;
    @!p not.b32 %r766, %r766;
}

	// end inline asm
	and.b32  	%r790, %r766, %r763;
	mov.b32 	%r771, 4;
	// begin inline asm
	{
    .reg .pred p;
    and.b32 %r769, %r785, %r771;    setp.ne.u32 p, %r769, 0;
    vote.ballot.sync.b32 %r769, p, 0xffffffff;
    @!p not.b32 %r769, %r769;
}

	// end inline asm
	and.b32  	%r791, %r769, %r790;
	mov.b32 	%r774, 8;
	// begin inline asm
	{
    .reg .pred p;
    and.b32 %r772, %r785, %r774;    setp.ne.u32 p, %r772, 0;
    vote.ballot.sync.b32 %r772, p, 0xffffffff;
    @!p not.b32 %r772, %r772;
}

	// end inline asm
	and.b32  	%r792, %r772, %r791;
	mov.b32 	%r777, 16;
	// begin inline asm
	{
    .reg .pred p;
    and.b32 %r775, %r785, %r777;    setp.ne.u32 p, %r775, 0;
    vote.ballot.sync.b32 %r775, p, 0xffffffff;
    @!p not.b32 %r775, %r775;
}

	// end inline asm
	and.b32  	%r793, %r775, %r792;
	mov.b32 	%r780, 32;
	// begin inline asm
	{
    .reg .pred p;
    and.b32 %r778, %r785, %r780;    setp.ne.u32 p, %r778, 0;
    vote.ballot.sync.b32 %r778, p, 0xffffffff;
    @!p not.b32 %r778, %r778;
}

	// end inline asm
	and.b32  	%r794, %r778, %r793;
	mov.b32 	%r783, 64;
	// begin inline asm
	{
    .reg .pred p;
    and.b32 %r781, %r785, %r783;    setp.ne.u32 p, %r781, 0;
    vote.ballot.sync.b32 %r781, p, 0xffffffff;
    @!p not.b32 %r781, %r781;
}

	// end inline asm
	and.b32  	%r795, %r781, %r794;
	mov.b32 	%r786, 128;
	// begin inline asm
	{
    .reg .pred p;
    and.b32 %r784, %r785, %r786;    setp.ne.u32 p, %r784, 0;
    vote.ballot.sync.b32 %r784, p, 0xffffffff;
    @!p not.b32 %r784, %r784;
}

	// end inline asm
	and.b32  	%r796, %r784, %r795;
	clz.b32 	%r797, %r796;
	sub.s32 	%r185, 31, %r797;
	and.b32  	%r798, %r646, %r796;
	popc.b32 	%r186, %r798;
	setp.ne.s32 	%p78, %r295, %r185;
	mov.b32 	%r1786, 0;
	@%p78 bra 	$L__BB14_123;
	shl.b32 	%r799, %r785, 2;
	add.s32 	%r800, %r164, %r799;
	atom.shared.add.u32 	%r1786, [%r800], %r186;
$L__BB14_123:
	shfl.sync.idx.b32	%r826|%p79, %r1786, %r185, 31, -1;
	add.s32 	%r189, %r186, %r826;
	shr.u32 	%r827, %r1768, %r293;
	and.b32  	%r823, %r827, %r82;
	mov.b32 	%r803, 1;
	// begin inline asm
	{
    .reg .pred p;
    and.b32 %r801, %r823, %r803;    setp.ne.u32 p, %r801, 0;
    vote.ballot.sync.b32 %r801, p, 0xffffffff;
    @!p not.b32 %r801, %r801;
}

	// end inline asm
	mov.b32 	%r806, 2;
	// begin inline asm
	{
    .reg .pred p;
    and.b32 %r804, %r823, %r806;    setp.ne.u32 p, %r804, 0;
    vote.ballot.sync.b32 %r804, p, 0xffffffff;
    @!p not.b32 %r804, %r804;
}

	// end inline asm
	and.b32  	%r828, %r804, %r801;
	mov.b32 	%r809, 4;
	// begin inline asm
	{
    .reg .pred p;
    and.b32 %r807, %r823, %r809;    setp.ne.u32 p, %r807, 0;
    vote.ballot.sync.b32 %r807, p, 0xffffffff;
    @!p not.b32 %r807, %r807;
}

	// end inline asm
	and.b32  	%r829, %r807, %r828;
	mov.b32 	%r812, 8;
	// begin inline asm
	{
    .reg .pred p;
    and.b32 %r810, %r823, %r812;    setp.ne.u32 p, %r810, 0;
    vote.ballot.sync.b32 %r810, p, 0xffffffff;
    @!p not.b32 %r810, %r810;
}

	// end inline asm
	and.b32  	%r830, %r810, %r829;
	mov.b32 	%r815, 16;
	// begin inline asm
	{
    .reg .pred p;
    and.b32 %r813, %r823, %r815;    setp.ne.u32 p, %r813, 0;
    vote.ballot.sync.b32 %r813, p, 0xffffffff;
    @!p not.b32 %r813, %r813;
}

	// end inline asm
	and.b32  	%r831, %r813, %r830;
	mov.b32 	%r818, 32;
	// begin inline asm
	{
    .reg .pred p;
    and.b32 %r816, %r823, %r818;    setp.ne.u32 p, %r816, 0;
    vote.ballot.sync.b32 %r816, p, 0xffffffff;
    @!p not.b32 %r816, %r816;
}

	// end inline asm
	and.b32  	%r832, %r816, %r831;
	mov.b32 	%r821, 64;
	// begin inline asm
	{
    .reg .pred p;
    and.b32 %r819, %r823, %r821;    setp.ne.u32 p, %r819, 0;
    vote.ballot.sync.b32 %r819, p, 0xffffffff;
    @!p not.b32 %r819, %r819;
}

	// end inline asm
	and.b32  	%r833, %r819, %r832;
	mov.b32 	%r824, 128;
	// begin inline asm
	{
    .reg .pred p;
    and.b32 %r822, %r823, %r824;    setp.ne.u32 p, %r822, 0;
    vote.ballot.sync.b32 %r822, p, 0xffffffff;
    @!p not.b32 %r822, %r822;
}

	// end inline asm
	and.b32  	%r834, %r822, %r833;
	clz.b32 	%r835, %r834;
	sub.s32 	%r191, 31, %r835;
	and.b32  	%r836, %r646, %r834;
	popc.b32 	%r192, %r836;
	setp.ne.s32 	%p80, %r295, %r191;
	mov.b32 	%r1787, 0;
	@%p80 bra 	$L__BB14_125;
	shl.b32 	%r837, %r823, 2;
	add.s32 	%r838, %r164, %r837;
	atom.shared.add.u32 	%r1787, [%r838], %r192;
$L__BB14_125:
	shfl.sync.idx.b32	%r864|%p81, %r1787, %r191, 31, -1;
	add.s32 	%r195, %r192, %r864;
	shr.u32 	%r865, %r1769, %r293;
	and.b32  	%r861, %r865, %r82;
	mov.b32 	%r841, 1;
	// begin inline asm
	{
    .reg .pred p;
    and.b32 %r839, %r861, %r841;    setp.ne.u32 p, %r839, 0;
    vote.ballot.sync.b32 %r839, p, 0xffffffff;
    @!p not.b32 %r839, %r839;
}

	// end inline asm
	mov.b32 	%r844, 2;
	// begin inline asm
	{
    .reg .pred p;
    and.b32 %r842, %r861, %r844;    setp.ne.u32 p, %r842, 0;
    vote.ballot.sync.b32 %r842, p, 0xffffffff;
    @!p not.b32 %r842, %r842;
}

	// end inline asm
	and.b32  	%r866, %r842, %r839;
	mov.b32 	%r847, 4;
	// begin inline asm
	{
    .reg .pred p;
    and.b32 %r845, %r861, %r847;    setp.ne.u32 p, %r845, 0;
    vote.ballot.sync.b32 %r845, p, 0xffffffff;
    @!p not.b32 %r845, %r845;
}

	// end inline asm
	and.b32  	%r867, %r845, %r866;
	mov.b32 	%r850, 8;
	// begin inline asm
	{
    .reg .pred p;
    and.b32 %r848, %r861, %r850;    setp.ne.u32 p, %r848, 0;
    vote.ballot.sync.b32 %r848, p, 0xffffffff;
    @!p not.b32 %r848, %r848;
}

	// end inline asm
	and.b32  	%r868, %r848, %r867;
	mov.b32 	%r853, 16;
	// begin inline asm
	{
    .reg .pred p;
    and.b32 %r851, %r861, %r853;    setp.ne.u32 p, %r851, 0;
    vote.ballot.sync.b32 %r851, p, 0xffffffff;
    @!p not.b32 %r851, %r851;
}

	// end inline asm
	and.b32  	%r869, %r851, %r868;
	mov.b32 	%r856, 32;
	// begin inline asm
	{
    .reg .pred p;
    and.b32 %r854, %r861, %r856;    setp.ne.u32 p, %r854, 0;
    vote.ballot.sync.b32 %r854, p, 0xffffffff;
    @!p not.b32 %r854, %r854;
}

	// end inline asm
	and.b32  	%r870, %r854, %r869;
	mov.b32 	%r859, 64;
	// begin inline asm
	{
    .reg .pred p;
    and.b32 %r857, %r861, %r859;    setp.ne.u32 p, %r857, 0;
    vote.ballot.sync.b32 %r857, p, 0xffffffff;
    @!p not.b32 %r857, %r857;
}

	// end inline asm
	and.b32  	%r871, %r857, %r870;
	mov.b32 	%r862, 128;
	// begin inline asm
	{
    .reg .pred p;
    and.b32 %r860, %r861, %r862;    setp.ne.u32 p, %r860, 0;
    vote.ballot.sync.b32 %r860, p, 0xffffffff;
    @!p not.b32 %r860, %r860;
}

	// end inline asm
	and.b32  	%r872, %r860, %r871;
	clz.b32 	%r873, %r872;
	sub.s32 	%r197, 31, %r873;
	and.b32  	%r874, %r646, %r872;
	popc.b32 	%r198, %r874;
	setp.ne.s32 	%p82, %r295, %r197;
	mov.b32 	%r1788, 0;
	@%p82 bra 	$L__BB14_127;
	shl.b32 	%r875, %r861, 2;
	add.s32 	%r876, %r164, %r875;
	atom.shared.add.u32 	%r1788, [%r876], %r198;
$L__BB14_127:
	shfl.sync.idx.b32	%r902|%p83, %r1788, %r197, 31, -1;
	add.s32 	%r201, %r198, %r902;
	shr.u32 	%r903, %r1770, %r293;
	and.b32  	%r899, %r903, %r82;
	mov.b32 	%r879, 1;
	// begin inline asm
	{
    .reg .pred p;
    and.b32 %r877, %r899, %r879;    setp.ne.u32 p, %r877, 0;
    vote.ballot.sync.b32 %r877, p, 0xffffffff;
    @!p not.b32 %r877, %r877;
}

	// end inline asm
	mov.b32 	%r882, 2;
	// begin inline asm
	{
    .reg .pred p;
    and.b32 %r880, %r899, %r882;    setp.ne.u32 p, %r880, 0;
    vote.ballot.sync.b32 %r880, p, 0xffffffff;
    @!p not.b32 %r880, %r880;
}

	// end inline asm
	and.b32  	%r904, %r880, %r877;
	mov.b32 	%r885, 4;
	// begin inline asm
	{
    .reg .pred p;
    and.b32 %r883, %r899, %r885;    setp.ne.u32 p, %r883, 0;
    vote.ballot.sync.b32 %r883, p, 0xffffffff;
    @!p not.b32 %r883, %r883;
}

	// end inline asm
	and.b32  	%r905, %r883, %r904;
	mov.b32 	%r888, 8;
	// begin inline asm
	{
    .reg .pred p;
    and.b32 %r886, %r899, %r888;    setp.ne.u32 p, %r886, 0;
    vote.ballot.sync.b32 %r886, p, 0xffffffff;
    @!p not.b32 %r886, %r886;
}

	// end inline asm
	and.b32  	%r906, %r886, %r905;
	mov.b32 	%r891, 16;
	// begin inline asm
	{
    .reg .pred p;
    and.b32 %r889, %r899, %r891;    setp.ne.u32 p, %r889, 0;
    vote.ballot.sync.b32 %r889, p, 0xffffffff;
    @!p not.b32 %r889, %r889;
}

	// end inline asm
	and.b32  	%r907, %r889, %r906;
	mov.b32 	%r894, 32;
	// begin inline asm
	{
    .reg .pred p;
    and.b32 %r892, %r899, %r894;    setp.ne.u32 p, %r892, 0;
    vote.ballot.sync.b32 %r892, p, 0xffffffff;
    @!p not.b32 %r892, %r892;
}

	// end inline asm
	and.b32  	%r908, %r892, %r907;
	mov.b32 	%r897, 64;
	// begin inline asm
	{
    .reg .pred p;
    and.b32 %r895, %r899, %r897;    setp.ne.u32 p, %r895, 0;
    vote.ballot.sync.b32 %r895, p, 0xffffffff;
    @!p not.b32 %r895, %r895;
}

	// end inline asm
	and.b32  	%r909, %r895, %r908;
	mov.b32 	%r900, 128;
	// begin inline asm
	{
    .reg .pred p;
    and.b32 %r898, %r899, %r900;    setp.ne.u32 p, %r898, 0;
    vote.ballot.sync.b32 %r898, p, 0xffffffff;
    @!p not.b32 %r898, %r898;
}

	// end inline asm
	and.b32  	%r910, %r898, %r909;
	clz.b32 	%r911, %r910;
	sub.s32 	%r203, 31, %r911;
	and.b32  	%r912, %r646, %r910;
	popc.b32 	%r204, %r912;
	setp.ne.s32 	%p84, %r295, %r203;
	mov.b32 	%r1789, 0;
	@%p84 bra 	$L__BB14_129;
	shl.b32 	%r913, %r899, 2;
	add.s32 	%r914, %r164, %r913;
	atom.shared.add.u32 	%r1789, [%r914], %r204;
$L__BB14_129:
	shfl.sync.idx.b32	%r940|%p85, %r1789, %r203, 31, -1;
	add.s32 	%r207, %r204, %r940;
	shr.u32 	%r941, %r1771, %r293;
	and.b32  	%r937, %r941, %r82;
	mov.b32 	%r917, 1;
	// begin inline asm
	{
    .reg .pred p;
    and.b32 %r915, %r937, %r917;    setp.ne.u32 p, %r915, 0;
    vote.ballot.sync.b32 %r915, p, 0xffffffff;
    @!p not.b32 %r915, %r915;
}

	// end inline asm
	mov.b32 	%r920, 2;
	// begin inline asm
	{
    .reg .pred p;
    and.b32 %r918, %r937, %r920;    setp.ne.u32 p, %r918, 0;
    vote.ballot.sync.b32 %r918, p, 0xffffffff;
    @!p not.b32 %r918, %r918;
}

	// end inline asm
	and.b32  	%r942, %r918, %r915;
	mov.b32 	%r923, 4;
	// begin inline asm
	{
    .reg .pred p;
    and.b32 %r921, %r937, %r923;    setp.ne.u32 p, %r921, 0;
    vote.ballot.sync.b32 %r921, p, 0xffffffff;
    @!p not.b32 %r921, %r921;
}

	// end inline asm
	and.b32  	%r943, %r921, %r942;
	mov.b32 	%r926, 8;
	// begin inline asm
	{
    .reg .pred p;
    and.b32 %r924, %r937, %r926;    setp.ne.u32 p, %r924, 0;
    vote.ballot.sync.b32 %r924, p, 0xffffffff;
    @!p not.b32 %r924, %r924;
}

	// end inline asm
	and.b32  	%r944, %r924, %r943;
	mov.b32 	%r929, 16;
	// begin inline asm
	{
    .reg .pred p;
    and.b32 %r927, %r937, %r929;    setp.ne.u32 p, %r927, 0;
    vote.ballot.sync.b32 %r927, p, 0xffffffff;
    @!p not.b32 %r927, %r927;
}

	// end inline asm
	and.b32  	%r945, %r927, %r944;
	mov.b32 	%r932, 32;
	// begin inline asm
	{
    .reg .pred p;
    and.b32 %r930, %r937, %r932;    setp.ne.u32 p, %r930, 0;
    vote.ballot.sync.b32 %r930, p, 0xffffffff;
    @!p not.b32 %r930, %r930;
}

	// end inline asm
	and.b32  	%r946, %r930, %r945;
	mov.b32 	%r935, 64;
	// begin inline asm
	{
    .reg .pred p;
    and.b32 %r933, %r937, %r935;    setp.ne.u32 p, %r933, 0;
    vote.ballot.sync.b32 %r933, p, 0xffffffff;
    @!p not.b32 %r933, %r933;
}

	// end inline asm
	and.b32  	%r947, %r933, %r946;
	mov.b32 	%r938, 128;
	// begin inline asm
	{
    .reg .pred p;
    and.b32 %r936, %r937, %r938;    setp.ne.u32 p, %r936, 0;
    vote.ballot.sync.b32 %r936, p, 0xffffffff;
    @!p not.b32 %r936, %r936;
}

	// end inline asm
	and.b32  	%r948, %r936, %r947;
	clz.b32 	%r949, %r948;
	sub.s32 	%r209, 31, %r949;
	and.b32  	%r950, %r646, %r948;
	popc.b32 	%r210, %r950;
	setp.ne.s32 	%p86, %r295, %r209;
	mov.b32 	%r1790, 0;
	@%p86 bra 	$L__BB14_131;
	shl.b32 	%r951, %r937, 2;
	add.s32 	%r952, %r164, %r951;
	atom.shared.add.u32 	%r1790, [%r952], %r210;
$L__BB14_131:
	shfl.sync.idx.b32	%r978|%p87, %r1790, %r209, 31, -1;
	add.s32 	%r213, %r210, %r978;
	shr.u32 	%r979, %r1772, %r293;
	and.b32  	%r975, %r979, %r82;
	mov.b32 	%r955, 1;
	// begin inline asm
	{
    .reg .pred p;
    and.b32 %r953, %r975, %r955;    setp.ne.u32 p, %r953, 0;
    vote.ballot.sync.b32 %r953, p, 0xffffffff;
    @!p not.b32 %r953, %r953;
}

	// end inline asm
	mov.b32 	%r958, 2;
	// begin inline asm
	{
    .reg .pred p;
    and.b32 %r956, %r975, %r958;    setp.ne.u32 p, %r956, 0;
    vote.ballot.sync.b32 %r956, p, 0xffffffff;
    @!p not.b32 %r956, %r956;
}

	// end inline asm
	and.b32  	%r980, %r956, %r953;
	mov.b32 	%r961, 4;
	// begin inline asm
	{
    .reg .pred p;
    and.b32 %r959, %r975, %r961;    setp.ne.u32 p, %r959, 0;
    vote.ballot.sync.b32 %r959, p, 0xffffffff;
    @!p not.b32 %r959, %r959;
}

	// end inline asm
	and.b32  	%r981, %r959, %r980;
	mov.b32 	%r964, 8;
	// begin inline asm
	{
    .reg .pred p;
    and.b32 %r962, %r975, %r964;    setp.ne.u32 p, %r962, 0;
    vote.ballot.sync.b32 %r962, p, 0xffffffff;
    @!p not.b32 %r962, %r962;
}

	// end inline asm
	and.b32  	%r982, %r962, %r981;
	mov.b32 	%r967, 16;
	// begin inline asm
	{
    .reg .pred p;
    and.b32 %r965, %r975, %r967;    setp.ne.u32 p, %r965, 0;
    vote.ballot.sync.b32 %r965, p, 0xffffffff;
    @!p not.b32 %r965, %r965;
}

	// end inline asm
	and.b32  	%r983, %r965, %r982;
	mov.b32 	%r970, 32;
	// begin inline asm
	{
    .reg .pred p;
    and.b32 %r968, %r975, %r970;    setp.ne.u32 p, %r968, 0;
    vote.ballot.sync.b32 %r968, p, 0xffffffff;
    @!p not.b32 %r968, %r968;
}

	// end inline asm
	and.b32  	%r984, %r968, %r983;
	mov.b32 	%r973, 64;
	// begin inline asm
	{
    .reg .pred p;
    and.b32 %r971, %r975, %r973;    setp.ne.u32 p, %r971, 0;
    vote.ballot.sync.b32 %r971, p, 0xffffffff;
    @!p not.b32 %r971, %r971;
}

	// end inline asm
	and.b32  	%r985, %r971, %r984;
	mov.b32 	%r976, 128;
	// begin inline asm
	{
    .reg .pred p;
    and.b32 %r974, %r975, %r976;    setp.ne.u32 p, %r974, 0;
    vote.ballot.sync.b32 %r974, p, 0xffffffff;
    @!p not.b32 %r974, %r974;
}

	// end inline asm
	and.b32  	%r986, %r974, %r985;
	clz.b32 	%r987, %r986;
	sub.s32 	%r215, 31, %r987;
	and.b32  	%r988, %r646, %r986;
	popc.b32 	%r216, %r988;
	setp.ne.s32 	%p88, %r295, %r215;
	mov.b32 	%r1791, 0;
	@%p88 bra 	$L__BB14_133;
	shl.b32 	%r989, %r975, 2;
	add.s32 	%r990, %r164, %r989;
	atom.shared.add.u32 	%r1791, [%r990], %r216;
$L__BB14_133:
	shfl.sync.idx.b32	%r1016|%p89, %r1791, %r215, 31, -1;
	add.s32 	%r219, %r216, %r1016;
	shr.u32 	%r1017, %r1773, %r293;
	and.b32  	%r1013, %r1017, %r82;
	mov.b32 	%r993, 1;
	// begin inline asm
	{
    .reg .pred p;
    and.b32 %r991, %r1013, %r993;    setp.ne.u32 p, %r991, 0;
    vote.ballot.sync.b32 %r991, p, 0xffffffff;
    @!p not.b32 %r991, %r991;
}

	// end inline asm
	mov.b32 	%r996, 2;
	// begin inline asm
	{
    .reg .pred p;
    and.b32 %r994, %r1013, %r996;    setp.ne.u32 p, %r994, 0;
    vote.ballot.sync.b32 %r994, p, 0xffffffff;
    @!p not.b32 %r994, %r994;
}

	// end inline asm
	and.b32  	%r1018, %r994, %r991;
	mov.b32 	%r999, 4;
	// begin inline asm
	{
    .reg .pred p;
    and.b32 %r997, %r1013, %r999;    setp.ne.u32 p, %r997, 0;
    vote.ballot.sync.b32 %r997, p, 0xffffffff;
    @!p not.b32 %r997, %r997;
}

	// end inline asm
	and.b32  	%r1019, %r997, %r1018;
	mov.b32 	%r1002, 8;
	// begin inline asm
	{
    .reg .pred p;
    and.b32 %r1000, %r1013, %r1002;    setp.ne.u32 p, %r1000, 0;
    vote.ballot.sync.b32 %r1000, p, 0xffffffff;
    @!p not.b32 %r1000, %r1000;
}

	// end inline asm
	and.b32  	%r1020, %r1000, %r1019;
	mov.b32 	%r1005, 16;
	// begin inline asm
	{
    .reg .pred p;
    and.b32 %r1003, %r1013, %r1005;    setp.ne.u32 p, %r1003, 0;
    vote.ballot.sync.b32 %r1003, p, 0xffffffff;
    @!p not.b32 %r1003, %r1003;
}

	// end inline asm
	and.b32  	%r1021, %r1003, %r1020;
	mov.b32 	%r1008, 32;
	// begin inline asm
	{
    .reg .pred p;
    and.b32 %r1006, %r1013, %r1008;    setp.ne.u32 p, %r1006, 0;
    vote.ballot.sync.b32 %r1006, p, 0xffffffff;
    @!p not.b32 %r1006, %r1006;
}

	// end inline asm
	and.b32  	%r1022, %r1006, %r1021;
	mov.b32 	%r1011, 64;
	// begin inline asm
	{
    .reg .pred p;
    and.b32 %r1009, %r1013, %r1011;    setp.ne.u32 p, %r1009, 0;
    vote.ballot.sync.b32 %r1009, p, 0xffffffff;
    @!p not.b32 %r1009, %r1009;
}

	// end inline asm
	and.b32  	%r1023, %r1009, %r1022;
	mov.b32 	%r1014, 128;
	// begin inline asm
	{
    .reg .pred p;
    and.b32 %r1012, %r1013, %r1014;    setp.ne.u32 p, %r1012, 0;
    vote.ballot.sync.b32 %r1012, p, 0xffffffff;
    @!p not.b32 %r1012, %r1012;
}

	// end inline asm
	and.b32  	%r1024, %r1012, %r1023;
	clz.b32 	%r1025, %r1024;
	sub.s32 	%r221, 31, %r1025;
	and.b32  	%r1026, %r646, %r1024;
	popc.b32 	%r222, %r1026;
	setp.ne.s32 	%p90, %r295, %r221;
	mov.b32 	%r1792, 0;
	@%p90 bra 	$L__BB14_135;
	shl.b32 	%r1027, %r1013, 2;
	add.s32 	%r1028, %r164, %r1027;
	atom.shared.add.u32 	%r1792, [%r1028], %r222;
$L__BB14_135:
	shfl.sync.idx.b32	%r1054|%p91, %r1792, %r221, 31, -1;
	add.s32 	%r225, %r222, %r1054;
	shr.u32 	%r1055, %r1774, %r293;
	and.b32  	%r1051, %r1055, %r82;
	mov.b32 	%r1031, 1;
	// begin inline asm
	{
    .reg .pred p;
    and.b32 %r1029, %r1051, %r1031;    setp.ne.u32 p, %r1029, 0;
    vote.ballot.sync.b32 %r1029, p, 0xffffffff;
    @!p not.b32 %r1029, %r1029;
}

	// end inline asm
	mov.b32 	%r1034, 2;
	// begin inline asm
	{
    .reg .pred p;
    and.b32 %r1032, %r1051, %r1034;    setp.ne.u32 p, %r1032, 0;
    vote.ballot.sync.b32 %r1032, p, 0xffffffff;
    @!p not.b32 %r1032, %r1032;
}

	// end inline asm
	and.b32  	%r1056, %r1032, %r1029;
	mov.b32 	%r1037, 4;
	// begin inline asm
	{
    .reg .pred p;
    and.b32 %r1035, %r1051, %r1037;    setp.ne.u32 p, %r1035, 0;
    vote.ballot.sync.b32 %r1035, p, 0xffffffff;
    @!p not.b32 %r1035, %r1035;
}

	// end inline asm
	and.b32  	%r1057, %r1035, %r1056;
	mov.b32 	%r1040, 8;
	// begin inline asm
	{
    .reg .pred p;
    and.b32 %r1038, %r1051, %r1040;    setp.ne.u32 p, %r1038, 0;
    vote.ballot.sync.b32 %r1038, p, 0xffffffff;
    @!p not.b32 %r1038, %r1038;
}

	// end inline asm
	and.b32  	%r1058, %r1038, %r1057;
	mov.b32 	%r1043, 16;
	// begin inline asm
	{
    .reg .pred p;
    and.b32 %r1041, %r1051, %r1043;    setp.ne.u32 p, %r1041, 0;
    vote.ballot.sync.b32 %r1041, p, 0xffffffff;
    @!p not.b32 %r1041, %r1041;
}

	// end inline asm
	and.b32  	%r1059, %r1041, %r1058;
	mov.b32 	%r1046, 32;
	// begin inline asm
	{
    .reg .pred p;
    and.b32 %r1044, %r1051, %r1046;    setp.ne.u32 p, %r1044, 0;
    vote.ballot.sync.b32 %r1044, p, 0xffffffff;
    @!p not.b32 %r1044, %r1044;
}

	// end inline asm
	and.b32  	%r1060, %r1044, %r1059;
	mov.b32 	%r1049, 64;
	// begin inline asm
	{
    .reg .pred p;
    and.b32 %r1047, %r1051, %r1049;    setp.ne.u32 p, %r1047, 0;
    vote.ballot.sync.b32 %r1047, p, 0xffffffff;
    @!p not.b32 %r1047, %r1047;
}

	// end inline asm
	and.b32  	%r1061, %r1047, %r1060;
	mov.b32 	%r1052, 128;
	// begin inline asm
	{
    .reg .pred p;
    and.b32 %r1050, %r1051, %r1052;    setp.ne.u32 p, %r1050, 0;
    vote.ballot.sync.b32 %r1050, p, 0xffffffff;
    @!p not.b32 %r1050, %r1050;
}

	// end inline asm
	and.b32  	%r1062, %r1050, %r1061;
	clz.b32 	%r1063, %r1062;
	sub.s32 	%r227, 31, %r1063;
	and.b32  	%r1064, %r646, %r1062;
	popc.b32 	%r228, %r1064;
	setp.ne.s32 	%p92, %r295, %r227;
	mov.b32 	%r1793, 0;
	@%p92 bra 	$L__BB14_137;
	shl.b32 	%r1065, %r1051, 2;
	add.s32 	%r1066, %r164, %r1065;
	atom.shared.add.u32 	%r1793, [%r1066], %r228;
$L__BB14_137:
	shfl.sync.idx.b32	%r1092|%p93, %r1793, %r227, 31, -1;
	add.s32 	%r231, %r228, %r1092;
	shr.u32 	%r1093, %r1775, %r293;
	and.b32  	%r1089, %r1093, %r82;
	mov.b32 	%r1069, 1;
	// begin inline asm
	{
    .reg .pred p;
    and.b32 %r1067, %r1089, %r1069;    setp.ne.u32 p, %r1067, 0;
    vote.ballot.sync.b32 %r1067, p, 0xffffffff;
    @!p not.b32 %r1067, %r1067;
}

	// end inline asm
	mov.b32 	%r1072, 2;
	// begin inline asm
	{
    .reg .pred p;
    and.b32 %r1070, %r1089, %r1072;    setp.ne.u32 p, %r1070, 0;
    vote.ballot.sync.b32 %r1070, p, 0xffffffff;
    @!p not.b32 %r1070, %r1070;
}

	// end inline asm
	and.b32  	%r1094, %r1070, %r1067;
	mov.b32 	%r1075, 4;
	// begin inline asm
	{
    .reg .pred p;
    and.b32 %r1073, %r1089, %r1075;    setp.ne.u32 p, %r1073, 0;
    vote.ballot.sync.b32 %r1073, p, 0xffffffff;
    @!p not.b32 %r1073, %r1073;
}

	// end inline asm
	and.b32  	%r1095, %r1073, %r1094;
	mov.b32 	%r1078, 8;
	// begin inline asm
	{
    .reg .pred p;
    and.b32 %r1076, %r1089, %r1078;    setp.ne.u32 p, %r1076, 0;
    vote.ballot.sync.b32 %r1076, p, 0xffffffff;
    @!p not.b32 %r1076, %r1076;
}

	// end inline asm
	and.b32  	%r1096, %r1076, %r1095;
	mov.b32 	%r1081, 16;
	// begin inline asm
	{
    .reg .pred p;
    and.b32 %r1079, %r1089, %r1081;    setp.ne.u32 p, %r1079, 0;
    vote.ballot.sync.b32 %r1079, p, 0xffffffff;
    @!p not.b32 %r1079, %r1079;
}

	// end inline asm
	and.b32  	%r1097, %r1079, %r1096;
	mov.b32 	%r1084, 32;
	// begin inline asm
	{
    .reg .pred p;
    and.b32 %r1082, %r1089, %r1084;    setp.ne.u32 p, %r1082, 0;
    vote.ballot.sync.b32 %r1082, p, 0xffffffff;
    @!p not.b32 %r1082, %r1082;
}

	// end inline asm
	and.b32  	%r1098, %r1082, %r1097;
	mov.b32 	%r1087, 64;
	// begin inline asm
	{
    .reg .pred p;
    and.b32 %r1085, %r1089, %r1087;    setp.ne.u32 p, %r1085, 0;
    vote.ballot.sync.b32 %r1085, p, 0xffffffff;
    @!p not.b32 %r1085, %r1085;
}

	// end inline asm
	and.b32  	%r1099, %r1085, %r1098;
	mov.b32 	%r1090, 128;
	// begin inline asm
	{
    .reg .pred p;
    and.b32 %r1088, %r1089, %r1090;    setp.ne.u32 p, %r1088, 0;
    vote.ballot.sync.b32 %r1088, p, 0xffffffff;
    @!p not.b32 %r1088, %r1088;
}

	// end inline asm
	and.b32  	%r1100, %r1088, %r1099;
	clz.b32 	%r1101, %r1100;
	sub.s32 	%r233, 31, %r1101;
	and.b32  	%r1102, %r646, %r1100;
	popc.b32 	%r234, %r1102;
	setp.ne.s32 	%p94, %r295, %r233;
	mov.b32 	%r1794, 0;
	@%p94 bra 	$L__BB14_139;
	shl.b32 	%r1103, %r1089, 2;
	add.s32 	%r1104, %r164, %r1103;
	atom.shared.add.u32 	%r1794, [%r1104], %r234;
$L__BB14_139:
	shfl.sync.idx.b32	%r1130|%p95, %r1794, %r233, 31, -1;
	add.s32 	%r237, %r234, %r1130;
	shr.u32 	%r1131, %r1776, %r293;
	and.b32  	%r1127, %r1131, %r82;
	mov.b32 	%r1107, 1;
	// begin inline asm
	{
    .reg .pred p;
    and.b32 %r1105, %r1127, %r1107;    setp.ne.u32 p, %r1105, 0;
    vote.ballot.sync.b32 %r1105, p, 0xffffffff;
    @!p not.b32 %r1105, %r1105;
}

	// end inline asm
	mov.b32 	%r1110, 2;
	// begin inline asm
	{
    .reg .pred p;
    and.b32 %r1108, %r1127, %r1110;    setp.ne.u32 p, %r1108, 0;
    vote.ballot.sync.b32 %r1108, p, 0xffffffff;
    @!p not.b32 %r1108, %r1108;
}

	// end inline asm
	and.b32  	%r1132, %r1108, %r1105;
	mov.b32 	%r1113, 4;
	// begin inline asm
	{
    .reg .pred p;
    and.b32 %r1111, %r1127, %r1113;    setp.ne.u32 p, %r1111, 0;
    vote.ballot.sync.b32 %r1111, p, 0xffffffff;
    @!p not.b32 %r1111, %r1111;
}

	// end inline asm
	and.b32  	%r1133, %r1111, %r1132;
	mov.b32 	%r1116, 8;
	// begin inline asm
	{
    .reg .pred p;
    and.b32 %r1114, %r1127, %r1116;    setp.ne.u32 p, %r1114, 0;
    vote.ballot.sync.b32 %r1114, p, 0xffffffff;
    @!p not.b32 %r1114, %r1114;
}

	// end inline asm
	and.b32  	%r1134, %r1114, %r1133;
	mov.b32 	%r1119, 16;
	// begin inline asm
	{
    .reg .pred p;
    and.b32 %r1117, %r1127, %r1119;    setp.ne.u32 p, %r1117, 0;
    vote.ballot.sync.b32 %r1117, p, 0xffffffff;
    @!p not.b32 %r1117, %r1117;
}

	// end inline asm
	and.b32  	%r1135, %r1117, %r1134;
	mov.b32 	%r1122, 32;
	// begin inline asm
	{
    .reg .pred p;
    and.b32 %r1120, %r1127, %r1122;    setp.ne.u32 p, %r1120, 0;
    vote.ballot.sync.b32 %r1120, p, 0xffffffff;
    @!p not.b32 %r1120, %r1120;
}

	// end inline asm
	and.b32  	%r1136, %r1120, %r1135;
	mov.b32 	%r1125, 64;
	// begin inline asm
	{
    .reg .pred p;
    and.b32 %r1123, %r1127, %r1125;    setp.ne.u32 p, %r1123, 0;
    vote.ballot.sync.b32 %r1123, p, 0xffffffff;
    @!p not.b32 %r1123, %r1123;
}

	// end inline asm
	and.b32  	%r1137, %r1123, %r1136;
	mov.b32 	%r1128, 128;
	// begin inline asm
	{
    .reg .pred p;
    and.b32 %r1126, %r1127, %r1128;    setp.ne.u32 p, %r1126, 0;
    vote.ballot.sync.b32 %r1126, p, 0xffffffff;
    @!p not.b32 %r1126, %r1126;
}

	// end inline asm
	and.b32  	%r1138, %r1126, %r1137;
	clz.b32 	%r1139, %r1138;
	sub.s32 	%r239, 31, %r1139;
	and.b32  	%r1140, %r646, %r1138;
	popc.b32 	%r240, %r1140;
	setp.ne.s32 	%p96, %r295, %r239;
	mov.b32 	%r1795, 0;
	@%p96 bra 	$L__BB14_141;
	shl.b32 	%r1141, %r1127, 2;
	add.s32 	%r1142, %r164, %r1141;
	atom.shared.add.u32 	%r1795, [%r1142], %r240;
$L__BB14_141:
	shfl.sync.idx.b32	%r1168|%p97, %r1795, %r239, 31, -1;
	add.s32 	%r243, %r240, %r1168;
	shr.u32 	%r1169, %r1777, %r293;
	and.b32  	%r1165, %r1169, %r82;
	mov.b32 	%r1145, 1;
	// begin inline asm
	{
    .reg .pred p;
    and.b32 %r1143, %r1165, %r1145;    setp.ne.u32 p, %r1143, 0;
    vote.ballot.sync.b32 %r1143, p, 0xffffffff;
    @!p not.b32 %r1143, %r1143;
}

	// end inline asm
	mov.b32 	%r1148, 2;
	// begin inline asm
	{
    .reg .pred p;
    and.b32 %r1146, %r1165, %r1148;    setp.ne.u32 p, %r1146, 0;
    vote.ballot.sync.b32 %r1146, p, 0xffffffff;
    @!p not.b32 %r1146, %r1146;
}

	// end inline asm
	and.b32  	%r1170, %r1146, %r1143;
	mov.b32 	%r1151, 4;
	// begin inline asm
	{
    .reg .pred p;
    and.b32 %r1149, %r1165, %r1151;    setp.ne.u32 p, %r1149, 0;
    vote.ballot.sync.b32 %r1149, p, 0xffffffff;
    @!p not.b32 %r1149, %r1149;
}

	// end inline asm
	and.b32  	%r1171, %r1149, %r1170;
	mov.b32 	%r1154, 8;
	// begin inline asm
	{
    .reg .pred p;
    and.b32 %r1152, %r1165, %r1154;    setp.ne.u32 p, %r1152, 0;
    vote.ballot.sync.b32 %r1152, p, 0xffffffff;
    @!p not.b32 %r1152, %r1152;
}

	// end inline asm
	and.b32  	%r1172, %r1152, %r1171;
	mov.b32 	%r1157, 16;
	// begin inline asm
	{
    .reg .pred p;
    and.b32 %r1155, %r1165, %r1157;    setp.ne.u32 p, %r1155, 0;
    vote.ballot.sync.b32 %r1155, p, 0xffffffff;
    @!p not.b32 %r1155, %r1155;
}

	// end inline asm
	and.b32  	%r1173, %r1155, %r1172;
	mov.b32 	%r1160, 32;
	// begin inline asm
	{
    .reg .pred p;
    and.b32 %r1158, %r1165, %r1160;    setp.ne.u32 p, %r1158, 0;
    vote.ballot.sync.b32 %r1158, p, 0xffffffff;
    @!p not.b32 %r1158, %r1158;
}

	// end inline asm
	and.b32  	%r1174, %r1158, %r1173;
	mov.b32 	%r1163, 64;
	// begin inline asm
	{
    .reg .pred p;
    and.b32 %r1161, %r1165, %r1163;    setp.ne.u32 p, %r1161, 0;
    vote.ballot.sync.b32 %r1161, p, 0xffffffff;
    @!p not.b32 %r1161, %r1161;
}

	// end inline asm
	and.b32  	%r1175, %r1161, %r1174;
	mov.b32 	%r1166, 128;
	// begin inline asm
	{
    .reg .pred p;
    and.b32 %r1164, %r1165, %r1166;    setp.ne.u32 p, %r1164, 0;
    vote.ballot.sync.b32 %r1164, p, 0xffffffff;
    @!p not.b32 %r1164, %r1164;
}

	// end inline asm
	and.b32  	%r1176, %r1164, %r1175;
	clz.b32 	%r1177, %r1176;
	sub.s32 	%r245, 31, %r1177;
	and.b32  	%r1178, %r646, %r1176;
	popc.b32 	%r246, %r1178;
	setp.ne.s32 	%p98, %r295, %r245;
	mov.b32 	%r1796, 0;
	@%p98 bra 	$L__BB14_143;
	shl.b32 	%r1179, %r1165, 2;
	add.s32 	%r1180, %r164, %r1179;
	atom.shared.add.u32 	%r1796, [%r1180], %r246;
$L__BB14_143:
	shfl.sync.idx.b32	%r1206|%p99, %r1796, %r245, 31, -1;
	add.s32 	%r249, %r246, %r1206;
	shr.u32 	%r1207, %r1778, %r293;
	and.b32  	%r1203, %r1207, %r82;
	mov.b32 	%r1183, 1;
	// begin inline asm
	{
    .reg .pred p;
    and.b32 %r1181, %r1203, %r1183;    setp.ne.u32 p, %r1181, 0;
    vote.ballot.sync.b32 %r1181, p, 0xffffffff;
    @!p not.b32 %r1181, %r1181;
}

	// end inline asm
	mov.b32 	%r1186, 2;
	// begin inline asm
	{
    .reg .pred p;
    and.b32 %r1184, %r1203, %r1186;    setp.ne.u32 p, %r1184, 0;
    vote.ballot.sync.b32 %r1184, p, 0xffffffff;
    @!p not.b32 %r1184, %r1184;
}

	// end inline asm
	and.b32  	%r1208, %r1184, %r1181;
	mov.b32 	%r1189, 4;
	// begin inline asm
	{
    .reg .pred p;
    and.b32 %r1187, %r1203, %r1189;    setp.ne.u32 p, %r1187, 0;
    vote.ballot.sync.b32 %r1187, p, 0xffffffff;
    @!p not.b32 %r1187, %r1187;
}

	// end inline asm
	and.b32  	%r1209, %r1187, %r1208;
	mov.b32 	%r1192, 8;
	// begin inline asm
	{
    .reg .pred p;
    and.b32 %r1190, %r1203, %r1192;    setp.ne.u32 p, %r1190, 0;
    vote.ballot.sync.b32 %r1190, p, 0xffffffff;
    @!p not.b32 %r1190, %r1190;
}

	// end inline asm
	and.b32  	%r1210, %r1190, %r1209;
	mov.b32 	%r1195, 16;
	// begin inline asm
	{
    .reg .pred p;
    and.b32 %r1193, %r1203, %r1195;    setp.ne.u32 p, %r1193, 0;
    vote.ballot.sync.b32 %r1193, p, 0xffffffff;
    @!p not.b32 %r1193, %r1193;
}

	// end inline asm
	and.b32  	%r1211, %r1193, %r1210;
	mov.b32 	%r1198, 32;
	// begin inline asm
	{
    .reg .pred p;
    and.b32 %r1196, %r1203, %r1198;    setp.ne.u32 p, %r1196, 0;
    vote.ballot.sync.b32 %r1196, p, 0xffffffff;
    @!p not.b32 %r1196, %r1196;
}

	// end inline asm
	and.b32  	%r1212, %r1196, %r1211;
	mov.b32 	%r1201, 64;
	// begin inline asm
	{
    .reg .pred p;
    and.b32 %r1199, %r1203, %r1201;    setp.ne.u32 p, %r1199, 0;
    vote.ballot.sync.b32 %r1199, p, 0xffffffff;
    @!p not.b32 %r1199, %r1199;
}

	// end inline asm
	and.b32  	%r1213, %r1199, %r1212;
	mov.b32 	%r1204, 128;
	// begin inline asm
	{
    .reg .pred p;
    and.b32 %r1202, %r1203, %r1204;    setp.ne.u32 p, %r1202, 0;
    vote.ballot.sync.b32 %r1202, p, 0xffffffff;
    @!p not.b32 %r1202, %r1202;
}

	// end inline asm
	and.b32  	%r1214, %r1202, %r1213;
	clz.b32 	%r1215, %r1214;
	sub.s32 	%r251, 31, %r1215;
	and.b32  	%r1216, %r646, %r1214;
	popc.b32 	%r252, %r1216;
	setp.ne.s32 	%p100, %r295, %r251;
	mov.b32 	%r1797, 0;
	@%p100 bra 	$L__BB14_145;
	shl.b32 	%r1217, %r1203, 2;
	add.s32 	%r1218, %r164, %r1217;
	atom.shared.add.u32 	%r1797, [%r1218], %r252;
$L__BB14_145:
	shfl.sync.idx.b32	%r1244|%p101, %r1797, %r251, 31, -1;
	add.s32 	%r255, %r252, %r1244;
	shr.u32 	%r1245, %r1779, %r293;
	and.b32  	%r1241, %r1245, %r82;
	mov.b32 	%r1221, 1;
	// begin inline asm
	{
    .reg .pred p;
    and.b32 %r1219, %r1241, %r1221;    setp.ne.u32 p, %r1219, 0;
    vote.ballot.sync.b32 %r1219, p, 0xffffffff;
    @!p not.b32 %r1219, %r1219;
}

	// end inline asm
	mov.b32 	%r1224, 2;
	// begin inline asm
	{
    .reg .pred p;
    and.b32 %r1222, %r1241, %r1224;    setp.ne.u32 p, %r1222, 0;
    vote.ballot.sync.b32 %r1222, p, 0xffffffff;
    @!p not.b32 %r1222, %r1222;
}

	// end inline asm
	and.b32  	%r1246, %r1222, %r1219;
	mov.b32 	%r1227, 4;
	// begin inline asm
	{
    .reg .pred p;
    and.b32 %r1225, %r1241, %r1227;    setp.ne.u32 p, %r1225, 0;
    vote.ballot.sync.b32 %r1225, p, 0xffffffff;
    @!p not.b32 %r1225, %r1225;
}

	// end inline asm
	and.b32  	%r1247, %r1225, %r1246;
	mov.b32 	%r1230, 8;
	// begin inline asm
	{
    .reg .pred p;
    and.b32 %r1228, %r1241, %r1230;    setp.ne.u32 p, %r1228, 0;
    vote.ballot.sync.b32 %r1228, p, 0xffffffff;
    @!p not.b32 %r1228, %r1228;
}

	// end inline asm
	and.b32  	%r1248, %r1228, %r1247;
	mov.b32 	%r1233, 16;
	// begin inline asm
	{
    .reg .pred p;
    and.b32 %r1231, %r1241, %r1233;    setp.ne.u32 p, %r1231, 0;
    vote.ballot.sync.b32 %r1231, p, 0xffffffff;
    @!p not.b32 %r1231, %r1231;
}

	// end inline asm
	and.b32  	%r1249, %r1231, %r1248;
	mov.b32 	%r1236, 32;
	// begin inline asm
	{
    .reg .pred p;
    and.b32 %r1234, %r1241, %r1236;    setp.ne.u32 p, %r1234, 0;
    vote.ballot.sync.b32 %r1234, p, 0xffffffff;
    @!p not.b32 %r1234, %r1234;
}

	// end inline asm
	and.b32  	%r1250, %r1234, %r1249;
	mov.b32 	%r1239, 64;
	// begin inline asm
	{
    .reg .pred p;
    and.b32 %r1237, %r1241, %r1239;    setp.ne.u32 p, %r1237, 0;
    vote.ballot.sync.b32 %r1237, p, 0xffffffff;
    @!p not.b32 %r1237, %r1237;
}

	// end inline asm
	and.b32  	%r1251, %r1237, %r1250;
	mov.b32 	%r1242, 128;
	// begin inline asm
	{
    .reg .pred p;
    and.b32 %r1240, %r1241, %r1242;    setp.ne.u32 p, %r1240, 0;
    vote.ballot.sync.b32 %r1240, p, 0xffffffff;
    @!p not.b32 %r1240, %r1240;
}

	// end inline asm
	and.b32  	%r1252, %r1240, %r1251;
	clz.b32 	%r1253, %r1252;
	sub.s32 	%r257, 31, %r1253;
	and.b32  	%r1254, %r646, %r1252;
	popc.b32 	%r258, %r1254;
	setp.ne.s32 	%p102, %r295, %r257;
	mov.b32 	%r1798, 0;
	@%p102 bra 	$L__BB14_147;
	shl.b32 	%r1259, %r1241, 2;
	add.s32 	%r1260, %r164, %r1259;
	atom.shared.add.u32 	%r1798, [%r1260], %r258;
$L__BB14_147:
	shfl.sync.idx.b32	%r1286|%p103, %r1798, %r257, 31, -1;
	add.s32 	%r261, %r258, %r1286;
	shr.u32 	%r1287, %r1780, %r293;
	and.b32  	%r1283, %r1287, %r82;
	mov.b32 	%r1263, 1;
	// begin inline asm
	{
    .reg .pred p;
    and.b32 %r1261, %r1283, %r1263;    setp.ne.u32 p, %r1261, 0;
    vote.ballot.sync.b32 %r1261, p, 0xffffffff;
    @!p not.b32 %r1261, %r1261;
}

	// end inline asm
	mov.b32 	%r1266, 2;
	// begin inline asm
	{
    .reg .pred p;
    and.b32 %r1264, %r1283, %r1266;    setp.ne.u32 p, %r1264, 0;
    vote.ballot.sync.b32 %r1264, p, 0xffffffff;
    @!p not.b32 %r1264, %r1264;
}

	// end inline asm
	and.b32  	%r1288, %r1264, %r1261;
	mov.b32 	%r1269, 4;
	// begin inline asm
	{
    .reg .pred p;
    and.b32 %r1267, %r1283, %r1269;    setp.ne.u32 p, %r1267, 0;
    vote.ballot.sync.b32 %r1267, p, 0xffffffff;
    @!p not.b32 %r1267, %r1267;
}

	// end inline asm
	and.b32  	%r1289, %r1267, %r1288;
	mov.b32 	%r1272, 8;
	// begin inline asm
	{
    .reg .pred p;
    and.b32 %r1270, %r1283, %r1272;    setp.ne.u32 p, %r1270, 0;
    vote.ballot.sync.b32 %r1270, p, 0xffffffff;
    @!p not.b32 %r1270, %r1270;
}

	// end inline asm
	and.b32  	%r1290, %r1270, %r1289;
	mov.b32 	%r1275, 16;
	// begin inline asm
	{
    .reg .pred p;
    and.b32 %r1273, %r1283, %r1275;    setp.ne.u32 p, %r1273, 0;
    vote.ballot.sync.b32 %r1273, p, 0xffffffff;
    @!p not.b32 %r1273, %r1273;
}

	// end inline asm
	and.b32  	%r1291, %r1273, %r1290;
	mov.b32 	%r1278, 32;
	// begin inline asm
	{
    .reg .pred p;
    and.b32 %r1276, %r1283, %r1278;    setp.ne.u32 p, %r1276, 0;
    vote.ballot.sync.b32 %r1276, p, 0xffffffff;
    @!p not.b32 %r1276, %r1276;
}

	// end inline asm
	and.b32  	%r1292, %r1276, %r1291;
	mov.b32 	%r1281, 64;
	// begin inline asm
	{
    .reg .pred p;
    and.b32 %r1279, %r1283, %r1281;    setp.ne.u32 p, %r1279, 0;
    vote.ballot.sync.b32 %r1279, p, 0xffffffff;
    @!p not.b32 %r1279, %r1279;
}

	// end inline asm
	and.b32  	%r1293, %r1279, %r1292;
	mov.b32 	%r1284, 128;
	// begin inline asm
	{
    .reg .pred p;
    and.b32 %r1282, %r1283, %r1284;    setp.ne.u32 p, %r1282, 0;
    vote.ballot.sync.b32 %r1282, p, 0xffffffff;
    @!p not.b32 %r1282, %r1282;
}

	// end inline asm
	and.b32  	%r1294, %r1282, %r1293;
	clz.b32 	%r1295, %r1294;
	sub.s32 	%r263, 31, %r1295;
	and.b32  	%r1296, %r646, %r1294;
	popc.b32 	%r264, %r1296;
	setp.ne.s32 	%p104, %r295, %r263;
	mov.b32 	%r1799, 0;
	@%p104 bra 	$L__BB14_149;
	shl.b32 	%r1301, %r1283, 2;
	add.s32 	%r1302, %r164, %r1301;
	atom.shared.add.u32 	%r1799, [%r1302], %r264;
$L__BB14_149:
	shfl.sync.idx.b32	%r1328|%p105, %r1799, %r263, 31, -1;
	add.s32 	%r267, %r264, %r1328;
	shr.u32 	%r1329, %r1781, %r293;
	and.b32  	%r1325, %r1329, %r82;
	mov.b32 	%r1305, 1;
	// begin inline asm
	{
    .reg .pred p;
    and.b32 %r1303, %r1325, %r1305;    setp.ne.u32 p, %r1303, 0;
    vote.ballot.sync.b32 %r1303, p, 0xffffffff;
    @!p not.b32 %r1303, %r1303;
}

	// end inline asm
	mov.b32 	%r1308, 2;
	// begin inline asm
	{
    .reg .pred p;
    and.b32 %r1306, %r1325, %r1308;    setp.ne.u32 p, %r1306, 0;
    vote.ballot.sync.b32 %r1306, p, 0xffffffff;
    @!p not.b32 %r1306, %r1306;
}

	// end inline asm
	and.b32  	%r1330, %r1306, %r1303;
	mov.b32 	%r1311, 4;
	// begin inline asm
	{
    .reg .pred p;
    and.b32 %r1309, %r1325, %r1311;    setp.ne.u32 p, %r1309, 0;
    vote.ballot.sync.b32 %r1309, p, 0xffffffff;
    @!p not.b32 %r1309, %r1309;
}

	// end inline asm
	and.b32  	%r1331, %r1309, %r1330;
	mov.b32 	%r1314, 8;
	// begin inline asm
	{
    .reg .pred p;
    and.b32 %r1312, %r1325, %r1314;    setp.ne.u32 p, %r1312, 0;
    vote.ballot.sync.b32 %r1312, p, 0xffffffff;
    @!p not.b32 %r1312, %r1312;
}

	// end inline asm
	and.b32  	%r1332, %r1312, %r1331;
	mov.b32 	%r1317, 16;
	// begin inline asm
	{
    .reg .pred p;
    and.b32 %r1315, %r1325, %r1317;    setp.ne.u32 p, %r1315, 0;
    vote.ballot.sync.b32 %r1315, p, 0xffffffff;
    @!p not.b32 %r1315, %r1315;
}

	// end inline asm
	and.b32  	%r1333, %r1315, %r1332;
	mov.b32 	%r1320, 32;
	// begin inline asm
	{
    .reg .pred p;
    and.b32 %r1318, %r1325, %r1320;    setp.ne.u32 p, %r1318, 0;
    vote.ballot.sync.b32 %r1318, p, 0xffffffff;
    @!p not.b32 %r1318, %r1318;
}

	// end inline asm
	and.b32  	%r1334, %r1318, %r1333;
	mov.b32 	%r1323, 64;
	// begin inline asm
	{
    .reg .pred p;
    and.b32 %r1321, %r1325, %r1323;    setp.ne.u32 p, %r1321, 0;
    vote.ballot.sync.b32 %r1321, p, 0xffffffff;
    @!p not.b32 %r1321, %r1321;
}

	// end inline asm
	and.b32  	%r1335, %r1321, %r1334;
	mov.b32 	%r1326, 128;
	// begin inline asm
	{
    .reg .pred p;
    and.b32 %r1324, %r1325, %r1326;    setp.ne.u32 p, %r1324, 0;
    vote.ballot.sync.b32 %r1324, p, 0xffffffff;
    @!p not.b32 %r1324, %r1324;
}

	// end inline asm
	and.b32  	%r1336, %r1324, %r1335;
	clz.b32 	%r1337, %r1336;
	sub.s32 	%r269, 31, %r1337;
	and.b32  	%r1338, %r646, %r1336;
	popc.b32 	%r270, %r1338;
	setp.ne.s32 	%p106, %r295, %r269;
	mov.b32 	%r1800, 0;
	@%p106 bra 	$L__BB14_151;
	shl.b32 	%r1339, %r1, 5;
	and.b32  	%r1340, %r1339, 31744;
	add.s32 	%r1342, %r551, %r1340;
	shl.b32 	%r1343, %r1325, 2;
	add.s32 	%r1344, %r1342, %r1343;
	atom.shared.add.u32 	%r1800, [%r1344], %r270;
$L__BB14_151:
	shfl.sync.idx.b32	%r1370|%p107, %r1800, %r269, 31, -1;
	add.s32 	%r273, %r270, %r1370;
	shr.u32 	%r1371, %r1782, %r293;
	and.b32  	%r1367, %r1371, %r82;
	mov.b32 	%r1347, 1;
	// begin inline asm
	{
    .reg .pred p;
    and.b32 %r1345, %r1367, %r1347;    setp.ne.u32 p, %r1345, 0;
    vote.ballot.sync.b32 %r1345, p, 0xffffffff;
    @!p not.b32 %r1345, %r1345;
}

	// end inline asm
	mov.b32 	%r1350, 2;
	// begin inline asm
	{
    .reg .pred p;
    and.b32 %r1348, %r1367, %r1350;    setp.ne.u32 p, %r1348, 0;
    vote.ballot.sync.b32 %r1348, p, 0xffffffff;
    @!p not.b32 %r1348, %r1348;
}

	// end inline asm
	and.b32  	%r1372, %r1348, %r1345;
	mov.b32 	%r1353, 4;
	// begin inline asm
	{
    .reg .pred p;
    and.b32 %r1351, %r1367, %r1353;    setp.ne.u32 p, %r1351, 0;
    vote.ballot.sync.b32 %r1351, p, 0xffffffff;
    @!p not.b32 %r1351, %r1351;
}

	// end inline asm
	and.b32  	%r1373, %r1351, %r1372;
	mov.b32 	%r1356, 8;
	// begin inline asm
	{
    .reg .pred p;
    and.b32 %r1354, %r1367, %r1356;    setp.ne.u32 p, %r1354, 0;
    vote.ballot.sync.b32 %r1354, p, 0xffffffff;
    @!p not.b32 %r1354, %r1354;
}

	// end inline asm
	and.b32  	%r1374, %r1354, %r1373;
	mov.b32 	%r1359, 16;
	// begin inline asm
	{
    .reg .pred p;
    and.b32 %r1357, %r1367, %r1359;    setp.ne.u32 p, %r1357, 0;
    vote.ballot.sync.b32 %r1357, p, 0xffffffff;
    @!p not.b32 %r1357, %r1357;
}

	// end inline asm
	and.b32  	%r1375, %r1357, %r1374;
	mov.b32 	%r1362, 32;
	// begin inline asm
	{
    .reg .pred p;
    and.b32 %r1360, %r1367, %r1362;    setp.ne.u32 p, %r1360, 0;
    vote.ballot.sync.b32 %r1360, p, 0xffffffff;
    @!p not.b32 %r1360, %r1360;
}

	// end inline asm
	and.b32  	%r1376, %r1360, %r1375;
	mov.b32 	%r1365, 64;
	// begin inline asm
	{
    .reg .pred p;
    and.b32 %r1363, %r1367, %r1365;    setp.ne.u32 p, %r1363, 0;
    vote.ballot.sync.b32 %r1363, p, 0xffffffff;
    @!p not.b32 %r1363, %r1363;
}

	// end inline asm
	and.b32  	%r1377, %r1363, %r1376;
	mov.b32 	%r1368, 128;
	// begin inline asm
	{
    .reg .pred p;
    and.b32 %r1366, %r1367, %r1368;    setp.ne.u32 p, %r1366, 0;
    vote.ballot.sync.b32 %r1366, p, 0xffffffff;
    @!p not.b32 %r1366, %r1366;
}

	// end inline asm
	and.b32  	%r1378, %r1366, %r1377;
	clz.b32 	%r1379, %r1378;
	sub.s32 	%r275, 31, %r1379;
	and.b32  	%r1380, %r646, %r1378;
	popc.b32 	%r276, %r1380;
	setp.ne.s32 	%p108, %r295, %r275;
	mov.b32 	%r1801, 0;
	@%p108 bra 	$L__BB14_153;
	shl.b32 	%r1385, %r1367, 2;
	add.s32 	%r1386, %r164, %r1385;
	atom.shared.add.u32 	%r1801, [%r1386], %r276;
$L__BB14_153:
	setp.gt.u32 	%p109, %r1, 255;
	shfl.sync.idx.b32	%r1387|%p110, %r1801, %r275, 31, -1;
	add.s32 	%r1388, %r276, %r1387;
	bar.sync 	0;
	shl.b32 	%r1389, %r171, 2;
	add.s32 	%r1391, %r551, %r1389;
	st.shared.u32 	[%r1391+-4], %r1764;
	shl.b32 	%r1392, %r177, 2;
	add.s32 	%r1393, %r551, %r1392;
	st.shared.u32 	[%r1393+-4], %r1765;
	shl.b32 	%r1394, %r183, 2;
	add.s32 	%r1395, %r551, %r1394;
	st.shared.u32 	[%r1395+-4], %r1766;
	shl.b32 	%r1396, %r189, 2;
	add.s32 	%r1397, %r551, %r1396;
	st.shared.u32 	[%r1397+-4], %r1767;
	shl.b32 	%r1398, %r195, 2;
	add.s32 	%r1399, %r551, %r1398;
	st.shared.u32 	[%r1399+-4], %r1768;
	shl.b32 	%r1400, %r201, 2;
	add.s32 	%r1401, %r551, %r1400;
	st.shared.u32 	[%r1401+-4], %r1769;
	shl.b32 	%r1402, %r207, 2;
	add.s32 	%r1403, %r551, %r1402;
	st.shared.u32 	[%r1403+-4], %r1770;
	shl.b32 	%r1404, %r213, 2;
	add.s32 	%r1405, %r551, %r1404;
	st.shared.u32 	[%r1405+-4], %r1771;
	shl.b32 	%r1406, %r219, 2;
	add.s32 	%r1407, %r551, %r1406;
	st.shared.u32 	[%r1407+-4], %r1772;
	shl.b32 	%r1408, %r225, 2;
	add.s32 	%r1409, %r551, %r1408;
	st.shared.u32 	[%r1409+-4], %r1773;
	shl.b32 	%r1410, %r231, 2;
	add.s32 	%r1411, %r551, %r1410;
	st.shared.u32 	[%r1411+-4], %r1774;
	shl.b32 	%r1412, %r237, 2;
	add.s32 	%r1413, %r551, %r1412;
	st.shared.u32 	[%r1413+-4], %r1775;
	shl.b32 	%r1414, %r243, 2;
	add.s32 	%r1415, %r551, %r1414;
	st.shared.u32 	[%r1415+-4], %r1776;
	shl.b32 	%r1416, %r249, 2;
	add.s32 	%r1417, %r551, %r1416;
	st.shared.u32 	[%r1417+-4], %r1777;
	shl.b32 	%r1418, %r255, 2;
	add.s32 	%r1419, %r551, %r1418;
	st.shared.u32 	[%r1419+-4], %r1778;
	shl.b32 	%r1420, %r261, 2;
	add.s32 	%r1421, %r551, %r1420;
	st.shared.u32 	[%r1421+-4], %r1779;
	shl.b32 	%r1422, %r267, 2;
	add.s32 	%r1423, %r551, %r1422;
	st.shared.u32 	[%r1423+-4], %r1780;
	shl.b32 	%r1424, %r273, 2;
	add.s32 	%r1425, %r551, %r1424;
	st.shared.u32 	[%r1425+-4], %r1781;
	shl.b32 	%r1426, %r1388, 2;
	add.s32 	%r1427, %r551, %r1426;
	st.shared.u32 	[%r1427+-4], %r1782;
	shl.b32 	%r1428, %r1, 3;
	add.s32 	%r1429, %r551, %r1428;
	add.s32 	%r279, %r1429, 29184;
	@%p109 bra 	$L__BB14_161;
	ld.param.u64 	%rd236, [_ZN3cub18CUB_300001_SM_10006detail10radix_sort29DeviceRadixSortOnesweepKernelINS1_5radix10policy_hubIiNS0_8NullTypeEyE10Policy1000ELNS0_9SortOrderE0EiS6_yiiNS1_21identity_decomposer_tEEEvPT5_SC_PT3_PKSD_PT1_PKSH_PT2_PKSL_T4_iiT6__param_3];
	cvta.to.global.u64 	%rd57, %rd236;
	shl.b64 	%rd58, %rd7, 3;
	add.s64 	%rd59, %rd57, %rd58;
	ld.global.u64 	%rd60, [%rd59];
	cvt.s64.s32 	%rd61, %r163;
	sub.s64 	%rd238, %rd60, %rd61;
	st.shared.u64 	[%r279], %rd238;
	setp.lt.s32 	%p111, %r3, 1;
	mov.u32 	%r1805, %r1759;
	@%p111 bra 	$L__BB14_160;
	mov.b32 	%r1803, -1;
	mov.u32 	%r1802, %r3;
	mov.u32 	%r1805, %r1759;
$L__BB14_156:
	ld.param.u64 	%rd229, [_ZN3cub18CUB_300001_SM_10006detail10radix_sort29DeviceRadixSortOnesweepKernelINS1_5radix10policy_hubIiNS0_8NullTypeEyE10Policy1000ELNS0_9SortOrderE0EiS6_yiiNS1_21identity_decomposer_tEEEvPT5_SC_PT3_PKSD_PT1_PKSH_PT2_PKSL_T4_iiT6__param_0];
	add.s32 	%r283, %r1802, -1;
	shl.b32 	%r1431, %r283, 8;
	add.s32 	%r1432, %r1431, %r1;
	cvta.to.global.u64 	%rd62, %rd229;
	mul.wide.s32 	%rd63, %r1432, 4;
	add.s64 	%rd16, %rd62, %rd63;
$L__BB14_157:
	membar.cta;
	ld.volatile.global.u32 	%r284, [%rd16];
	setp.eq.s32 	%p112, %r284, 0;
	@%p112 bra 	$L__BB14_157;
	and.b32  	%r1433, %r284, 1073741823;
	add.s32 	%r1805, %r1433, %r1805;
	setp.gt.s32 	%p113, %r284, -1;
	vote.sync.ballot.b32 	%r1803, %p113, %r1803;
	setp.gt.u32 	%p115, %r1802, 1;
	and.pred  	%p116, %p113, %p115;
	mov.u32 	%r1802, %r283;
	@%p116 bra 	$L__BB14_156;
	ld.shared.u64 	%rd238, [%r279];
$L__BB14_160:
	ld.param.u64 	%rd230, [_ZN3cub18CUB_300001_SM_10006detail10radix_sort29DeviceRadixSortOnesweepKernelINS1_5radix10policy_hubIiNS0_8NullTypeEyE10Policy1000ELNS0_9SortOrderE0EiS6_yiiNS1_21identity_decomposer_tEEEvPT5_SC_PT3_PKSD_PT1_PKSH_PT2_PKSL_T4_iiT6__param_0];
	or.b32  	%r1434, %r1805, -2147483648;
	cvta.to.global.u64 	%rd64, %rd230;
	shl.b32 	%r1435, %r3, 8;
	add.s32 	%r1436, %r1435, %r1;
	mul.wide.s32 	%rd65, %r1436, 4;
	add.s64 	%rd66, %rd64, %rd65;
	st.volatile.global.u32 	[%rd66], %r1434;
	sub.s32 	%r1437, %r1805, %r1759;
	cvt.s64.s32 	%rd67, %r1437;
	add.s64 	%rd68, %rd238, %rd67;
	st.shared.u64 	[%r279], %rd68;
$L__BB14_161:
	ld.param.u32 	%r1711, [_ZN3cub18CUB_300001_SM_10006detail10radix_sort29DeviceRadixSortOnesweepKernelINS1_5radix10policy_hubIiNS0_8NullTypeEyE10Policy1000ELNS0_9SortOrderE0EiS6_yiiNS1_21identity_decomposer_tEEEvPT5_SC_PT3_PKSD_PT1_PKSH_PT2_PKSL_T4_iiT6__param_8];
	ld.param.u64 	%rd233, [_ZN3cub18CUB_300001_SM_10006detail10radix_sort29DeviceRadixSortOnesweepKernelINS1_5radix10policy_hubIiNS0_8NullTypeEyE10Policy1000ELNS0_9SortOrderE0EiS6_yiiNS1_21identity_decomposer_tEEEvPT5_SC_PT3_PKSD_PT1_PKSH_PT2_PKSL_T4_iiT6__param_2];
	setp.gt.u32 	%p117, %r1, 255;
	mad.lo.s32 	%r288, %r3, 7296, 7296;
	setp.lt.s32 	%p118, %r288, %r1711;
	setp.eq.s64 	%p119, %rd233, 0;
	or.pred  	%p120, %p119, %p118;
	or.pred  	%p121, %p117, %p120;
	@%p121 bra 	$L__BB14_163;
	ld.param.u64 	%rd234, [_ZN3cub18CUB_300001_SM_10006detail10radix_sort29DeviceRadixSortOnesweepKernelINS1_5radix10policy_hubIiNS0_8NullTypeEyE10Policy1000ELNS0_9SortOrderE0EiS6_yiiNS1_21identity_decomposer_tEEEvPT5_SC_PT3_PKSD_PT1_PKSH_PT2_PKSL_T4_iiT6__param_2];
	ld.shared.u64 	%rd69, [%r279];
	cvt.s64.s32 	%rd70, %r1759;
	cvt.s64.s32 	%rd71, %r163;
	add.s64 	%rd72, %rd71, %rd70;
	add.s64 	%rd73, %rd72, %rd69;
	cvta.to.global.u64 	%rd74, %rd234;
	shl.b64 	%rd75, %rd7, 3;
	add.s64 	%rd76, %rd74, %rd75;
	st.global.u64 	[%rd76], %rd73;
$L__BB14_163:
	ld.param.u32 	%r1712, [_ZN3cub18CUB_300001_SM_10006detail10radix_sort29DeviceRadixSortOnesweepKernelINS1_5radix10policy_hubIiNS0_8NullTypeEyE10Policy1000ELNS0_9SortOrderE0EiS6_yiiNS1_21identity_decomposer_tEEEvPT5_SC_PT3_PKSD_PT1_PKSH_PT2_PKSL_T4_iiT6__param_8];
	shl.b32 	%r1438, %r1, 2;
	add.s32 	%r289, %r551, %r1438;
	setp.gt.s32 	%p122, %r288, %r1712;
	bar.sync 	0;
	@%p122 bra 	$L__BB14_165;
	ld.shared.u32 	%r1440, [%r289];
	shr.u32 	%r1441, %r1440, %r293;
	and.b32  	%r1442, %r1441, %r82;
	shl.b32 	%r1443, %r1442, 3;
	add.s32 	%r1445, %r551, 29184;
	add.s32 	%r1446, %r1445, %r1443;
	ld.shared.u64 	%rd77, [%r1446];
	add.s64 	%rd78, %rd77, %rd7;
	xor.b32  	%r1447, %r1440, -2147483648;
	shl.b64 	%rd79, %rd78, 2;
	add.s64 	%rd80, %rd1, %rd79;
	st.global.u32 	[%rd80], %r1447;
	bar.warp.sync 	-1;
	ld.shared.u32 	%r1448, [%r289+1536];
	shr.u32 	%r1449, %r1448, %r293;
	and.b32  	%r1450, %r1449, %r82;
	shl.b32 	%r1451, %r1450, 3;
	add.s32 	%r1452, %r1445, %r1451;
	ld.shared.u64 	%rd81, [%r1452];
	add.s64 	%rd82, %rd81, %rd7;
	xor.b32  	%r1453, %r1448, -2147483648;
	shl.b64 	%rd83, %rd82, 2;
	add.s64 	%rd84, %rd1, %rd83;
	st.global.u32 	[%rd84+1536], %r1453;
	bar.warp.sync 	-1;
	ld.shared.u32 	%r1454, [%r289+3072];
	shr.u32 	%r1455, %r1454, %r293;
	and.b32  	%r1456, %r1455, %r82;
	shl.b32 	%r1457, %r1456, 3;
	add.s32 	%r1458, %r1445, %r1457;
	ld.shared.u64 	%rd85, [%r1458];
	add.s64 	%rd86, %rd85, %rd7;
	xor.b32  	%r1459, %r1454, -2147483648;
	shl.b64 	%rd87, %rd86, 2;
	add.s64 	%rd88, %rd1, %rd87;
	st.global.u32 	[%rd88+3072], %r1459;
	bar.warp.sync 	-1;
	ld.shared.u32 	%r1460, [%r289+4608];
	shr.u32 	%r1461, %r1460, %r293;
	and.b32  	%r1462, %r1461, %r82;
	shl.b32 	%r1463, %r1462, 3;
	add.s32 	%r1464, %r1445, %r1463;
	ld.shared.u64 	%rd89, [%r1464];
	add.s64 	%rd90, %rd89, %rd7;
	xor.b32  	%r1465, %r1460, -2147483648;
	shl.b64 	%rd91, %rd90, 2;
	add.s64 	%rd92, %rd1, %rd91;
	st.global.u32 	[%rd92+4608], %r1465;
	bar.warp.sync 	-1;
	ld.shared.u32 	%r1466, [%r289+6144];
	shr.u32 	%r1467, %r1466, %r293;
	and.b32  	%r1468, %r1467, %r82;
	shl.b32 	%r1469, %r1468, 3;
	add.s32 	%r1470, %r1445, %r1469;
	ld.shared.u64 	%rd93, [%r1470];
	add.s64 	%rd94, %rd93, %rd7;
	xor.b32  	%r1471, %r1466, -2147483648;
	shl.b64 	%rd95, %rd94, 2;
	add.s64 	%rd96, %rd1, %rd95;
	st.global.u32 	[%rd96+6144], %r1471;
	bar.warp.sync 	-1;
	ld.shared.u32 	%r1472, [%r289+7680];
	shr.u32 	%r1473, %r1472, %r293;
	and.b32  	%r1474, %r1473, %r82;
	shl.b32 	%r1475, %r1474, 3;
	add.s32 	%r1476, %r1445, %r1475;
	ld.shared.u64 	%rd97, [%r1476];
	add.s64 	%rd98, %rd97, %rd7;
	xor.b32  	%r1477, %r1472, -2147483648;
	shl.b64 	%rd99, %rd98, 2;
	add.s64 	%rd100, %rd1, %rd99;
	st.global.u32 	[%rd100+7680], %r1477;
	bar.warp.sync 	-1;
	ld.shared.u32 	%r1478, [%r289+9216];
	shr.u32 	%r1479, %r1478, %r293;
	and.b32  	%r1480, %r1479, %r82;
	shl.b32 	%r1481, %r1480, 3;
	add.s32 	%r1482, %r1445, %r1481;
	ld.shared.u64 	%rd101, [%r1482];
	add.s64 	%rd102, %rd101, %rd7;
	xor.b32  	%r1483, %r1478, -2147483648;
	shl.b64 	%rd103, %rd102, 2;
	add.s64 	%rd104, %rd1, %rd103;
	st.global.u32 	[%rd104+9216], %r1483;
	bar.warp.sync 	-1;
	ld.shared.u32 	%r1484, [%r289+10752];
	shr.u32 	%r1485, %r1484, %r293;
	and.b32  	%r1486, %r1485, %r82;
	shl.b32 	%r1487, %r1486, 3;
	add.s32 	%r1488, %r1445, %r1487;
	ld.shared.u64 	%rd105, [%r1488];
	add.s64 	%rd106, %rd105, %rd7;
	xor.b32  	%r1489, %r1484, -2147483648;
	shl.b64 	%rd107, %rd106, 2;
	add.s64 	%rd108, %rd1, %rd107;
	st.global.u32 	[%rd108+10752], %r1489;
	bar.warp.sync 	-1;
	ld.shared.u32 	%r1490, [%r289+12288];
	shr.u32 	%r1491, %r1490, %r293;
	and.b32  	%r1492, %r1491, %r82;
	shl.b32 	%r1493, %r1492, 3;
	add.s32 	%r1494, %r1445, %r1493;
	ld.shared.u64 	%rd109, [%r1494];
	add.s64 	%rd110, %rd109, %rd7;
	xor.b32  	%r1495, %r1490, -2147483648;
	shl.b64 	%rd111, %rd110, 2;
	add.s64 	%rd112, %rd1, %rd111;
	st.global.u32 	[%rd112+12288], %r1495;
	bar.warp.sync 	-1;
	ld.shared.u32 	%r1496, [%r289+13824];
	shr.u32 	%r1497, %r1496, %r293;
	and.b32  	%r1498, %r1497, %r82;
	shl.b32 	%r1499, %r1498, 3;
	add.s32 	%r1500, %r1445, %r1499;
	ld.shared.u64 	%rd113, [%r1500];
	add.s64 	%rd114, %rd113, %rd7;
	xor.b32  	%r1501, %r1496, -2147483648;
	shl.b64 	%rd115, %rd114, 2;
	add.s64 	%rd116, %rd1, %rd115;
	st.global.u32 	[%rd116+13824], %r1501;
	bar.warp.sync 	-1;
	ld.shared.u32 	%r1502, [%r289+15360];
	shr.u32 	%r1503, %r1502, %r293;
	and.b32  	%r1504, %r1503, %r82;
	shl.b32 	%r1505, %r1504, 3;
	add.s32 	%r1506, %r1445, %r1505;
	ld.shared.u64 	%rd117, [%r1506];
	add.s64 	%rd118, %rd117, %rd7;
	xor.b32  	%r1507, %r1502, -2147483648;
	shl.b64 	%rd119, %rd118, 2;
	add.s64 	%rd120, %rd1, %rd119;
	st.global.u32 	[%rd120+15360], %r1507;
	bar.warp.sync 	-1;
	ld.shared.u32 	%r1508, [%r289+16896];
	shr.u32 	%r1509, %r1508, %r293;
	and.b32  	%r1510, %r1509, %r82;
	shl.b32 	%r1511, %r1510, 3;
	add.s32 	%r1512, %r1445, %r1511;
	ld.shared.u64 	%rd121, [%r1512];
	add.s64 	%rd122, %rd121, %rd7;
	xor.b32  	%r1513, %r1508, -2147483648;
	shl.b64 	%rd123, %rd122, 2;
	add.s64 	%rd124, %rd1, %rd123;
	st.global.u32 	[%rd124+16896], %r1513;
	bar.warp.sync 	-1;
	ld.shared.u32 	%r1514, [%r289+18432];
	shr.u32 	%r1515, %r1514, %r293;
	and.b32  	%r1516, %r1515, %r82;
	shl.b32 	%r1517, %r1516, 3;
	add.s32 	%r1518, %r1445, %r1517;
	ld.shared.u64 	%rd125, [%r1518];
	add.s64 	%rd126, %rd125, %rd7;
	xor.b32  	%r1519, %r1514, -2147483648;
	shl.b64 	%rd127, %rd126, 2;
	add.s64 	%rd128, %rd1, %rd127;
	st.global.u32 	[%rd128+18432], %r1519;
	bar.warp.sync 	-1;
	ld.shared.u32 	%r1520, [%r289+19968];
	shr.u32 	%r1521, %r1520, %r293;
	and.b32  	%r1522, %r1521, %r82;
	shl.b32 	%r1523, %r1522, 3;
	add.s32 	%r1524, %r1445, %r1523;
	ld.shared.u64 	%rd129, [%r1524];
	add.s64 	%rd130, %rd129, %rd7;
	xor.b32  	%r1525, %r1520, -2147483648;
	shl.b64 	%rd131, %rd130, 2;
	add.s64 	%rd132, %rd1, %rd131;
	st.global.u32 	[%rd132+19968], %r1525;
	bar.warp.sync 	-1;
	ld.shared.u32 	%r1526, [%r289+21504];
	shr.u32 	%r1527, %r1526, %r293;
	and.b32  	%r1528, %r1527, %r82;
	shl.b32 	%r1529, %r1528, 3;
	add.s32 	%r1530, %r1445, %r1529;
	ld.shared.u64 	%rd133, [%r1530];
	add.s64 	%rd134, %rd133, %rd7;
	xor.b32  	%r1531, %r1526, -2147483648;
	shl.b64 	%rd135, %rd134, 2;
	add.s64 	%rd136, %rd1, %rd135;
	st.global.u32 	[%rd136+21504], %r1531;
	bar.warp.sync 	-1;
	ld.shared.u32 	%r1532, [%r289+23040];
	shr.u32 	%r1533, %r1532, %r293;
	and.b32  	%r1534, %r1533, %r82;
	shl.b32 	%r1535, %r1534, 3;
	add.s32 	%r1536, %r1445, %r1535;
	ld.shared.u64 	%rd137, [%r1536];
	add.s64 	%rd138, %rd137, %rd7;
	xor.b32  	%r1537, %r1532, -2147483648;
	shl.b64 	%rd139, %rd138, 2;
	add.s64 	%rd140, %rd1, %rd139;
	st.global.u32 	[%rd140+23040], %r1537;
	bar.warp.sync 	-1;
	ld.shared.u32 	%r1538, [%r289+24576];
	shr.u32 	%r1539, %r1538, %r293;
	and.b32  	%r1540, %r1539, %r82;
	shl.b32 	%r1541, %r1540, 3;
	add.s32 	%r1542, %r1445, %r1541;
	ld.shared.u64 	%rd141, [%r1542];
	add.s64 	%rd142, %rd141, %rd7;
	xor.b32  	%r1543, %r1538, -2147483648;
	shl.b64 	%rd143, %rd142, 2;
	add.s64 	%rd144, %rd1, %rd143;
	st.global.u32 	[%rd144+24576], %r1543;
	bar.warp.sync 	-1;
	ld.shared.u32 	%r1544, [%r289+26112];
	shr.u32 	%r1545, %r1544, %r293;
	and.b32  	%r1546, %r1545, %r82;
	shl.b32 	%r1547, %r1546, 3;
	add.s32 	%r1548, %r1445, %r1547;
	ld.shared.u64 	%rd145, [%r1548];
	add.s64 	%rd146, %rd145, %rd7;
	xor.b32  	%r1549, %r1544, -2147483648;
	shl.b64 	%rd147, %rd146, 2;
	add.s64 	%rd148, %rd1, %rd147;
	st.global.u32 	[%rd148+26112], %r1549;
	bar.warp.sync 	-1;
	ld.shared.u32 	%r1550, [%r289+27648];
	shr.u32 	%r1551, %r1550, %r293;
	and.b32  	%r1552, %r1551, %r82;
	shl.b32 	%r1553, %r1552, 3;
	add.s32 	%r1554, %r1445, %r1553;
	ld.shared.u64 	%rd149, [%r1554];
	add.s64 	%rd150, %rd149, %rd7;
	xor.b32  	%r1555, %r1550, -2147483648;
	shl.b64 	%rd151, %rd150, 2;
	add.s64 	%rd152, %rd1, %rd151;
	st.global.u32 	[%rd152+27648], %r1555;
	bar.warp.sync 	-1;
	bra.uni 	$L__BB14_204;
$L__BB14_165:
	ld.param.u32 	%r1713, [_ZN3cub18CUB_300001_SM_10006detail10radix_sort29DeviceRadixSortOnesweepKernelINS1_5radix10policy_hubIiNS0_8NullTypeEyE10Policy1000ELNS0_9SortOrderE0EiS6_yiiNS1_21identity_decomposer_tEEEvPT5_SC_PT3_PKSD_PT1_PKSH_PT2_PKSL_T4_iiT6__param_8];
	mad.lo.s32 	%r290, %r3, -7296, %r1713;
	setp.ge.s32 	%p123, %r1, %r290;
	@%p123 bra 	$L__BB14_167;
	ld.shared.u32 	%r1556, [%r289];
	shr.u32 	%r1557, %r1556, %r293;
	and.b32  	%r1558, %r1557, %r82;
	shl.b32 	%r1559, %r1558, 3;
	add.s32 	%r1561, %r551, %r1559;
	ld.shared.u64 	%rd153, [%r1561+29184];
	xor.b32  	%r1562, %r1556, -2147483648;
	add.s64 	%rd154, %rd153, %rd7;
	shl.b64 	%rd155, %rd154, 2;
	add.s64 	%rd156, %rd1, %rd155;
	st.global.u32 	[%rd156], %r1562;
$L__BB14_167:
	bar.warp.sync 	-1;
	add.s32 	%r1563, %r1, 384;
	setp.ge.s32 	%p124, %r1563, %r290;
	@%p124 bra 	$L__BB14_169;
	ld.shared.u32 	%r1564, [%r289+1536];
	shr.u32 	%r1565, %r1564, %r293;
	and.b32  	%r1566, %r1565, %r82;
	shl.b32 	%r1567, %r1566, 3;
	add.s32 	%r1569, %r551, %r1567;
	ld.shared.u64 	%rd157, [%r1569+29184];
	xor.b32  	%r1570, %r1564, -2147483648;
	add.s64 	%rd158, %rd157, %rd7;
	shl.b64 	%rd159, %rd158, 2;
	add.s64 	%rd160, %rd1, %rd159;
	st.global.u32 	[%rd160+1536], %r1570;
$L__BB14_169:
	bar.warp.sync 	-1;
	add.s32 	%r1571, %r1, 768;
	setp.ge.s32 	%p125, %r1571, %r290;
	@%p125 bra 	$L__BB14_171;
	ld.shared.u32 	%r1572, [%r289+3072];
	shr.u32 	%r1573, %r1572, %r293;
	and.b32  	%r1574, %r1573, %r82;
	shl.b32 	%r1575, %r1574, 3;
	add.s32 	%r1577, %r551, %r1575;
	ld.shared.u64 	%rd161, [%r1577+29184];
	xor.b32  	%r1578, %r1572, -2147483648;
	add.s64 	%rd162, %rd161, %rd7;
	shl.b64 	%rd163, %rd162, 2;
	add.s64 	%rd164, %rd1, %rd163;
	st.global.u32 	[%rd164+3072], %r1578;
$L__BB14_171:
	bar.warp.sync 	-1;
	add.s32 	%r1579, %r1, 1152;
	setp.ge.s32 	%p126, %r1579, %r290;
	@%p126 bra 	$L__BB14_173;
	ld.shared.u32 	%r1580, [%r289+4608];
	shr.u32 	%r1581, %r1580, %r293;
	and.b32  	%r1582, %r1581, %r82;
	shl.b32 	%r1583, %r1582, 3;
	add.s32 	%r1585, %r551, %r1583;
	ld.shared.u64 	%rd165, [%r1585+29184];
	xor.b32  	%r1586, %r1580, -2147483648;
	add.s64 	%rd166, %rd165, %rd7;
	shl.b64 	%rd167, %rd166, 2;
	add.s64 	%rd168, %rd1, %rd167;
	st.global.u32 	[%rd168+4608], %r1586;
$L__BB14_173:
	bar.warp.sync 	-1;
	add.s32 	%r1587, %r1, 1536;
	setp.ge.s32 	%p127, %r1587, %r290;
	@%p127 bra 	$L__BB14_175;
	ld.shared.u32 	%r1588, [%r289+6144];
	shr.u32 	%r1589, %r1588, %r293;
	and.b32  	%r1590, %r1589, %r82;
	shl.b32 	%r1591, %r1590, 3;
	add.s32 	%r1593, %r551, %r1591;
	ld.shared.u64 	%rd169, [%r1593+29184];
	xor.b32  	%r1594, %r1588, -2147483648;
	add.s64 	%rd170, %rd169, %rd7;
	shl.b64 	%rd171, %rd170, 2;
	add.s64 	%rd172, %rd1, %rd171;
	st.global.u32 	[%rd172+6144], %r1594;
$L__BB14_175:
	bar.warp.sync 	-1;
	add.s32 	%r1595, %r1, 1920;
	setp.ge.s32 	%p128, %r1595, %r290;
	@%p128 bra 	$L__BB14_177;
	ld.shared.u32 	%r1596, [%r289+7680];
	shr.u32 	%r1597, %r1596, %r293;
	and.b32  	%r1598, %r1597, %r82;
	shl.b32 	%r1599, %r1598, 3;
	add.s32 	%r1601, %r551, %r1599;
	ld.shared.u64 	%rd173, [%r1601+29184];
	xor.b32  	%r1602, %r1596, -2147483648;
	add.s64 	%rd174, %rd173, %rd7;
	shl.b64 	%rd175, %rd174, 2;
	add.s64 	%rd176, %rd1, %rd175;
	st.global.u32 	[%rd176+7680], %r1602;
$L__BB14_177:
	bar.warp.sync 	-1;
	add.s32 	%r1603, %r1, 2304;
	setp.ge.s32 	%p129, %r1603, %r290;
	@%p129 bra 	$L__BB14_179;
	ld.shared.u32 	%r1604, [%r289+9216];
	shr.u32 	%r1605, %r1604, %r293;
	and.b32  	%r1606, %r1605, %r82;
	shl.b32 	%r1607, %r1606, 3;
	add.s32 	%r1609, %r551, %r1607;
	ld.shared.u64 	%rd177, [%r1609+29184];
	xor.b32  	%r1610, %r1604, -2147483648;
	add.s64 	%rd178, %rd177, %rd7;
	shl.b64 	%rd179, %rd178, 2;
	add.s64 	%rd180, %rd1, %rd179;
	st.global.u32 	[%rd180+9216], %r1610;
$L__BB14_179:
	bar.warp.sync 	-1;
	add.s32 	%r1611, %r1, 2688;
	setp.ge.s32 	%p130, %r1611, %r290;
	@%p130 bra 	$L__BB14_181;
	ld.shared.u32 	%r1612, [%r289+10752];
	shr.u32 	%r1613, %r1612, %r293;
	and.b32  	%r1614, %r1613, %r82;
	shl.b32 	%r1615, %r1614, 3;
	add.s32 	%r1617, %r551, %r1615;
	ld.shared.u64 	%rd181, [%r1617+29184];
	xor.b32  	%r1618, %r1612, -2147483648;
	add.s64 	%rd182, %rd181, %rd7;
	shl.b64 	%rd183, %rd182, 2;
	add.s64 	%rd184, %rd1, %rd183;
	st.global.u32 	[%rd184+10752], %r1618;
$L__BB14_181:
	bar.warp.sync 	-1;
	or.b32  	%r1619, %r1, 3072;
	setp.ge.s32 	%p131, %r1619, %r290;
	@%p131 bra 	$L__BB14_183;
	ld.shared.u32 	%r1620, [%r289+12288];
	shr.u32 	%r1621, %r1620, %r293;
	and.b32  	%r1622, %r1621, %r82;
	shl.b32 	%r1623, %r1622, 3;
	add.s32 	%r1625, %r551, %r1623;
	ld.shared.u64 	%rd185, [%r1625+29184];
	xor.b32  	%r1626, %r1620, -2147483648;
	add.s64 	%rd186, %rd185, %rd7;
	shl.b64 	%rd187, %rd186, 2;
	add.s64 	%rd188, %rd1, %rd187;
	st.global.u32 	[%rd188+12288], %r1626;
$L__BB14_183:
	bar.warp.sync 	-1;
	add.s32 	%r1627, %r1, 3456;
	setp.ge.s32 	%p132, %r1627, %r290;
	@%p132 bra 	$L__BB14_185;
	ld.shared.u32 	%r1628, [%r289+13824];
	shr.u32 	%r1629, %r1628, %r293;
	and.b32  	%r1630, %r1629, %r82;
	shl.b32 	%r1631, %r1630, 3;
	add.s32 	%r1633, %r551, %r1631;
	ld.shared.u64 	%rd189, [%r1633+29184];
	xor.b32  	%r1634, %r1628, -2147483648;
	add.s64 	%rd190, %rd189, %rd7;
	shl.b64 	%rd191, %rd190, 2;
	add.s64 	%rd192, %rd1, %rd191;
	st.global.u32 	[%rd192+13824], %r1634;
$L__BB14_185:
	bar.warp.sync 	-1;
	add.s32 	%r1635, %r1, 3840;
	setp.ge.s32 	%p133, %r1635, %r290;
	@%p133 bra 	$L__BB14_187;
	ld.shared.u32 	%r1636, [%r289+15360];
	shr.u32 	%r1637, %r1636, %r293;
	and.b32  	%r1638, %r1637, %r82;
	shl.b32 	%r1639, %r1638, 3;
	add.s32 	%r1641, %r551, %r1639;
	ld.shared.u64 	%rd193, [%r1641+29184];
	xor.b32  	%r1642, %r1636, -2147483648;
	add.s64 	%rd194, %rd193, %rd7;
	shl.b64 	%rd195, %rd194, 2;
	add.s64 	%rd196, %rd1, %rd195;
	st.global.u32 	[%rd196+15360], %r1642;
$L__BB14_187:
	bar.warp.sync 	-1;
	add.s32 	%r1643, %r1, 4224;
	setp.ge.s32 	%p134, %r1643, %r290;
	@%p134 bra 	$L__BB14_189;
	ld.shared.u32 	%r1644, [%r289+16896];
	shr.u32 	%r1645, %r1644, %r293;
	and.b32  	%r1646, %r1645, %r82;
	shl.b32 	%r1647, %r1646, 3;
	add.s32 	%r1649, %r551, %r1647;
	ld.shared.u64 	%rd197, [%r1649+29184];
	xor.b32  	%r1650, %r1644, -2147483648;
	add.s64 	%rd198, %rd197, %rd7;
	shl.b64 	%rd199, %rd198, 2;
	add.s64 	%rd200, %rd1, %rd199;
	st.global.u32 	[%rd200+16896], %r1650;
$L__BB14_189:
	bar.warp.sync 	-1;
	add.s32 	%r1651, %r1, 4608;
	setp.ge.s32 	%p135, %r1651, %r290;
	@%p135 bra 	$L__BB14_191;
	ld.shared.u32 	%r1652, [%r289+18432];
	shr.u32 	%r1653, %r1652, %r293;
	and.b32  	%r1654, %r1653, %r82;
	shl.b32 	%r1655, %r1654, 3;
	add.s32 	%r1657, %r551, %r1655;
	ld.shared.u64 	%rd201, [%r1657+29184];
	xor.b32  	%r1658, %r1652, -2147483648;
	add.s64 	%rd202, %rd201, %rd7;
	shl.b64 	%rd203, %rd202, 2;
	add.s64 	%rd204, %rd1, %rd203;
	st.global.u32 	[%rd204+18432], %r1658;
$L__BB14_191:
	bar.warp.sync 	-1;
	add.s32 	%r1659, %r1, 4992;
	setp.ge.s32 	%p136, %r1659, %r290;
	@%p136 bra 	$L__BB14_193;
	ld.shared.u32 	%r1660, [%r289+19968];
	shr.u32 	%r1661, %r1660, %r293;
	and.b32  	%r1662, %r1661, %r82;
	shl.b32 	%r1663, %r1662, 3;
	add.s32 	%r1665, %r551, %r1663;
	ld.shared.u64 	%rd205, [%r1665+29184];
	xor.b32  	%r1666, %r1660, -2147483648;
	add.s64 	%rd206, %rd205, %rd7;
	shl.b64 	%rd207, %rd206, 2;
	add.s64 	%rd208, %rd1, %rd207;
	st.global.u32 	[%rd208+19968], %r1666;
$L__BB14_193:
	bar.warp.sync 	-1;
	add.s32 	%r1667, %r1, 5376;
	setp.ge.s32 	%p137, %r1667, %r290;
	@%p137 bra 	$L__BB14_195;
	ld.shared.u32 	%r1668, [%r289+21504];
	shr.u32 	%r1669, %r1668, %r293;
	and.b32  	%r1670, %r1669, %r82;
	shl.b32 	%r1671, %r1670, 3;
	add.s32 	%r1673, %r551, %r1671;
	ld.shared.u64 	%rd209, [%r1673+29184];
	xor.b32  	%r1674, %r1668, -2147483648;
	add.s64 	%rd210, %rd209, %rd7;
	shl.b64 	%rd211, %rd210, 2;
	add.s64 	%rd212, %rd1, %rd211;
	st.global.u32 	[%rd212+21504], %r1674;
$L__BB14_195:
	bar.warp.sync 	-1;
	add.s32 	%r1675, %r1, 5760;
	setp.ge.s32 	%p138, %r1675, %r290;
	@%p138 bra 	$L__BB14_197;
	ld.shared.u32 	%r1676, [%r289+23040];
	shr.u32 	%r1677, %r1676, %r293;
	and.b32  	%r1678, %r1677, %r82;
	shl.b32 	%r1679, %r1678, 3;
	add.s32 	%r1681, %r551, %r1679;
	ld.shared.u64 	%rd213, [%r1681+29184];
	xor.b32  	%r1682, %r1676, -2147483648;
	add.s64 	%rd214, %rd213, %rd7;
	shl.b64 	%rd215, %rd214, 2;
	add.s64 	%rd216, %rd1, %rd215;
	st.global.u32 	[%rd216+23040], %r1682;
$L__BB14_197:
	bar.warp.sync 	-1;
	or.b32  	%r1683, %r1, 6144;
	setp.ge.s32 	%p139, %r1683, %r290;
	@%p139 bra 	$L__BB14_199;
	ld.shared.u32 	%r1684, [%r289+24576];
	shr.u32 	%r1685, %r1684, %r293;
	and.b32  	%r1686, %r1685, %r82;
	shl.b32 	%r1687, %r1686, 3;
	add.s32 	%r1689, %r551, %r1687;
	ld.shared.u64 	%rd217, [%r1689+29184];
	xor.b32  	%r1690, %r1684, -2147483648;
	add.s64 	%rd218, %rd217, %rd7;
	shl.b64 	%rd219, %rd218, 2;
	add.s64 	%rd220, %rd1, %rd219;
	st.global.u32 	[%rd220+24576], %r1690;
$L__BB14_199:
	bar.warp.sync 	-1;
	add.s32 	%r1691, %r1, 6528;
	setp.ge.s32 	%p140, %r1691, %r290;
	@%p140 bra 	$L__BB14_201;
	ld.shared.u32 	%r1692, [%r289+26112];
	shr.u32 	%r1693, %r1692, %r293;
	and.b32  	%r1694, %r1693, %r82;
	shl.b32 	%r1695, %r1694, 3;
	add.s32 	%r1697, %r551, %r1695;
	ld.shared.u64 	%rd221, [%r1697+29184];
	xor.b32  	%r1698, %r1692, -2147483648;
	add.s64 	%rd222, %rd221, %rd7;
	shl.b64 	%rd223, %rd222, 2;
	add.s64 	%rd224, %rd1, %rd223;
	st.global.u32 	[%rd224+26112], %r1698;
$L__BB14_201:
	bar.warp.sync 	-1;
	add.s32 	%r1699, %r1, 6912;
	ld.shared.u32 	%r291, [%r289+27648];
	shr.u32 	%r1700, %r291, %r293;
	and.b32  	%r1701, %r1700, %r82;
	shl.b32 	%r1702, %r1701, 3;
	add.s32 	%r1704, %r551, %r1702;
	ld.shared.u64 	%rd225, [%r1704+29184];
	add.s64 	%rd19, %rd225, %rd7;
	setp.ge.s32 	%p141, %r1699, %r290;
	@%p141 bra 	$L__BB14_203;
	xor.b32  	%r1705, %r291, -2147483648;
	shl.b64 	%rd226, %rd19, 2;
	add.s64 	%rd227, %rd1, %rd226;
	st.global.u32 	[%rd227+27648], %r1705;
$L__BB14_203:
	bar.warp.sync 	-1;
$L__BB14_204:
	ret;

}


// ===== COMPILED SASS (sm_100) =====

	.target	sm_100

	.elftype	@"ET_EXEC"


//--------------------- .note.nv.tkinfo           --------------------------
	.section	.note.nv.tkinfo,"",@"SHT_NOTE"
	.sectionflags	@"SHF_NOTE_NV_TKINFO"
	.tkinfo
        /*0018*/ 	.word	0x00000002
        /*0030*/ 	.string	""
        /*0030*/ 	.string	"ptxas"
        /*0030*/ 	.string	"Cuda compilation tools, release 13.0, V13.0.88"
        /*0030*/ 	.string	"Build cuda_13.0.r13.0/compiler.36424714_0"
        /*0030*/ 	.string	"-arch sm_100 -m 64 "



//--------------------- .note.nv.cuinfo           --------------------------
	.section	.note.nv.cuinfo,"",@"SHT_NOTE"
	.sectionflags	@"SHF_NOTE_NV_CUINFO"
        /*0018*/ 	.short	0x0002
        /*001a*/ 	.short	0x0064
        /*001c*/ 	.short	0x0082
	.zero		2


//--------------------- .nv.info                  --------------------------
	.section	.nv.info,"",@"SHT_CUDA_INFO"
	.align	4


	//----- nvinfo : EIATTR_REGCOUNT
	.align		4
        /*0000*/ 	.byte	0x04, 0x2f
        /*0002*/ 	.short	(.L_46 - .L_45)
	.align		4
.L_45:
        /*0004*/ 	.word	index@(_ZN3cub18CUB_300001_SM_10006detail11EmptyKernelIvEEvv)
        /*0008*/ 	.word	0x00000004


	//----- nvinfo : EIATTR_FRAME_SIZE
	.align		4
.L_46:
        /*000c*/ 	.byte	0x04, 0x11
        /*000e*/ 	.short	(.L_48 - .L_47)
	.align		4
.L_47:
        /*0010*/ 	.word	index@(_ZN3cub18CUB_300001_SM_10006detail11EmptyKernelIvEEvv)
        /*0014*/ 	.word	0x00000000


	//----- nvinfo : EIATTR_REGCOUNT
	.align		4
.L_48:
        /*0018*/ 	.byte	0x04, 0x2f
        /*001a*/ 	.short	(.L_50 - .L_49)
	.align		4
.L_49:
        /*001c*/ 	.word	index@(_ZN3cub18CUB_300001_SM_10006detail8for_each13static_kernelINS2_12policy_hub_t12policy_500_tEmN6thrust24THRUST_300001_SM_1000_NS8cuda_cub20__uninitialized_fill7functorINS7_10device_ptrIiEEiEEEEvT0_T1_)
        /*0020*/ 	.word	0x00000008


	//----- nvinfo : EIATTR_FRAME_SIZE
	.align		4
.L_50:
        /*0024*/ 	.byte	0x04, 0x11
        /*0026*/ 	.short	(.L_52 - .L_51)
	.align		4
.L_51:
        /*0028*/ 	.word	index@(_ZN3cub18CUB_300001_SM_10006detail8for_each13static_kernelINS2_12policy_hub_t12policy_500_tEmN6thrust24THRUST_300001_SM_1000_NS8cuda_cub20__uninitialized_fill7functorINS7_10device_ptrIiEEiEEEEvT0_T1_)
        /*002c*/ 	.word	0x00000000


	//----- nvinfo : EIATTR_REGCOUNT
	.align		4
.L_52:
        /*0030*/ 	.byte	0x04, 0x2f
        /*0032*/ 	.short	(.L_54 - .L_53)
	.align		4
.L_53:
        /*0034*/ 	.word	index@(_ZN3cub18CUB_300001_SM_10006detail8for_each13static_kernelINS2_12policy_hub_t12policy_500_tElN6thrust24THRUST_300001_SM_1000_NS8cuda_cub10__tabulate7functorINS7_6detail15normal_iteratorINS7_10device_ptrIiEEEENS7_6system6detail7generic6detail22compute_sequence_valueIivEElEEEEvT0_T1_)
        /*0038*/ 	.word	0x0000000a


	//----- nvinfo : EIATTR_FRAME_SIZE
	.align		4
.L_54:
        /*003c*/ 	.byte	0x04, 0x11
        /*003e*/ 	.short	(.L_56 - .L_55)
	.align		4
.L_55:
        /*0040*/ 	.word	index@(_ZN3cub18CUB_300001_SM_10006detail8for_each13static_kernelINS2_12policy_hub_t12policy_500_tElN6thrust24THRUST_300001_SM_1000_NS8cuda_cub10__tabulate7functorINS7_6detail15normal_iteratorINS7_10device_ptrIiEEEENS7_6system6detail7generic6detail22compute_sequence_valueIivEElEEEEvT0_T1_)
        /*0044*/ 	.word	0x00000000


	//----- nvinfo : EIATTR_REGCOUNT
	.align		4
.L_56:
        /*0048*/ 	.byte	0x04, 0x2f
        /*004a*/ 	.short	(.L_58 - .L_57)
	.align		4
.L_57:
        /*004c*/ 	.word	index@(_ZN3cub18CUB_300001_SM_10006detail8for_each13static_kernelINS2_12policy_hub_t12policy_500_tElNS2_12op_wrapper_tIl11functor_addN6thrust24THRUST_300001_SM_1000_NS12zip_iteratorIN4cuda3std3__45tupleIJNS9_6detail15normal_iteratorINS9_10device_ptrIiEEEESJ_SJ_SJ_EEEEEEEEEvT0_T1_)
        /*0050*/ 	.word	0x00000014


	//----- nvinfo : EIATTR_FRAME_SIZE
	.align		4
.L_58:
        /*0054*/ 	.byte	0x04, 0x11
        /*0056*/ 	.short	(.L_60 - .L_59)
	.align		4
.L_59:
        /*0058*/ 	.word	index@(_ZN3cub18CUB_300001_SM_10006detail8for_each13static_kernelINS2_12policy_hub_t12policy_500_tElNS2_12op_wrapper_tIl11functor_addN6thrust24THRUST_300001_SM_1000_NS12zip_iteratorIN4cuda3std3__45tupleIJNS9_6detail15normal_iteratorINS9_10device_ptrIiEEEESJ_SJ_SJ_EEEEEEEEEvT0_T1_)
        /*005c*/ 	.word	0x00000000


	//----- nvinfo : EIATTR_REGCOUNT
	.align		4
.L_60:
        /*0060*/ 	.byte	0x04, 0x2f
        /*0062*/ 	.short	(.L_62 - .L_61)
	.align		4
.L_61:
        /*0064*/ 	.word	index@(_ZN3cub18CUB_300001_SM_10006detail8for_each13static_kernelINS2_12policy_hub_t12policy_500_tElN6thrust24THRUST_300001_SM_1000_NS8cuda_cub6__fill7functorINS7_6detail15normal_iteratorINS7_10device_ptrIiEEEEiEEEEvT0_T1_)
        /*0068*/ 	.word	0x00000008


	//----- nvinfo : EIATTR_FRAME_SIZE
	.align		4
.L_62:
        /*006c*/ 	.byte	0x04, 0x11
        /*006e*/ 	.short	(.L_64 - .L_63)
	.align		4
.L_63:
        /*0070*/ 	.word	index@(_ZN3cub18CUB_300001_SM_10006detail8for_each13static_kernelINS2_12policy_hub_t12policy_500_tElN6thrust24THRUST_300001_SM_1000_NS8cuda_cub6__fill7functorINS7_6detail15normal_iteratorINS7_10device_ptrIiEEEEiEEEEvT0_T1_)
        /*0074*/ 	.word	0x00000000


	//----- nvinfo : EIATTR_REGCOUNT
	.align		4
.L_64:
        /*0078*/ 	.byte	0x04, 0x2f
        /*007a*/ 	.short	(.L_66 - .L_65)
	.align		4
.L_65:
        /*007c*/ 	.word	index@(_ZN3cub18CUB_300001_SM_10006detail6reduce28DeviceReduceSingleTileKernelINS2_10policy_hubIfjN4cuda3std3__44plusIfEEE10Policy1000EN6thrust24THRUST_300001_SM_1000_NS6detail15normal_iteratorINSD_10device_ptrIfEEEEPijS9_if6squareIfEEEvT0_T1_T2_T3_T4_T6_)
        /*0080*/ 	.word	0x00000020


	//----- nvinfo : EIATTR_FRAME_SIZE
	.align		4
.L_66:
        /*0084*/ 	.byte	0x04, 0x11
        /*0086*/ 	.short	(.L_68 - .L_67)
	.align		4
.L_67:
        /*0088*/ 	.word	index@(_ZN3cub18CUB_300001_SM_10006detail6reduce28DeviceReduceSingleTileKernelINS2_10policy_hubIfjN4cuda3std3__44plusIfEEE10Policy1000EN6thrust24THRUST_300001_SM_1000_NS6detail15normal_iteratorINSD_10device_ptrIfEEEEPijS9_if6squareIfEEEvT0_T1_T2_T3_T4_T6_)
        /*008c*/ 	.word	0x00000000


	//----- nvinfo : EIATTR_REGCOUNT
	.align		4
.L_68:
        /*0090*/ 	.byte	0x04, 0x2f
        /*0092*/ 	.short	(.L_70 - .L_69)
	.align		4
.L_69:
        /*0094*/ 	.word	index@(_ZN3cub18CUB_300001_SM_10006detail6reduce18DeviceReduceKernelINS2_10policy_hubIfjN4cuda3std3__44plusIfEEE10Policy1000EN6thrust24THRUST_300001_SM_1000_NS6detail15normal_iteratorINSD_10device_ptrIfEEEEjS9_f6squareIfEEEvT0_PT3_T1_NS0_13GridEvenShareISO_EET2_T4_)
        /*0098*/ 	.word	0x00000020


	//----- nvinfo : EIATTR_FRAME_SIZE
	.align		4
.L_70:
        /*009c*/ 	.byte	0x04, 0x11
        /*009e*/ 	.short	(.L_72 - .L_71)
	.align		4
.L_71:
        /*00a0*/ 	.word	index@(_ZN3cub18CUB_300001_SM_10006detail6reduce18DeviceReduceKernelINS2_10policy_hubIfjN4cuda3std3__44plusIfEEE10Policy1000EN6thrust24THRUST_300001_SM_1000_NS6detail15normal_iteratorINSD_10device_ptrIfEEEEjS9_f6squareIfEEEvT0_PT3_T1_NS0_13GridEvenShareISO_EET2_T4_)
        /*00a4*/ 	.word	0x00000000


	//----- nvinfo : EIATTR_REGCOUNT
	.align		4
.L_72:
        /*00a8*/ 	.byte	0x04, 0x2f
        /*00aa*/ 	.short	(.L_74 - .L_73)
	.align		4
.L_73:
        /*00ac*/ 	.word	index@(_ZN3cub18CUB_300001_SM_10006detail6reduce28DeviceReduceSingleTileKernelINS2_10policy_hubIfjN4cuda3std3__44plusIfEEE10Policy1000EPfPiiS9_ifNS7_10__identityEEEvT0_T1_T2_T3_T4_T6_)
        /*00b0*/ 	.word	0x0000001e


	//----- nvinfo : EIATTR_FRAME_SIZE
	.align		4
.L_74:
        /*00b4*/ 	.byte	0x04, 0x11
        /*00b6*/ 	.short	(.L_76 - .L_75)
	.align		4
.L_75:
        /*00b8*/ 	.word	index@(_ZN3cub18CUB_300001_SM_10006detail6reduce28DeviceReduceSingleTileKernelINS2_10policy_hubIfjN4cuda3std3__44plusIfEEE10Policy1000EPfPiiS9_ifNS7_10__identityEEEvT0_T1_T2_T3_T4_T6_)
        /*00bc*/ 	.word	0x00000000


	//----- nvinfo : EIATTR_REGCOUNT
	.align		4
.L_76:
        /*00c0*/ 	.byte	0x04, 0x2f
        /*00c2*/ 	.short	(.L_78 - .L_77)
	.align		4
.L_77:
        /*00c4*/ 	.word	index@(_ZN3cub18CUB_300001_SM_10006detail6reduce28DeviceReduceSingleTileKernelINS2_10policy_hubIfyN4cuda3std3__44plusIfEEE10Policy1000EN6thrust24THRUST_300001_SM_1000_NS6detail15normal_iteratorINSD_10device_ptrIfEEEEPiyS9_if6squareIfEEEvT0_T1_T2_T3_T4_T6_)
        /*00c8*/ 	.word	0x00000020


	//----- nvinfo : EIATTR_FRAME_SIZE
	.align		4
.L_78:
        /*00cc*/ 	.byte	0x04, 0x11
        /*00ce*/ 	.short	(.L_80 - .L_79)
	.align		4
.L_79:
        /*00d0*/ 	.word	index@(_ZN3cub18CUB_300001_SM_10006detail6reduce28DeviceReduceSingleTileKernelINS2_10policy_hubIfyN4cuda3std3__44plusIfEEE10Policy1000EN6thrust24THRUST_300001_SM_1000_NS6detail15normal_iteratorINSD_10device_ptrIfEEEEPiyS9_if6squareIfEEEvT0_T1_T2_T3_T4_T6_)
        /*00d4*/ 	.word	0x00000000


	//----- nvinfo : EIATTR_REGCOUNT
	.align		4
.L_80:
        /*00d8*/ 	.byte	0x04, 0x2f
        /*00da*/ 	.short	(.L_82 - .L_81)
	.align		4
.L_81:
        /*00dc*/ 	.word	index@(_ZN3cub18CUB_300001_SM_10006detail6reduce18DeviceReduceKernelINS2_10policy_hubIfyN4cuda3std3__44plusIfEEE10Policy1000EN6thrust24THRUST_300001_SM_1000_NS6detail15normal_iteratorINSD_10device_ptrIfEEEEyS9_f6squareIfEEEvT0_PT3_T1_NS0_13GridEvenShareISO_EET2_T4_)
        /*00e0*/ 	.word	0x0000001f


	//----- nvinfo : EIATTR_FRAME_SIZE
	.align		4
.L_82:
        /*00e4*/ 	.byte	0x04, 0x11
        /*00e6*/ 	.short	(.L_84 - .L_83)
	.align		4
.L_83:
        /*00e8*/ 	.word	index@(_ZN3cub18CUB_300001_SM_10006detail6reduce18DeviceReduceKernelINS2_10policy_hubIfyN4cuda3std3__44plusIfEEE10Policy1000EN6thrust24THRUST_300001_SM_1000_NS6detail15normal_iteratorINSD_10device_ptrIfEEEEyS9_f6squareIfEEEvT0_PT3_T1_NS0_13GridEvenShareISO_EET2_T4_)
        /*00ec*/ 	.word	0x00000000


	//----- nvinfo : EIATTR_REGCOUNT
	.align		4
.L_84:
        /*00f0*/ 	.byte	0x04, 0x2f
        /*00f2*/ 	.short	(.L_86 - .L_85)
	.align		4
.L_85:
        /*00f4*/ 	.word	index@(_ZN3cub18CUB_300001_SM_10006detail6reduce28DeviceReduceSingleTileKernelINS2_10policy_hubIfyN4cuda3std3__44plusIfEEE10Policy1000EPfPiiS9_ifNS7_10__identityEEEvT0_T1_T2_T3_T4_T6_)
        /*00f8*/ 	.word	0x0000001e


	//----- nvinfo : EIATTR_FRAME_SIZE
	.align		4
.L_86:
        /*00fc*/ 	.byte	0x04, 0x11
        /*00fe*/ 	.short	(.L_88 - .L_87)
	.align		4
.L_87:
        /*0100*/ 	.word	index@(_ZN3cub18CUB_300001_SM_10006detail6reduce28DeviceReduceSingleTileKernelINS2_10policy_hubIfyN4cuda3std3__44plusIfEEE10Policy1000EPfPiiS9_ifNS7_10__identityEEEvT0_T1_T2_T3_T4_T6_)
        /*0104*/ 	.word	0x00000000


	//----- nvinfo : EIATTR_REGCOUNT
	.align		4
.L_88:
        /*0108*/ 	.byte	0x04, 0x2f
        /*010a*/ 	.short	(.L_90 - .L_89)
	.align		4
.L_89:
        /*010c*/ 	.word	index@(_ZN3cub18CUB_300001_SM_10006detail10radix_sort31DeviceRadixSortSingleTileKernelINS1_5radix10policy_hubIiNS0_8NullTypeEyE10Policy1000ELNS0_9SortOrderE0EiS6_yNS1_21identity_decomposer_tEEEvPKT1_PSB_PKT2_PSF_T3_iiT4_)
        /*0110*/ 	.word	0x0000007f


	//----- nvinfo : EIATTR_FRAME_SIZE
	.align		4
.L_90:
        /*0114*/ 	.byte	0x04, 0x11
        /*0116*/ 	.short	(.L_92 - .L_91)
	.align		4
.L_91:
        /*0118*/ 	.word	index@(_ZN3cub18CUB_300001_SM_10006detail10radix_sort31DeviceRadixSortSingleTileKernelINS1_5radix10policy_hubIiNS0_8NullTypeEyE10Policy1000ELNS0_9SortOrderE0EiS6_yNS1_21identity_decomposer_tEEEvPKT1_PSB_PKT2_PSF_T3_iiT4_)
        /*011c*/ 	.word	0x00000000


	//----- nvinfo : EIATTR_REGCOUNT
	.align		4
.L_92:
        /*0120*/ 	.byte	0x04, 0x2f
        /*0122*/ 	.short	(.L_94 - .L_93)
	.align		4
.L_93:
        /*0124*/ 	.word	index@(_ZN3cub18CUB_300001_SM_10006detail10radix_sort30DeviceRadixSortHistogramKernelINS1_5radix10policy_hubIiNS0_8NullTypeEyE10Policy1000ELNS0_9SortOrderE0EiyNS1_21identity_decomposer_tEEEvPT2_PKT1_SB_iiT3_)
        /*0128*/ 	.word	0x00000020


	//----- nvinfo : EIATTR_FRAME_SIZE
	.align		4
.L_94:
        /*012c*/ 	.byte	0x04, 0x11
        /*012e*/ 	.short	(.L_96 - .L_95)
	.align		4
.L_95:
        /*0130*/ 	.word	index@(_ZN3cub18CUB_300001_SM_10006detail10radix_sort30DeviceRadixSortHistogramKernelINS1_5radix10policy_hubIiNS0_8NullTypeEyE10Policy1000ELNS0_9SortOrderE0EiyNS1_21identity_decomposer_tEEEvPT2_PKT1_SB_iiT3_)
        /*0134*/ 	.word	0x00000000


	//----- nvinfo : EIATTR_REGCOUNT
	.align		4
.L_96:
        /*0138*/ 	.byte	0x04, 0x2f
        /*013a*/ 	.short	(.L_98 - .L_97)
	.align		4
.L_97:
        /*013c*/ 	.word	index@(_ZN3cub18CUB_300001_SM_10006detail10radix_sort33DeviceRadixSortExclusiveSumKernelINS1_5radix10policy_hubIiNS0_8NullTypeEyE10Policy1000EyEEvPT0_)
        /*0140*/ 	.word	0x00000020


	//----- nvinfo : EIATTR_FRAME_SIZE
	.align		4
.L_98:
        /*0144*/ 	.byte	0x04, 0x11
        /*0146*/ 	.short	(.L_100 - .L_99)
	.align		4
.L_99:
        /*0148*/ 	.word	index@(_ZN3cub18CUB_300001_SM_10006detail10radix_sort33DeviceRadixSortExclusiveSumKernelINS1_5radix10policy_hubIiNS0_8NullTypeEyE10Policy1000EyEEvPT0_)
        /*014c*/ 	.word	0x00000000


	//----- nvinfo : EIATTR_REGCOUNT
	.align		4
.L_100:
        /*0150*/ 	.byte	0x04, 0x2f
        /*0152*/ 	.short	(.L_102 - .L_101)
	.align		4
.L_101:
        /*0154*/ 	.word	index@(_ZN3cub18CUB_300001_SM_10006detail10radix_sort29DeviceRadixSortOnesweepKernelINS1_5radix10policy_hubIiNS0_8NullTypeEyE10Policy1000ELNS0_9SortOrderE0EiS6_yiiNS1_21identity_decomposer_tEEEvPT5_SC_PT3_PKSD_PT1_PKSH_PT2_PKSL_T4_iiT6_)
        /*0158*/ 	.word	0x00000038


	//----- nvinfo : EIATTR_FRAME_SIZE
	.align		4
.L_102:
        /*015c*/ 	.byte	0x04, 0x11
        /*015e*/ 	.short	(.L_104 - .L_103)
	.align		4
.L_103:
        /*0160*/ 	.word	index@(_ZN3cub18CUB_300001_SM_10006detail10radix_sort29DeviceRadixSortOnesweepKernelINS1_5radix10policy_hubIiNS0_8NullTypeEyE10Policy1000ELNS0_9SortOrderE0EiS6_yiiNS1_21identity_decomposer_tEEEvPT5_SC_PT3_PKSD_PT1_PKSH_PT2_PKSL_T4_iiT6_)
        /*0164*/ 	.word	0x00000000


	//----- nvinfo : EIATTR_MIN_STACK_SIZE
	.align		4
.L_104:
        /*0168*/ 	.byte	0x04, 0x12
        /*016a*/ 	.short	(.L_106 - .L_105)
	.align		4
.L_105:
        /*016c*/ 	.word	index@(_ZN3cub18CUB_300001_SM_10006detail10radix_sort29DeviceRadixSortOnesweepKernelINS1_5radix10policy_hubIiNS0_8NullTypeEyE10Policy1000ELNS0_9SortOrderE0EiS6_yiiNS1_21identity_decomposer_tEEEvPT5_SC_PT3_PKSD_PT1_PKSH_PT2_PKSL_T4_iiT6_)
        /*0170*/ 	.word	0x00000000


	//----- nvinfo : EIATTR_MIN_STACK_SIZE
	.align		4
.L_106:
        /*0174*/ 	.byte	0x04, 0x12
        /*0176*/ 	.short	(.L_108 - .L_107)
	.align		4
.L_107:
        /*0178*/ 	.word	index@(_ZN3cub18CUB_300001_SM_10006detail10radix_sort33DeviceRadixSortExclusiveSumKernelINS1_5radix10policy_hubIiNS0_8NullTypeEyE10Policy1000EyEEvPT0_)
        /*017c*/ 	.word	0x00000000


	//----- nvinfo : EIATTR_MIN_STACK_SIZE
	.align		4
.L_108:
        /*0180*/ 	.byte	0x04, 0x12
        /*0182*/ 	.short	(.L_110 - .L_109)
	.align		4
.L_109:
        /*0184*/ 	.word	index@(_ZN3cub18CUB_300001_SM_10006detail10radix_sort30DeviceRadixSortHistogramKernelINS1_5radix10policy_hubIiNS0_8NullTypeEyE10Policy1000ELNS0_9SortOrderE0EiyNS1_21identity_decomposer_tEEEvPT2_PKT1_SB_iiT3_)
        /*0188*/ 	.word	0x00000000


	//----- nvinfo : EIATTR_MIN_STACK_SIZE
	.align		4
.L_110:
        /*018c*/ 	.byte	0x04, 0x12
        /*018e*/ 	.short	(.L_112 - .L_111)
	.align		4
.L_111:
        /*0190*/ 	.word	index@(_ZN3cub18CUB_300001_SM_10006detail10radix_sort31DeviceRadixSortSingleTileKernelINS1_5radix10policy_hubIiNS0_8NullTypeEyE10Policy1000ELNS0_9SortOrderE0EiS6_yNS1_21identity_decomposer_tEEEvPKT1_PSB_PKT2_PSF_T3_iiT4_)
        /*0194*/ 	.word	0x00000000


	//----- nvinfo : EIATTR_MIN_STACK_SIZE
	.align		4
.L_112:
        /*0198*/ 	.byte	0x04, 0x12
        /*019a*/ 	.short	(.L_114 - .L_113)
	.align		4
.L_113:
        /*019c*/ 	.word	index@(_ZN3cub18CUB_300001_SM_10006detail6reduce28DeviceReduceSingleTileKernelINS2_10policy_hubIfyN4cuda3std3__44plusIfEEE10Policy1000EPfPiiS9_ifNS7_10__identityEEEvT0_T1_T2_T3_T4_T6_)
        /*01a0*/ 	.word	0x00000000


	//----- nvinfo : EIATTR_MIN_STACK_SIZE
	.align		4
.L_114:
        /*01a4*/ 	.byte	0x04, 0x12
        /*01a6*/ 	.short	(.L_116 - .L_115)
	.align		4
.L_115:
        /*01a8*/ 	.word	index@(_ZN3cub18CUB_300001_SM_10006detail6reduce18DeviceReduceKernelINS2_10policy_hubIfyN4cuda3std3__44plusIfEEE10Policy1000EN6thrust24THRUST_300001_SM_1000_NS6detail15normal_iteratorINSD_10device_ptrIfEEEEyS9_f6squareIfEEEvT0_PT3_T1_NS0_13GridEvenShareISO_EET2_T4_)
        /*01ac*/ 	.word	0x00000000


	//----- nvinfo : EIATTR_MIN_STACK_SIZE
	.align		4
.L_116:
        /*01b0*/ 	.byte	0x04, 0x12
        /*01b2*/ 	.short	(.L_118 - .L_117)
	.align		4
.L_117:
        /*01b4*/ 	.word	index@(_ZN3cub18CUB_300001_SM_10006detail6reduce28DeviceReduceSingleTileKernelINS2_10policy_hubIfyN4cuda3std3__44plusIfEEE10Policy1000EN6thrust24THRUST_300001_SM_1000_NS6detail15normal_iteratorINSD_10device_ptrIfEEEEPiyS9_if6squareIfEEEvT0_T1_T2_T3_T4_T6_)
        /*01b8*/ 	.word	0x00000000


	//----- nvinfo : EIATTR_MIN_STACK_SIZE
	.align		4
.L_118:
        /*01bc*/ 	.byte	0x04, 0x12
        /*01be*/ 	.short	(.L_120 - .L_119)
	.align		4
.L_119:
        /*01c0*/ 	.word	index@(_ZN3cub18CUB_300001_SM_10006detail6reduce28DeviceReduceSingleTileKernelINS2_10policy_hubIfjN4cuda3std3__44plusIfEEE10Policy1000EPfPiiS9_ifNS7_10__identityEEEvT0_T1_T2_T3_T4_T6_)
        /*01c4*/ 	.word	0x00000000


	//----- nvinfo : EIATTR_MIN_STACK_SIZE
	.align		4
.L_120:
        /*01c8*/ 	.byte	0x04, 0x12
        /*01ca*/ 	.short	(.L_122 - .L_121)
	.align		4
.L_121:
        /*01cc*/ 	.word	index@(_ZN3cub18CUB_300001_SM_10006detail6reduce18DeviceReduceKernelINS2_10policy_hubIfjN4cuda3std3__44plusIfEEE10Policy1000EN6thrust24THRUST_300001_SM_1000_NS6detail15normal_iteratorINSD_10device_ptrIfEEEEjS9_f6squareIfEEEvT0_PT3_T1_NS0_13GridEvenShareISO_EET2_T4_)
        /*01d0*/ 	.word	0x00000000


	//----- nvinfo : EIATTR_MIN_STACK_SIZE
	.align		4
.L_122:
        /*01d4*/ 	.byte	0x04, 0x12
        /*01d6*/ 	.short	(.L_124 - .L_123)
	.align		4
.L_123:
        /*01d8*/ 	.word	index@(_ZN3cub18CUB_300001_SM_10006detail6reduce28DeviceReduceSingleTileKernelINS2_10policy_hubIfjN4cuda3std3__44plusIfEEE10Policy1000EN6thrust24THRUST_300001_SM_1000_NS6detail15normal_iteratorINSD_10device_ptrIfEEEEPijS9_if6squareIfEEEvT0_T1_T2_T3_T4_T6_)
        /*01dc*/ 	.word	0x00000000


	//----- nvinfo : EIATTR_MIN_STACK_SIZE
	.align		4
.L_124:
        /*01e0*/ 	.byte	0x04, 0x12
        /*01e2*/ 	.short	(.L_126 - .L_125)
	.align		4
.L_125:
        /*01e4*/ 	.word	index@(_ZN3cub18CUB_300001_SM_10006detail8for_each13static_kernelINS2_12policy_hub_t12policy_500_tElN6thrust24THRUST_300001_SM_1000_NS8cuda_cub6__fill7functorINS7_6detail15normal_iteratorINS7_10device_ptrIiEEEEiEEEEvT0_T1_)
        /*01e8*/ 	.word	0x00000000


	//----- nvinfo : EIATTR_MIN_STACK_SIZE
	.align		4
.L_126:
        /*01ec*/ 	.byte	0x04, 0x12
        /*01ee*/ 	.short	(.L_128 - .L_127)
	.align		4
.L_127:
        /*01f0*/ 	.word	index@(_ZN3cub18CUB_300001_SM_10006detail8for_each13static_kernelINS2_12policy_hub_t12policy_500_tElNS2_12op_wrapper_tIl11functor_addN6thrust24THRUST_300001_SM_1000_NS12zip_iteratorIN4cuda3std3__45tupleIJNS9_6detail15normal_iteratorINS9_10device_ptrIiEEEESJ_SJ_SJ_EEEEEEEEEvT0_T1_)
        /*01f4*/ 	.word	0x00000000


	//----- nvinfo : EIATTR_MIN_STACK_SIZE
	.align		4
.L_128:
        /*01f8*/ 	.byte	0x04, 0x12
        /*01fa*/ 	.short	(.L_130 - .L_129)
	.align		4
.L_129:
        /*01fc*/ 	.word	index@(_ZN3cub18CUB_300001_SM_10006detail8for_each13static_kernelINS2_12policy_hub_t12policy_500_tElN6thrust24THRUST_300001_SM_1000_NS8cuda_cub10__tabulate7functorINS7_6detail15normal_iteratorINS7_10device_ptrIiEEEENS7_6system6detail7generic6detail22compute_sequence_valueIivEElEEEEvT0_T1_)
        /*0200*/ 	.word	0x00000000


	//----- nvinfo : EIATTR_MIN_STACK_SIZE
	.align		4
.L_130:
        /*0204*/ 	.byte	0x04, 0x12
        /*0206*/ 	.short	(.L_132 - .L_131)
	.align		4
.L_131:
        /*0208*/ 	.word	index@(_ZN3cub18CUB_300001_SM_10006detail8for_each13static_kernelINS2_12policy_hub_t12policy_500_tEmN6thrust24THRUST_300001_SM_1000_NS8cuda_cub20__uninitialized_fill7functorINS7_10device_ptrIiEEiEEEEvT0_T1_)
        /*020c*/ 	.word	0x00000000


	//----- nvinfo : EIATTR_MIN_STACK_SIZE
	.align		4
.L_132:
        /*0210*/ 	.byte	0x04, 0x12
        /*0212*/ 	.short	(.L_134 - .L_133)
	.align		4
.L_133:
        /*0214*/ 	.word	index@(_ZN3cub18CUB_300001_SM_10006detail11EmptyKernelIvEEvv)
        /*0218*/ 	.word	0x00000000
.L_134:


//--------------------- .nv.compat                --------------------------
	.section	.nv.compat,"",@"SHT_CUDA_COMPAT_INFO"
	.align	4
        /*0000*/ 	.byte	0x02, 0x09, 0x00, 0x00, 0x02, 0x02, 0x01, 0x00, 0x02, 0x05, 0x05, 0x00, 0x03, 0x07, 0x01, 0x01
        /*0010*/ 	.byte	0x02, 0x03, 0x00, 0x00, 0x02, 0x06, 0x01, 0x00, 0x04, 0x0b, 0x08, 0x00, 0x09, 0x00, 0x00, 0x00
        /*0020*/ 	.byte	0x00, 0x00, 0x00, 0x00


//--------------------- .nv.info._ZN3cub18CUB_300001_SM_10006detail10radix_sort29DeviceRadixSortOnesweepKernelINS1_5radix10policy_hubIiNS0_8NullTypeEyE10Policy1000ELNS0_9SortOrderE0EiS6_yiiNS1_21identity_decomposer_tEEEvPT5_SC_PT3_PKSD_PT1_PKSH_PT2_PKSL_T4_iiT6_ --------------------------
	.section	.nv.info._ZN3cub18CUB_300001_SM_10006detail10radix_sort29DeviceRadixSortOnesweepKernelINS1_5radix10policy_hubIiNS0_8NullTypeEyE10Policy1000ELNS0_9SortOrderE0EiS6_yiiNS1_21identity_decomposer_tEEEvPT5_SC_PT3_PKSD_PT1_PKSH_PT2_PKSL_T4_iiT6_,"",@"SHT_CUDA_INFO"
	.sectionflags	@""
	.align	4


	//----- nvinfo : EIATTR_CUDA_API_VERSION
	.align		4
        /*0000*/ 	.byte	0x04, 0x37
        /*0002*/ 	.short	(.L_136 - .L_135)
.L_135:
        /*0004*/ 	.word	0x00000082


	//----- nvinfo : EIATTR_KPARAM_INFO
	.align		4
.L_136:
        /*0008*/ 	.byte	0x04, 0x17
        /*000a*/ 	.short	(.L_138 - .L_137)
.L_137:
        /*000c*/ 	.word	0x00000000
        /*0010*/ 	.short	0x000b
        /*0012*/ 	.short	0x004c
        /*0014*/ 	.byte	0x00, 0xf0, 0x05, 0x00


	//----- nvinfo : EIATTR_KPARAM_INFO
	.align		4
.L_138:
        /*0018*/ 	.byte	0x04, 0x17
        /*001a*/ 	.short	(.L_140 - .L_139)
.L_139:
        /*001c*/ 	.word	0x00000000
        /*0020*/ 	.short	0x000a
        /*0022*/ 	.short	0x0048
        /*0024*/ 	.byte	0x00, 0xf0, 0x11, 0x00


	//----- nvinfo : EIATTR_KPARAM_INFO
	.align		4
.L_140:
        /*0028*/ 	.byte	0x04, 0x17
        /*002a*/ 	.short	(.L_142 - .L_141)
.L_141:
        /*002c*/ 	.word	0x00000000
        /*0030*/ 	.short	0x0009
        /*0032*/ 	.short	0x0044
        /*0034*/ 	.byte	0x00, 0xf0, 0x11, 0x00


	//----- nvinfo : EIATTR_KPARAM_INFO
	.align		4
.L_142:
        /*0038*/ 	.byte	0x04, 0x17
        /*003a*/ 	.short	(.L_144 - .L_143)
.L_143:
        /*003c*/ 	.word	0x00000000
        /*0040*/ 	.short	0x0008
        /*0042*/ 	.short	0x0040
        /*0044*/ 	.byte	0x00, 0xf0, 0x11, 0x00


	//----- nvinfo : EIATTR_KPARAM_INFO
	.align		4
.L_144:
        /*0048*/ 	.byte	0x04, 0x17
        /*004a*/ 	.short	(.L_146 - .L_145)
.L_145:
        /*004c*/ 	.word	0x00000000
        /*0050*/ 	.short	0x0007
        /*0052*/ 	.short	0x0038
        /*0054*/ 	.byte	0x00, 0xf5, 0x21, 0x00


	//----- nvinfo : EIATTR_KPARAM_INFO
	.align		4
.L_146:
        /*0058*/ 	.byte	0x04, 0x17
        /*005a*/ 	.short	(.L_148 - .L_147)
.L_147:
        /*005c*/ 	.word	0x00000000
        /*0060*/ 	.short	0x0006
        /*0062*/ 	.short	0x0030
        /*0064*/ 	.byte	0x00, 0xf5, 0x21, 0x00


	//----- nvinfo : EIATTR_KPARAM_INFO
	.align		4
.L_148:
        /*0068*/ 	.byte	0x04, 0x17
        /*006a*/ 	.short	(.L_150 - .L_149)
.L_149:
        /*006c*/ 	.word	0x00000000
        /*0070*/ 	.short	0x0005
        /*0072*/ 	.short	0x0028
        /*0074*/ 	.byte	0x00, 0xf5, 0x21, 0x00


	//----- nvinfo : EIATTR_KPARAM_INFO
	.align		4
.L_150:
        /*0078*/ 	.byte	0x04, 0x17
        /*007a*/ 	.short	(.L_152 - .L_151)
.L_151:
        /*007c*/ 	.word	0x00000000
        /*0080*/ 	.short	0x0004
        /*0082*/ 	.short	0x0020
        /*0084*/ 	.byte	0x00, 0xf5, 0x21, 0x00


	//----- nvinfo : EIATTR_KPARAM_INFO
	.align		4
.L_152:
        /*0088*/ 	.byte	0x04, 0x17
        /*008a*/ 	.short	(.L_154 - .L_153)
.L_153:
        /*008c*/ 	.word	0x00000000
        /*0090*/ 	.short	0x0003
        /*0092*/ 	.short	0x0018
        /*0094*/ 	.byte	0x00, 0xf5, 0x21, 0x00


	//----- nvinfo : EIATTR_KPARAM_INFO
	.align		4
.L_154:
        /*0098*/ 	.byte	0x04, 0x17
        /*009a*/ 	.short	(.L_156 - .L_155)
.L_155:
        /*009c*/ 	.word	0x00000000
        /*00a0*/ 	.short	0x0002
        /*00a2*/ 	.short	0x0010
        /*00a4*/ 	.byte	0x00, 0xf5, 0x21, 0x00


	//----- nvinfo : EIATTR_KPARAM_INFO
	.align		4
.L_156:
        /*00a8*/ 	.byte	0x04, 0x17
        /*00aa*/ 	.short	(.L_158 - .L_157)
.L_157:
        /*00ac*/ 	.word	0x00000000
        /*00b0*/ 	.short	0x0001
        /*00b2*/ 	.short	0x0008
        /*00b4*/ 	.byte	0x00, 0xf5, 0x21, 0x00


	//----- nvinfo : EIATTR_KPARAM_INFO
	.align		4
.L_158:
        /*00b8*/ 	.byte	0x04, 0x17
        /*00ba*/ 	.short	(.L_160 - .L_159)
.L_159:
        /*00bc*/ 	.word	0x00000000
        /*00c0*/ 	.short	0x0000
        /*00c2*/ 	.short	0x0000
        /*00c4*/ 	.byte	0x00, 0xf5, 0x21, 0x00


	//----- nvinfo : EIATTR_SPARSE_MMA_MASK
	.align		4
.L_160:
        /*00c8*/ 	.byte	0x03, 0x50
        /*00ca*/ 	.short	0x0000


	//----- nvinfo : EIATTR_MAXREG_COUNT
	.align		4
        /*00cc*/ 	.byte	0x03, 0x1b
        /*00ce*/ 	.short	0x00a8


	//----- nvinfo : EIATTR_NUM_BARRIERS
	.align		4
        /*00d0*/ 	.byte	0x02, 0x4c
        /*00d2*/ 	.byte	0x01
	.zero		1


	//----- nvinfo : EIATTR_MERCURY_ISA_VERSION
	.align		4
        /*00d4*/ 	.byte	0x03, 0x5f
        /*00d6*/ 	.short	0x0101


	//----- nvinfo : EIATTR_COOP_GROUP_MASK_REGIDS
	.align		4
        /*00d8*/ 	.byte	0x04, 0x29
        /*00da*/ 	.short	(.L_162 - .L_161)


	//   ....[0]....
.L_161:
        /*00dc*/ 	.word	0xffffffff


	//   ....[1]....
        /*00e0*/ 	.word	0x05000019


	//   ....[2]....
        /*00e4*/ 	.word	0xffffffff


	//   ....[3]....
        /*00e8*/ 	.word	0xffffffff


	//   ....[4]....
        /*00ec*/ 	.word	0xffffffff


	//   ....[5]....
        /*00f0*/ 	.word	0xffffffff


	//   ....[6]....
        /*00f4*/ 	.word	0xffffffff


	//   ....[7]....
        /*00f8*/ 	.word	0xffffffff


	//   ....[8]....
        /*00fc*/ 	.word	0xffffffff


	//   ....[9]....
        /*0100*/ 	.word	0xffffffff


	//   ....[10]....
        /*0104*/ 	.word	0xffffffff


	//   ....[11]....
        /*0108*/ 	.word	0xffffffff


	//   ....[12]....
        /*010c*/ 	.word	0xffffffff


	//   ....[13]....
        /*0110*/ 	.word	0xffffffff


	//   ....[14]....
        /*0114*/ 	.word	0xffffffff


	//   ....[15]....
        /*0118*/ 	.word	0xffffffff


	//   ....[16]....
        /*011c*/ 	.word	0xffffffff


	//   ....[17]....
        /*0120*/ 	.word	0xffffffff


	//   ....[18]....
        /*0124*/ 	.word	0xffffffff


	//   ....[19]....
        /*0128*/ 	.word	0xffffffff


	//   ....[20]....
        /*012c*/ 	.word	0xffffffff


	//   ....[21]....
        /*0130*/ 	.word	0xffffffff


	//   ....[22]....
        /*0134*/ 	.word	0xffffffff


	//   ....[23]....
        /*0138*/ 	.word	0xffffffff


	//   ....[24]....
        /*013c*/ 	.word	0xffffffff


	//   ....[25]....
        /*0140*/ 	.word	0xffffffff


	//   ....[26]....
        /*0144*/ 	.word	0xffffffff


	//   ....[27]....
        /*0148*/ 	.word	0xffffffff


	//   ....[28]....
        /*014c*/ 	.word	0xffffffff


	//   ....[29]....
        /*0150*/ 	.word	0xffffffff


	//   ....[30]....
        /*0154*/ 	.word	0xffffffff


	//   ....[31]....
        /*0158*/ 	.word	0xffffffff


	//   ....[32]....
        /*015c*/ 	.word	0xffffffff


	//   ....[33]....
        /*0160*/ 	.word	0xffffffff


	//   ....[34]....
        /*0164*/ 	.word	0xffffffff


	//   ....[35]....
        /*0168*/ 	.word	0xffffffff


	//   ....[36]....
        /*016c*/ 	.word	0xffffffff


	//   ....[37]....
        /*0170*/ 	.word	0xffffffff


	//   ....[38]....
        /*0174*/ 	.word	0xffffffff


	//   ....[39]....
        /*0178*/ 	.word	0xffffffff


	//   ....[40]....
        /*017c*/ 	.word	0xffffffff


	//   ....[41]....
        /*0180*/ 	.word	0xffffffff


	//   ....[42]....
        /*0184*/ 	.word	0xffffffff


	//   ....[43]....
        /*0188*/ 	.word	0xffffffff


	//   ....[44]....
        /*018c*/ 	.word	0xffffffff


	//   ....[45]....
        /*0190*/ 	.word	0xffffffff


	//   ....[46]....
        /*0194*/ 	.word	0xffffffff


	//   ....[47]....
        /*0198*/ 	.word	0xffffffff


	//   ....[48]....
        /*019c*/ 	.word	0xffffffff


	//   ....[49]....
        /*01a0*/ 	.word	0xffffffff


	//   ....[50]....
        /*01a4*/ 	.word	0xffffffff


	//   ....[51]....
        /*01a8*/ 	.word	0xffffffff


	//   ....[52]....
        /*01ac*/ 	.word	0xffffffff


	//   ....[53]....
        /*01b0*/ 	.word	0xffffffff


	//   ....[54]....
        /*01b4*/ 	.word	0xffffffff


	//   ....[55]....
        /*01b8*/ 	.word	0xffffffff


	//   ....[56]....
        /*01bc*/ 	.word	0xffffffff


	//   ....[57]....
        /*01c0*/ 	.word	0xffffffff


	//   ....[58]....
        /*01c4*/ 	.word	0xffffffff


	//   ....[59]....
        /*01c8*/ 	.word	0xffffffff


	//   ....[60]....
        /*01cc*/ 	.word	0xffffffff


	//   ....[61]....
        /*01d0*/ 	.word	0xffffffff


	//   ....[62]....
        /*01d4*/ 	.word	0xffffffff


	//   ....[63]....
        /*01d8*/ 	.word	0xffffffff


	//   ....[64]....
        /*01dc*/ 	.word	0xffffffff


	//   ....[65]....
        /*01e0*/ 	.word	0xffffffff


	//   ....[66]....
        /*01e4*/ 	.word	0xffffffff


	//   ....[67]....
        /*01e8*/ 	.word	0xffffffff


	//   ....[68]....
        /*01ec*/ 	.word	0xffffffff


	//   ....[69]....
        /*01f0*/ 	.word	0xffffffff


	//   ....[70]....
        /*01f4*/ 	.word	0xffffffff


	//   ....[71]....
        /*01f8*/ 	.word	0xffffffff


	//   ....[72]....
        /*01fc*/ 	.word	0xffffffff


	//   ....[73]....
        /*0200*/ 	.word	0xffffffff


	//   ....[74]....
        /*0204*/ 	.word	0xffffffff


	//   ....[75]....
        /*0208*/ 	.word	0xffffffff


	//   ....[76]....
        /*020c*/ 	.word	0xffffffff


	//   ....[77]....
        /*0210*/ 	.word	0xffffffff


	//   ....[78]....
        /*0214*/ 	.word	0xffffffff


	//   ....[79]....
        /*0218*/ 	.word	0xffffffff


	//   ....[80]....
        /*021c*/ 	.word	0xffffffff


	//   ....[81]....
        /*0220*/ 	.word	0xffffffff


	//   ....[82]....
        /*0224*/ 	.word	0xffffffff


	//   ....[83]....
        /*0228*/ 	.word	0xffffffff


	//   ....[84]....
        /*022c*/ 	.word	0xffffffff


	//   ....[85]....
        /*0230*/ 	.word	0xffffffff


	//   ....[86]....
        /*0234*/ 	.word	0xffffffff


	//   ....[87]....
        /*0238*/ 	.word	0xffffffff


	//   ....[88]....
        /*023c*/ 	.word	0xffffffff


	//   ....[89]....
        /*0240*/ 	.word	0xffffffff


	//   ....[90]....
        /*0244*/ 	.word	0xffffffff


	//   ....[91]....
        /*0248*/ 	.word	0xffffffff


	//   ....[92]....
        /*024c*/ 	.word	0xffffffff


	//   ....[93]....
        /*0250*/ 	.word	0xffffffff


	//   ....[94]....
        /*0254*/ 	.word	0xffffffff


	//   ....[95]....
        /*0258*/ 	.word	0xffffffff


	//   ....[96]....
        /*025c*/ 	.word	0xffffffff


	//   ....[97]....
        /*0260*/ 	.word	0xffffffff


	//   ....[98]....
        /*0264*/ 	.word	0xffffffff


	//   ....[99]....
        /*0268*/ 	.word	0xffffffff


	//   ....[100]....
        /*026c*/ 	.word	0xffffffff


	//   ....[101]....
        /*0270*/ 	.word	0xffffffff


	//   ....[102]....
        /*0274*/ 	.word	0xffffffff


	//   ....[103]....
        /*0278*/ 	.word	0xffffffff


	//   ....[104]....
        /*027c*/ 	.word	0xffffffff


	//   ....[105]....
        /*0280*/ 	.word	0xffffffff


	//   ....[106]....
        /*0284*/ 	.word	0xffffffff


	//   ....[107]....
        /*0288*/ 	.word	0xffffffff


	//   ....[108]....
        /*028c*/ 	.word	0xffffffff


	//   ....[109]....
        /*0290*/ 	.word	0xffffffff


	//   ....[110]....
        /*0294*/ 	.word	0xffffffff


	//   ....[111]....
        /*0298*/ 	.word	0xffffffff


	//   ....[112]....
        /*029c*/ 	.word	0xffffffff


	//   ....[113]....
        /*02a0*/ 	.word	0xffffffff


	//   ....[114]....
        /*02a4*/ 	.word	0xffffffff


	//   ....[115]....
        /*02a8*/ 	.word	0xffffffff


	//   ....[116]....
        /*02ac*/ 	.word	0xffffffff


	//   ....[117]....
        /*02b0*/ 	.word	0xffffffff


	//   ....[118]....
        /*02b4*/ 	.word	0xffffffff


	//   ....[119]....
        /*02b8*/ 	.word	0xffffffff


	//   ....[120]....
        /*02bc*/ 	.word	0xffffffff


	//   ....[121]....
        /*02c0*/ 	.word	0xffffffff


	//   ....[122]....
        /*02c4*/ 	.word	0xffffffff


	//   ....[123]....
        /*02c8*/ 	.word	0xffffffff


	//   ....[124]....
        /*02cc*/ 	.word	0xffffffff


	//   ....[125]....
        /*02d0*/ 	.word	0xffffffff


	//   ....[126]....
        /*02d4*/ 	.word	0xffffffff


	//   ....[127]....
        /*02d8*/ 	.word	0xffffffff


	//   ....[128]....
        /*02dc*/ 	.word	0xffffffff


	//   ....[129]....
        /*02e0*/ 	.word	0xffffffff


	//   ....[130]....
        /*02e4*/ 	.word	0xffffffff


	//   ....[131]....
        /*02e8*/ 	.word	0xffffffff


	//   ....[132]....
        /*02ec*/ 	.word	0xffffffff


	//   ....[133]....
        /*02f0*/ 	.word	0xffffffff


	//   ....[134]....
        /*02f4*/ 	.word	0xffffffff


	//   ....[135]....
        /*02f8*/ 	.word	0xffffffff


	//   ....[136]....
        /*02fc*/ 	.word	0xffffffff


	//   ....[137]....
        /*0300*/ 	.word	0xffffffff


	//   ....[138]....
        /*0304*/ 	.word	0xffffffff


	//   ....[139]....
        /*0308*/ 	.word	0xffffffff


	//   ....[140]....
        /*030c*/ 	.word	0xffffffff


	//   ....[141]....
        /*0310*/ 	.word	0xffffffff


	//   ....[142]....
        /*0314*/ 	.word	0xffffffff


	//   ....[143]....
        /*0318*/ 	.word	0xffffffff


	//   ....[144]....
        /*031c*/ 	.word	0xffffffff


	//   ....[145]....
        /*0320*/ 	.word	0xffffffff


	//   ....[146]....
        /*0324*/ 	.word	0xffffffff


	//   ....[147]....
        /*0328*/ 	.word	0xffffffff


	//   ....[148]....
        /*032c*/ 	.word	0xffffffff


	//   ....[149]....
        /*0330*/ 	.word	0xffffffff


	//   ....[150]....
        /*0334*/ 	.word	0xffffffff


	//   ....[151]....
        /*0338*/ 	.word	0xffffffff


	//   ....[152]....
        /*033c*/ 	.word	0xffffffff


	//   ....[153]....
        /*0340*/ 	.word	0xffffffff


	//   ....[154]....
        /*0344*/ 	.word	0xffffffff


	//   ....[155]....
        /*0348*/ 	.word	0xffffffff


	//   ....[156]....
        /*034c*/ 	.word	0xffffffff


	//   ....[157]....
        /*0350*/ 	.word	0xffffffff


	//   ....[158]....
        /*0354*/ 	.word	0xffffffff


	//   ....[159]....
        /*0358*/ 	.word	0xffffffff


	//   ....[160]....
        /*035c*/ 	.word	0xffffffff


	//   ....[161]....
        /*0360*/ 	.word	0xffffffff


	//   ....[162]....
        /*0364*/ 	.word	0xffffffff


	//   ....[163]....
        /*0368*/ 	.word	0xffffffff


	//   ....[164]....
        /*036c*/ 	.word	0xffffffff


	//   ....[165]....
        /*0370*/ 	.word	0xffffffff


	//   ....[166]....
        /*0374*/ 	.word	0xffffffff


	//   ....[167]....
        /*0378*/ 	.word	0xffffffff


	//   ....[168]....
        /*037c*/ 	.word	0xffffffff


	//   ....[169]....
        /*0380*/ 	.word	0xffffffff


	//   ....[170]....
        /*0384*/ 	.word	0xffffffff


	//   ....[171]....
        /*0388*/ 	.word	0xffffffff


	//   ....[172]....
        /*038c*/ 	.word	0xffffffff


	//   ....[173]....
        /*0390*/ 	.word	0xffffffff


	//   ....[174]....
        /*0394*/ 	.word	0xffffffff


	//   ....[175]....
        /*0398*/ 	.word	0xffffffff


	//   ....[176]....
        /*039c*/ 	.word	0xffffffff


	//   ....[177]....
        /*03a0*/ 	.word	0xffffffff


	//   ....[178]....
        /*03a4*/ 	.word	0x05000006


	//   ....[179]....
        /*03a8*/ 	.word	0xffffffff


	//   ....[180]....
        /*03ac*/ 	.word	0xffffffff


	//   ....[181]....
        /*03b0*/ 	.word	0xffffffff


	//   ....[182]....
        /*03b4*/ 	.word	0xffffffff


	//   ....[183]....
        /*03b8*/ 	.word	0xffffffff


	//   ....[184]....
        /*03bc*/ 	.word	0xffffffff


	//   ....[185]....
        /*03c0*/ 	.word	0xffffffff


	//   ....[186]....
        /*03c4*/ 	.word	0xffffffff


	//   ....[187]....
        /*03c8*/ 	.word	0xffffffff


	//   ....[188]....
        /*03cc*/ 	.word	0xffffffff


	//   ....[189]....
        /*03d0*/ 	.word	0xffffffff


	//   ....[190]....
        /*03d4*/ 	.word	0xffffffff


	//   ....[191]....
        /*03d8*/ 	.word	0xffffffff


	//   ....[192]....
        /*03dc*/ 	.word	0xffffffff


	//   ....[193]....
        /*03e0*/ 	.word	0xffffffff


	//   ....[194]....
        /*03e4*/ 	.word	0xffffffff


	//   ....[195]....
        /*03e8*/ 	.word	0xffffffff


	//   ....[196]....
        /*03ec*/ 	.word	0xffffffff


	//   ....[197]....
        /*03f0*/ 	.word	0xffffffff


	//   ....[198]....
        /*03f4*/ 	.word	0xffffffff


	//   ....[199]....
        /*03f8*/ 	.word	0xffffffff


	//   ....[200]....
        /*03fc*/ 	.word	0xffffffff


	//   ....[201]....
        /*0400*/ 	.word	0xffffffff


	//   ....[202]....
        /*0404*/ 	.word	0xffffffff


	//   ....[203]....
        /*0408*/ 	.word	0xffffffff


	//   ....[204]....
        /*040c*/ 	.word	0xffffffff


	//   ....[205]....
        /*0410*/ 	.word	0xffffffff


	//   ....[206]....
        /*0414*/ 	.word	0xffffffff


	//   ....[207]....
        /*0418*/ 	.word	0xffffffff


	//   ....[208]....
        /*041c*/ 	.word	0xffffffff


	//   ....[209]....
        /*0420*/ 	.word	0xffffffff


	//   ....[210]....
        /*0424*/ 	.word	0xffffffff


	//   ....[211]....
        /*0428*/ 	.word	0xffffffff


	//   ....[212]....
        /*042c*/ 	.word	0xffffffff


	//   ....[213]....
        /*0430*/ 	.word	0xffffffff


	//   ....[214]....
        /*0434*/ 	.word	0xffffffff


	//   ....[215]....
        /*0438*/ 	.word	0xffffffff


	//   ....[216]....
        /*043c*/ 	.word	0xffffffff


	//   ....[217]....
        /*0440*/ 	.word	0x0500002f


	//   ....[218]....
        /*0444*/ 	.word	0x0500002f


	//   ....[219]....
        /*0448*/ 	.word	0x0500002f


	//   ....[220]....
        /*044c*/ 	.word	0x0500002f


	//   ....[221]....
        /*0450*/ 	.word	0x0500002f


	//----- nvinfo : EIATTR_COOP_GROUP_INSTR_OFFSETS
	.align		4
.L_162:
        /*0454*/ 	.byte	0x04, 0x28
        /*0456*/ 	.short	(.L_164 - .L_163)


	//   ....[0]....
.L_163:
        /*0458*/ 	.word	0x00000ee0


	//   ....[1]....
        /*045c*/ 	.word	0x00001970


	//   ....[2]....
        /*0460*/ 	.word	0x00002370


	//   ....[3]....
        /*0464*/ 	.word	0x00002390


	//   ....[4]....
        /*0468*/ 	.word	0x000023b0


	//   ....[5]....
        /*046c*/ 	.word	0x000023d0


	//   ....[6]....
        /*0470*/ 	.word	0x000023f0


	//   ....[7]....
        /*0474*/ 	.word	0x000028c0


	//   ....[8]....
        /*0478*/ 	.word	0x000028d0


	//   ....[9]....
        /*047c*/ 	.word	0x000028f0


	//   ....[10]....
        /*0480*/ 	.word	0x00002910


	//   ....[11]....
        /*0484*/ 	.word	0x00002960


	//   ....[12]....
        /*0488*/ 	.word	0x00002990


	//   ....[13]....
        /*048c*/ 	.word	0x000029d0


	//   ....[14]....
        /*0490*/ 	.word	0x000029f0


	//   ....[15]....
        /*0494*/ 	.word	0x00002b20


	//   ....[16]....
        /*0498*/ 	.word	0x00002b50


	//   ....[17]....
        /*049c*/ 	.word	0x00002b60


	//   ....[18]....
        /*04a0*/ 	.word	0x00002b80


	//   ....[19]....
        /*04a4*/ 	.word	0x00002bc0


	//   ....[20]....
        /*04a8*/ 	.word	0x00002bf0


	//   ....[21]....
        /*04ac*/ 	.word	0x00002c30


	//   ....[22]....
        /*04b0*/ 	.word	0x00002c50


	//   ....[23]....
        /*04b4*/ 	.word	0x00002c70


	//   ....[24]....
        /*04b8*/ 	.word	0x00002d80


	//   ....[25]....
        /*04bc*/ 	.word	0x00002da0


	//   ....[26]....
        /*04c0*/ 	.word	0x00002db0


	//   ....[27]....
        /*04c4*/ 	.word	0x00002dd0


	//   ....[28]....
        /*04c8*/ 	.word	0x00002e10


	//   ....[29]....
        /*04cc*/ 	.word	0x00002e40


	//   ....[30]....
        /*04d0*/ 	.word	0x00002e80


	//   ....[31]....
        /*04d4*/ 	.word	0x00002ea0


	//   ....[32]....
        /*04d8*/ 	.word	0x00002ec0


	//   ....[33]....
        /*04dc*/ 	.word	0x00002fe0


	//   ....[34]....
        /*04e0*/ 	.word	0x00003000


	//   ....[35]....
        /*04e4*/ 	.word	0x00003010


	//   ....[36]....
        /*04e8*/ 	.word	0x00003030


	//   ....[37]....
        /*04ec*/ 	.word	0x00003070


	//   ....[38]....
        /*04f0*/ 	.word	0x000030a0


	//   ....[39]....
        /*04f4*/ 	.word	0x000030e0


	//   ....[40]....
        /*04f8*/ 	.word	0x00003100


	//   ....[41]....
        /*04fc*/ 	.word	0x00003120


	//   ....[42]....
        /*0500*/ 	.word	0x00003240


	//   ....[43]....
        /*0504*/ 	.word	0x00003270


	//   ....[44]....
        /*0508*/ 	.word	0x00003280


	//   ....[45]....
        /*050c*/ 	.word	0x000032a0


	//   ....[46]....
        /*0510*/ 	.word	0x000032e0


	//   ....[47]....
        /*0514*/ 	.word	0x00003310


	//   ....[48]....
        /*0518*/ 	.word	0x00003350


	//   ....[49]....
        /*051c*/ 	.word	0x00003370


	//   ....[50]....
        /*0520*/ 	.word	0x00003390


	//   ....[51]....
        /*0524*/ 	.word	0x000034a0


	//   ....[52]....
        /*0528*/ 	.word	0x000034c0


	//   ....[53]....
        /*052c*/ 	.word	0x000034d0


	//   ....[54]....
        /*0530*/ 	.word	0x000034f0


	//   ....[55]....
        /*0534*/ 	.word	0x00003530


	//   ....[56]....
        /*0538*/ 	.word	0x00003560


	//   ....[57]....
        /*053c*/ 	.word	0x000035a0


	//   ....[58]....
        /*0540*/ 	.word	0x000035c0


	//   ....[59]....
        /*0544*/ 	.word	0x000035e0


	//   ....[60]....
        /*0548*/ 	.word	0x00003700


	//   ....[61]....
        /*054c*/ 	.word	0x00003720


	//   ....[62]....
        /*0550*/ 	.word	0x00003730


	//   ....[63]....
        /*0554*/ 	.word	0x00003750


	//   ....[64]....
        /*0558*/ 	.word	0x00003790


	//   ....[65]....
        /*055c*/ 	.word	0x000037c0


	//   ....[66]....
        /*0560*/ 	.word	0x00003800


	//   ....[67]....
        /*0564*/ 	.word	0x00003820


	//   ....[68]....
        /*0568*/ 	.word	0x00003840


	//   ....[69]....
        /*056c*/ 	.word	0x00003940


	//   ....[70]....
        /*0570*/ 	.word	0x00003970


	//   ....[71]....
        /*0574*/ 	.word	0x00003980


	//   ....[72]....
        /*0578*/ 	.word	0x000039a0


	//   ....[73]....
        /*057c*/ 	.word	0x000039e0


	//   ....[74]....
        /*0580*/ 	.word	0x00003a10


	//   ....[75]....
        /*0584*/ 	.word	0x00003a50


	//   ....[76]....
        /*0588*/ 	.word	0x00003a70


	//   ....[77]....
        /*058c*/ 	.word	0x00003a90


	//   ....[78]....
        /*0590*/ 	.word	0x00003b80


	//   ....[79]....
        /*0594*/ 	.word	0x00003bb0


	//   ....[80]....
        /*0598*/ 	.word	0x00003bc0


	//   ....[81]....
        /*059c*/ 	.word	0x00003bf0


	//   ....[82]....
        /*05a0*/ 	.word	0x00003c10


	//   ....[83]....
        /*05a4*/ 	.word	0x00003c60


	//   ....[84]....
        /*05a8*/ 	.word	0x00003c80


	//   ....[85]....
        /*05ac*/ 	.word	0x00003cc0


	//   ....[86]....
        /*05b0*/ 	.word	0x00003ce0


	//   ....[87]....
        /*05b4*/ 	.word	0x00003de0


	//   ....[88]....
        /*05b8*/ 	.word	0x00003e30


	//   ....[89]....
        /*05bc*/ 	.word	0x00003e40


	//   ....[90]....
        /*05c0*/ 	.word	0x00003e90


	//   ....[91]....
        /*05c4*/ 	.word	0x00003ec0


	//   ....[92]....
        /*05c8*/ 	.word	0x00003ef0


	//   ....[93]....
        /*05cc*/ 	.word	0x00003f20


	//   ....[94]....
        /*05d0*/ 	.word	0x00003f50


	//   ....[95]....
        /*05d4*/ 	.word	0x00003f80


	//   ....[96]....
        /*05d8*/ 	.word	0x00004040


	//   ....[97]....
        /*05dc*/ 	.word	0x00004060


	//   ....[98]....
        /*05e0*/ 	.word	0x00004070


	//   ....[99]....
        /*05e4*/ 	.word	0x000040c0


	//   ....[100]....
        /*05e8*/ 	.word	0x000040f0


	//   ....[101]....
        /*05ec*/ 	.word	0x00004120


	//   ....[102]....
        /*05f0*/ 	.word	0x00004150


	//   ....[103]....
        /*05f4*/ 	.word	0x00004180


	//   ....[104]....
        /*05f8*/ 	.word	0x000041b0


	//   ....[105]....
        /*05fc*/ 	.word	0x000042d0


	//   ....[106]....
        /*0600*/ 	.word	0x000042e0


	//   ....[107]....
        /*0604*/ 	.word	0x000042f0


	//   ....[108]....
        /*0608*/ 	.word	0x00004350


	//   ....[109]....
        /*060c*/ 	.word	0x00004380


	//   ....[110]....
        /*0610*/ 	.word	0x000043b0


	//   ....[111]....
        /*0614*/ 	.word	0x000043e0


	//   ....[112]....
        /*0618*/ 	.word	0x00004410


	//   ....[113]....
        /*061c*/ 	.word	0x00004440


	//   ....[114]....
        /*0620*/ 	.word	0x00004530


	//   ....[115]....
        /*0624*/ 	.word	0x00004570


	//   ....[116]....
        /*0628*/ 	.word	0x00004580


	//   ....[117]....
        /*062c*/ 	.word	0x000045d0


	//   ....[118]....
        /*0630*/ 	.word	0x00004600


	//   ....[119]....
        /*0634*/ 	.word	0x00004630


	//   ....[120]....
        /*0638*/ 	.word	0x00004660


	//   ....[121]....
        /*063c*/ 	.word	0x00004690


	//   ....[122]....
        /*0640*/ 	.word	0x000046c0


	//   ....[123]....
        /*0644*/ 	.word	0x000047b0


	//   ....[124]....
        /*0648*/ 	.word	0x00004800


	//   ....[125]....
        /*064c*/ 	.word	0x00004810


	//   ....[126]....
        /*0650*/ 	.word	0x00004860


	//   ....[127]....
        /*0654*/ 	.word	0x00004890


	//   ....[128]....
        /*0658*/ 	.word	0x000048a0


	//   ....[129]....
        /*065c*/ 	.word	0x000048e0


	//   ....[130]....
        /*0660*/ 	.word	0x00004910


	//   ....[131]....
        /*0664*/ 	.word	0x00004940


	//   ....[132]....
        /*0668*/ 	.word	0x00004a30


	//   ....[133]....
        /*066c*/ 	.word	0x00004a90


	//   ....[134]....
        /*0670*/ 	.word	0x00004aa0


	//   ....[135]....
        /*0674*/ 	.word	0x00004af0


	//   ....[136]....
        /*0678*/ 	.word	0x00004b20


	//   ....[137]....
        /*067c*/ 	.word	0x00004b30


	//   ....[138]....
        /*0680*/ 	.word	0x00004b70


	//   ....[139]....
        /*0684*/ 	.word	0x00004ba0


	//   ....[140]....
        /*0688*/ 	.word	0x00004bd0


	//   ....[141]....
        /*068c*/ 	.word	0x00004cb0


	//   ....[142]....
        /*0690*/ 	.word	0x00004d10


	//   ....[143]....
        /*0694*/ 	.word	0x00004d20


	//   ....[144]....
        /*0698*/ 	.word	0x00004d70


	//   ....[145]....
        /*069c*/ 	.word	0x00004da0


	//   ....[146]....
        /*06a0*/ 	.word	0x00004db0


	//   ....[147]....
        /*06a4*/ 	.word	0x00004df0


	//   ....[148]....
        /*06a8*/ 	.word	0x00004e20


	//   ....[149]....
        /*06ac*/ 	.word	0x00004e50


	//   ....[150]....
        /*06b0*/ 	.word	0x00004f30


	//   ....[151]....
        /*06b4*/ 	.word	0x00004f90


	//   ....[152]....
        /*06b8*/ 	.word	0x00004fa0


	//   ....[153]....
        /*06bc*/ 	.word	0x00004ff0


	//   ....[154]....
        /*06c0*/ 	.word	0x00005020


	//   ....[155]....
        /*06c4*/ 	.word	0x00005050


	//   ....[156]....
        /*06c8*/ 	.word	0x00005080


	//   ....[157]....
        /*06cc*/ 	.word	0x000050b0


	//   ....[158]....
        /*06d0*/ 	.word	0x000050e0


	//   ....[159]....
        /*06d4*/ 	.word	0x000051b0


	//   ....[160]....
        /*06d8*/ 	.word	0x00005200


	//   ....[161]....
        /*06dc*/ 	.word	0x00005210


	//   ....[162]....
        /*06e0*/ 	.word	0x00005260


	//   ....[163]....
        /*06e4*/ 	.word	0x00005290


	//   ....[164]....
        /*06e8*/ 	.word	0x000052a0


	//   ....[165]....
        /*06ec*/ 	.word	0x000052e0


	//   ....[166]....
        /*06f0*/ 	.word	0x00005310


	//   ....[167]....
        /*06f4*/ 	.word	0x00005340


	//   ....[168]....
        /*06f8*/ 	.word	0x00005420


	//   ....[169]....
        /*06fc*/ 	.word	0x00005440


	//   ....[170]....
        /*0700*/ 	.word	0x00005450


	//   ....[171]....
        /*0704*/ 	.word	0x00005480


	//   ....[172]....
        /*0708*/ 	.word	0x000054a0


	//   ....[173]....
        /*070c*/ 	.word	0x000054f0


	//   ....[174]....
        /*0710*/ 	.word	0x00005520


	//   ....[175]....
        /*0714*/ 	.word	0x00005560


	//   ....[176]....
        /*0718*/ 	.word	0x00005590


	//   ....[177]....
        /*071c*/ 	.word	0x00005650


	//   ....[178]....
        /*0720*/ 	.word	0x00005b80


	//   ....[179]....
        /*0724*/ 	.word	0x00005ee0


	//   ....[180]....
        /*0728*/ 	.word	0x00005fa0


	//   ....[181]....
        /*072c*/ 	.word	0x00006060


	//   ....[182]....
        /*0730*/ 	.word	0x00006120


	//   ....[183]....
        /*0734*/ 	.word	0x000061e0


	//   ....[184]....
        /*0738*/ 	.word	0x000062a0


	//   ....[185]....
        /*073c*/ 	.word	0x00006360


	//   ....[186]....
        /*0740*/ 	.word	0x00006420


	//   ....[187]....
        /*0744*/ 	.word	0x000064e0


	//   ....[188]....
        /*0748*/ 	.word	0x000065a0


	//   ....[189]....
        /*074c*/ 	.word	0x00006660


	//   ....[190]....
        /*0750*/ 	.word	0x00006720


	//   ....[191]....
        /*0754*/ 	.word	0x000067e0


	//   ....[192]....
        /*0758*/ 	.word	0x000068a0


	//   ....[193]....
        /*075c*/ 	.word	0x00006960


	//   ....[194]....
        /*0760*/ 	.word	0x00006a20


	//   ....[195]....
        /*0764*/ 	.word	0x00006ae0


	//   ....[196]....
        /*0768*/ 	.word	0x00006ba0


	//   ....[197]....
        /*076c*/ 	.word	0x00006c60


	//   ....[198]....
        /*0770*/ 	.word	0x00006e80


	//   ....[199]....
        /*0774*/ 	.word	0x00006fb0


	//   ....[200]....
        /*0778*/ 	.word	0x000070e0


	//   ....[201]....
        /*077c*/ 	.word	0x00007210


	//   ....[202]....
        /*0780*/ 	.word	0x00007340


	//   ....[203]....
        /*0784*/ 	.word	0x00007470


	//   ....[204]....
        /*0788*/ 	.word	0x000075a0


	//   ....[205]....
        /*078c*/ 	.word	0x000076d0


	//   ....[206]....
        /*0790*/ 	.word	0x00007800


	//   ....[207]....
        /*0794*/ 	.word	0x00007930


	//   ....[208]....
        /*0798*/ 	.word	0x00007a60


	//   ....[209]....
        /*079c*/ 	.word	0x00007b80


	//   ....[210]....
        /*07a0*/ 	.word	0x00007c90


	//   ....[211]....
        /*07a4*/ 	.word	0x00007da0


	//   ....[212]....
        /*07a8*/ 	.word	0x00007eb0


	//   ....[213]....
        /*07ac*/ 	.word	0x00007fc0


	//   ....[214]....
        /*07b0*/ 	.word	0x000080d0


	//   ....[215]....
        /*07b4*/ 	.word	0x000081e0


	//   ....[216]....
        /*07b8*/ 	.word	0x000082e0


	//   ....[217]....
        /*07bc*/ 	.word	0x00008350


	//   ....[218]....
        /*07c0*/ 	.word	0x000083c0


	//   ....[219]....
        /*07c4*/ 	.word	0x00008430


	//   ....[220]....
        /*07c8*/ 	.word	0x000084a0


	//   ....[221]....
        /*07cc*/ 	.word	0x00008510


	//----- nvinfo : EIATTR_VRC_CTA_INIT_COUNT
	.align		4
.L_164:
        /*07d0*/ 	.byte	0x02, 0x4a
	.zero		1
	.zero		1


	//----- nvinfo : EIATTR_EXIT_INSTR_OFFSETS
	.align		4
        /*07d4*/ 	.byte	0x04, 0x1c
        /*07d6*/ 	.short	(.L_166 - .L_165)


	//   ....[0]....
.L_165:
        /*07d8*/ 	.word	0x00001d40


	//   ....[1]....
        /*07dc*/ 	.word	0x00002160


	//   ....[2]....
        /*07e0*/ 	.word	0x00002180


	//   ....[3]....
        /*07e4*/ 	.word	0x00006c70


	//   ....[4]....
        /*07e8*/ 	.word	0x000082f0


	//----- nvinfo : EIATTR_MAX_THREADS
	.align		4
.L_166:
        /*07ec*/ 	.byte	0x04, 0x05
        /*07ee*/ 	.short	(.L_168 - .L_167)
.L_167:
        /*07f0*/ 	.word	0x00000180
        /*07f4*/ 	.word	0x00000001
        /*07f8*/ 	.word	0x00000001


	//----- nvinfo : EIATTR_CRS_STACK_SIZE
	.align		4
.L_168:
        /*07fc*/ 	.byte	0x04, 0x1e
        /*07fe*/ 	.short	(.L_170 - .L_169)
.L_169:
        /*0800*/ 	.word	0x00000000


	//----- nvinfo : EIATTR_CBANK_PARAM_SIZE
	.align		4
.L_170:
        /*0804*/ 	.byte	0x03, 0x19
        /*0806*/ 	.short	0x004d


	//----- nvinfo : EIATTR_PARAM_CBANK
	.align		4
        /*0808*/ 	.byte	0x04, 0x0a
        /*080a*/ 	.short	(.L_172 - .L_171)
	.align		4
.L_171:
        /*080c*/ 	.word	index@(.nv.constant0._ZN3cub18CUB_300001_SM_10006detail10radix_sort29DeviceRadixSortOnesweepKernelINS1_5radix10policy_hubIiNS0_8NullTypeEyE10Policy1000ELNS0_9SortOrderE0EiS6_yiiNS1_21identity_decomposer_tEEEvPT5_SC_PT3_PKSD_PT1_PKSH_PT2_PKSL_T4_iiT6_)
        /*0810*/ 	.short	0x0380
        /*0812*/ 	.short	0x004d


	//----- nvinfo : EIATTR_SW_WAR
	.align		4
.L_172:
        /*0814*/ 	.byte	0x04, 0x36
        /*0816*/ 	.short	(.L_174 - .L_173)
.L_173:
        /*0818*/ 	.word	0x00000008
.L_174:


//--------------------- .nv.info._ZN3cub18CUB_300001_SM_10006detail10radix_sort33DeviceRadixSortExclusiveSumKernelINS1_5radix10policy_hubIiNS0_8NullTypeEyE10Policy1000EyEEvPT0_ --------------------------
	.section	.nv.info._ZN3cub18CUB_300001_SM_10006detail10radix_sort33DeviceRadixSortExclusiveSumKernelINS1_5radix10policy_hubIiNS0_8NullTypeEyE10Policy1000EyEEvPT0_,"",@"SHT_CUDA_INFO"
	.sectionflags	@""
	.align	4


	//----- nvinfo : EIATTR_CUDA_API_VERSION
	.align		4
        /*0000*/ 	.byte	0x04, 0x37
        /*0002*/ 	.short	(.L_176 - .L_175)
.L_175:
        /*0004*/ 	.word	0x00000082


	//----- nvinfo : EIATTR_KPARAM_INFO
	.align		4
.L_176:
        /*0008*/ 	.byte	0x04, 0x17
        /*000a*/ 	.short	(.L_178 - .L_177)
.L_177:
        /*000c*/ 	.word	0x00000000
        /*0010*/ 	.short	0x0000
        /*0012*/ 	.short	0x0000
        /*0014*/ 	.byte	0x00, 0xf5, 0x21, 0x00


	//----- nvinfo : EIATTR_SPARSE_MMA_MASK
	.align		4
.L_178:
        /*0018*/ 	.byte	0x03, 0x50
        /*001a*/ 	.short	0x0000


	//----- nvinfo : EIATTR_MAXREG_COUNT
	.align		4
        /*001c*/ 	.byte	0x03, 0x1b
        /*001e*/ 	.short	0x00ff


	//----- nvinfo : EIATTR_NUM_BARRIERS
	.align		4
        /*0020*/ 	.byte	0x02, 0x4c
        /*0022*/ 	.byte	0x01
	.zero		1


	//----- nvinfo : EIATTR_MERCURY_ISA_VERSION
	.align		4
        /*0024*/ 	.byte	0x03, 0x5f
        /*0026*/ 	.short	0x0101


	//----- nvinfo : EIATTR_COOP_GROUP_MASK_REGIDS
	.align		4
        /*0028*/ 	.byte	0x04, 0x29
        /*002a*/ 	.short	(.L_180 - .L_179)


	//   ....[0]....
.L_179:
        /*002c*/ 	.word	0xffffffff


	//   ....[1]....
        /*0030*/ 	.word	0xffffffff


	//   ....[2]....
        /*0034*/ 	.word	0xffffffff


	//   ....[3]....
        /*0038*/ 	.word	0xffffffff


	//   ....[4]....
        /*003c*/ 	.word	0xffffffff


	//   ....[5]....
        /*0040*/ 	.word	0xffffffff


	//   ....[6]....
        /*0044*/ 	.word	0xffffffff


	//   ....[7]....
        /*0048*/ 	.word	0xffffffff


	//   ....[8]....
        /*004c*/ 	.word	0xffffffff


	//   ....[9]....
        /*0050*/ 	.word	0xffffffff


	//   ....[10]....
        /*0054*/ 	.word	0x05000015


	//   ....[11]....
        /*0058*/ 	.word	0x05000015


	//   ....[12]....
        /*005c*/ 	.word	0x05000015


	//   ....[13]....
        /*0060*/ 	.word	0x05000015


	//   ....[14]....
        /*0064*/ 	.word	0x05000015


	//   ....[15]....
        /*0068*/ 	.word	0x05000015


	//   ....[16]....
        /*006c*/ 	.word	0x05000015


	//   ....[17]....
        /*0070*/ 	.word	0x05000015


	//   ....[18]....
        /*0074*/ 	.word	0x05000015


	//   ....[19]....
        /*0078*/ 	.word	0x05000015


	//----- nvinfo : EIATTR_COOP_GROUP_INSTR_OFFSETS
	.align		4
.L_180:
        /*007c*/ 	.byte	0x04, 0x28
        /*007e*/ 	.short	(.L_182 - .L_181)


	//   ....[0]....
.L_181:
        /*0080*/ 	.word	0x00000250


	//   ....[1]....
        /*0084*/ 	.word	0x00000260


	//   ....[2]....
        /*0088*/ 	.word	0x000002a0


	//   ....[3]....
        /*008c*/ 	.word	0x000002c0


	//   ....[4]....
        /*0090*/ 	.word	0x00000310


	//   ....[5]....
        /*0094*/ 	.word	0x00000320


	//   ....[6]....
        /*0098*/ 	.word	0x00000360


	//   ....[7]....
        /*009c*/ 	.word	0x00000380


	//   ....[8]....
        /*00a0*/ 	.word	0x000003d0


	//   ....[9]....
        /*00a4*/ 	.word	0x000003e0


	//   ....[10]....
        /*00a8*/ 	.word	0x00000660


	//   ....[11]....
        /*00ac*/ 	.word	0x000006b0


	//   ....[12]....
        /*00b0*/ 	.word	0x00000740


	//   ....[13]....
        /*00b4*/ 	.word	0x00000790


	//   ....[14]....
        /*00b8*/ 	.word	0x00000820


	//   ....[15]....
        /*00bc*/ 	.word	0x00000870


	//   ....[16]....
        /*00c0*/ 	.word	0x00000900


	//   ....[17]....
        /*00c4*/ 	.word	0x00000950


	//   ....[18]....
        /*00c8*/ 	.word	0x000009e0


	//   ....[19]....
        /*00cc*/ 	.word	0x00000a30


	//----- nvinfo : EIATTR_VRC_CTA_INIT_COUNT
	.align		4
.L_182:
        /*00d0*/ 	.byte	0x02, 0x4a
	.zero		1
	.zero		1


	//----- nvinfo : EIATTR_EXIT_INSTR_OFFSETS
	.align		4
        /*00d4*/ 	.byte	0x04, 0x1c
        /*00d6*/ 	.short	(.L_184 - .L_183)


	//   ....[0]....
.L_183:
        /*00d8*/ 	.word	0x000005d0


	//   ....[1]....
        /*00dc*/ 	.word	0x00000600


	//----- nvinfo : EIATTR_CRS_STACK_SIZE
	.align		4
.L_184:
        /*00e0*/ 	.byte	0x04, 0x1e
        /*00e2*/ 	.short	(.L_186 - .L_185)
.L_185:
        /*00e4*/ 	.word	0x00000000


	//----- nvinfo : EIATTR_CBANK_PARAM_SIZE
	.align		4
.L_186:
        /*00e8*/ 	.byte	0x03, 0x19
        /*00ea*/ 	.short	0x0008


	//----- nvinfo : EIATTR_PARAM_CBANK
	.align		4
        /*00ec*/ 	.byte	0x04, 0x0a
        /*00ee*/ 	.short	(.L_188 - .L_187)
	.align		4
.L_187:
        /*00f0*/ 	.word	index@(.nv.constant0._ZN3cub18CUB_300001_SM_10006detail10radix_sort33DeviceRadixSortExclusiveSumKernelINS1_5radix10policy_hubIiNS0_8NullTypeEyE10Policy1000EyEEvPT0_)
        /*00f4*/ 	.short	0x0380
        /*00f6*/ 	.short	0x0008


	//----- nvinfo : EIATTR_SW_WAR
	.align		4
.L_188:
        /*00f8*/ 	.byte	0x04, 0x36
        /*00fa*/ 	.short	(.L_190 - .L_189)
.L_189:
        /*00fc*/ 	.word	0x00000008
.L_190:


//--------------------- .nv.info._ZN3cub18CUB_300001_SM_10006detail10radix_sort30DeviceRadixSortHistogramKernelINS1_5radix10policy_hubIiNS0_8NullTypeEyE10Policy1000ELNS0_9SortOrderE0EiyNS1_21identity_decomposer_tEEEvPT2_PKT1_SB_iiT3_ --------------------------
	.section	.nv.info._ZN3cub18CUB_300001_SM_10006detail10radix_sort30DeviceRadixSortHistogramKernelINS1_5radix10policy_hubIiNS0_8NullTypeEyE10Policy1000ELNS0_9SortOrderE0EiyNS1_21identity_decomposer_tEEEvPT2_PKT1_SB_iiT3_,"",@"SHT_CUDA_INFO"
	.sectionflags	@""
	.align	4


	//----- nvinfo : EIATTR_CUDA_API_VERSION
	.align		4
        /*0000*/ 	.byte	0x04, 0x37
        /*0002*/ 	.short	(.L_192 - .L_191)
.L_191:
        /*0004*/ 	.word	0x00000082


	//----- nvinfo : EIATTR_KPARAM_INFO
	.align		4
.L_192:
        /*0008*/ 	.byte	0x04, 0x17
        /*000a*/ 	.short	(.L_194 - .L_193)
.L_193:
        /*000c*/ 	.word	0x00000000
        /*0010*/ 	.short	0x0005
        /*0012*/ 	.short	0x0020
        /*0014*/ 	.byte	0x00, 0xf0, 0x05, 0x00


	//----- nvinfo : EIATTR_KPARAM_INFO
	.align		4
.L_194:
        /*0018*/ 	.byte	0x04, 0x17
        /*001a*/ 	.short	(.L_196 - .L_195)
.L_195:
        /*001c*/ 	.word	0x00000000
        /*0020*/ 	.short	0x0004
        /*0022*/ 	.short	0x001c
        /*0024*/ 	.byte	0x00, 0xf0, 0x11, 0x00


	//----- nvinfo : EIATTR_KPARAM_INFO
	.align		4
.L_196:
        /*0028*/ 	.byte	0x04, 0x17
        /*002a*/ 	.short	(.L_198 - .L_197)
.L_197:
        /*002c*/ 	.word	0x00000000
        /*0030*/ 	.short	0x0003
        /*0032*/ 	.short	0x0018
        /*0034*/ 	.byte	0x00, 0xf0, 0x11, 0x00


	//----- nvinfo : EIATTR_KPARAM_INFO
	.align		4
.L_198:
        /*0038*/ 	.byte	0x04, 0x17
        /*003a*/ 	.short	(.L_200 - .L_199)
.L_199:
        /*003c*/ 	.word	0x00000000
        /*0040*/ 	.short	0x0002
        /*0042*/ 	.short	0x0010
        /*0044*/ 	.byte	0x00, 0xf0, 0x21, 0x00


	//----- nvinfo : EIATTR_KPARAM_INFO
	.align		4
.L_200:
        /*0048*/ 	.byte	0x04, 0x17
        /*004a*/ 	.short	(.L_202 - .L_201)
.L_201:
        /*004c*/ 	.word	0x00000000
        /*0050*/ 	.short	0x0001
        /*0052*/ 	.short	0x0008
        /*0054*/ 	.byte	0x00, 0xf5, 0x21, 0x00


	//----- nvinfo : EIATTR_KPARAM_INFO
	.align		4
.L_202:
        /*0058*/ 	.byte	0x04, 0x17
        /*005a*/ 	.short	(.L_204 - .L_203)
.L_203:
        /*005c*/ 	.word	0x00000000
        /*0060*/ 	.short	0x0000
        /*0062*/ 	.short	0x0000
        /*0064*/ 	.byte	0x00, 0xf5, 0x21, 0x00


	//----- nvinfo : EIATTR_SPARSE_MMA_MASK
	.align		4
.L_204:
        /*0068*/ 	.byte	0x03, 0x50
        /*006a*/ 	.short	0x0000


	//----- nvinfo : EIATTR_MAXREG_COUNT
	.align		4
        /*006c*/ 	.byte	0x03, 0x1b
        /*006e*/ 	.short	0x00ff


	//----- nvinfo : EIATTR_NUM_BARRIERS
	.align		4
        /*0070*/ 	.byte	0x02, 0x4c
        /*0072*/ 	.byte	0x01
	.zero		1


	//----- nvinfo : EIATTR_MERCURY_ISA_VERSION
	.align		4
        /*0074*/ 	.byte	0x03, 0x5f
        /*0076*/ 	.short	0x0101


	//----- nvinfo : EIATTR_VRC_CTA_INIT_COUNT
	.align		4
        /*0078*/ 	.byte	0x02, 0x4a
	.zero		1
	.zero		1


	//----- nvinfo : EIATTR_EXIT_INSTR_OFFSETS
	.align		4
        /*007c*/ 	.byte	0x04, 0x1c
        /*007e*/ 	.short	(.L_206 - .L_205)


	//   ....[0]....
.L_205:
        /*0080*/ 	.word	0x00000040


	//   ....[1]....
        /*0084*/ 	.word	0x00002ee0


	//----- nvinfo : EIATTR_MAX_THREADS
	.align		4
.L_206:
        /*0088*/ 	.byte	0x04, 0x05
        /*008a*/ 	.short	(.L_208 - .L_207)
.L_207:
        /*008c*/ 	.word	0x00000080
        /*0090*/ 	.word	0x00000001
        /*0094*/ 	.word	0x00000001


	//----- nvinfo : EIATTR_CRS_STACK_SIZE
	.align		4
.L_208:
        /*0098*/ 	.byte	0x04, 0x1e
        /*009a*/ 	.short	(.L_210 - .L_209)
.L_209:
        /*009c*/ 	.word	0x00000000


	//----- nvinfo : EIATTR_CBANK_PARAM_SIZE
	.align		4
.L_210:
        /*00a0*/ 	.byte	0x03, 0x19
        /*00a2*/ 	.short	0x0021


	//----- nvinfo : EIATTR_PARAM_CBANK
	.align		4
        /*00a4*/ 	.byte	0x04, 0x0a
        /*00a6*/ 	.short	(.L_212 - .L_211)
	.align		4
.L_211:
        /*00a8*/ 	.word	index@(.nv.constant0._ZN3cub18CUB_300001_SM_10006detail10radix_sort30DeviceRadixSortHistogramKernelINS1_5radix10policy_hubIiNS0_8NullTypeEyE10Policy1000ELNS0_9SortOrderE0EiyNS1_21identity_decomposer_tEEEvPT2_PKT1_SB_iiT3_)
        /*00ac*/ 	.short	0x0380
        /*00ae*/ 	.short	0x0021


	//----- nvinfo : EIATTR_SW_WAR
	.align		4
.L_212:
        /*00b0*/ 	.byte	0x04, 0x36
        /*00b2*/ 	.short	(.L_214 - .L_213)
.L_213:
        /*00b4*/ 	.word	0x00000008
.L_214:


//--------------------- .nv.info._ZN3cub18CUB_300001_SM_10006detail10radix_sort31DeviceRadixSortSingleTileKernelINS1_5radix10policy_hubIiNS0_8NullTypeEyE10Policy1000ELNS0_9SortOrderE0EiS6_yNS1_21identity_decomposer_tEEEvPKT1_PSB_PKT2_PSF_T3_iiT4_ --------------------------
	.section	.nv.info._ZN3cub18CUB_300001_SM_10006detail10radix_sort31DeviceRadixSortSingleTileKernelINS1_5radix10policy_hubIiNS0_8NullTypeEyE10Policy1000ELNS0_9SortOrderE0EiS6_yNS1_21identity_decomposer_tEEEvPKT1_PSB_PKT2_PSF_T3_iiT4_,"",@"SHT_CUDA_INFO"
	.sectionflags	@""
	.align	4


	//----- nvinfo : EIATTR_CUDA_API_VERSION
	.align		4
        /*0000*/ 	.byte	0x04, 0x37
        /*0002*/ 	.short	(.L_216 - .L_215)
.L_215:
        /*0004*/ 	.word	0x00000082


	//----- nvinfo : EIATTR_KPARAM_INFO
	.align		4
.L_216:
        /*0008*/ 	.byte	0x04, 0x17
        /*000a*/ 	.short	(.L_218 - .L_217)
.L_217:
        /*000c*/ 	.word	0x00000000
        /*0010*/ 	.short	0x0007
        /*0012*/ 	.short	0x0030
        /*0014*/ 	.byte	0x00, 0xf0, 0x05, 0x00


	//----- nvinfo : EIATTR_KPARAM_INFO
	.align		4
.L_218:
        /*0018*/ 	.byte	0x04, 0x17
        /*001a*/ 	.short	(.L_220 - .L_219)
.L_219:
        /*001c*/ 	.word	0x00000000
        /*0020*/ 	.short	0x0006
        /*0022*/ 	.short	0x002c
        /*0024*/ 	.byte	0x00, 0xf0, 0x11, 0x00


	//----- nvinfo : EIATTR_KPARAM_INFO
	.align		4
.L_220:
        /*0028*/ 	.byte	0x04, 0x17
        /*002a*/ 	.short	(.L_222 - .L_221)
.L_221:
        /*002c*/ 	.word	0x00000000
        /*0030*/ 	.short	0x0005
        /*0032*/ 	.short	0x0028
        /*0034*/ 	.byte	0x00, 0xf0, 0x11, 0x00


	//----- nvinfo : EIATTR_KPARAM_INFO
	.align		4
.L_222:
        /*0038*/ 	.byte	0x04, 0x17
        /*003a*/ 	.short	(.L_224 - .L_223)
.L_223:
        /*003c*/ 	.word	0x00000000
        /*0040*/ 	.short	0x0004
        /*0042*/ 	.short	0x0020
        /*0044*/ 	.byte	0x00, 0xf0, 0x21, 0x00


	//----- nvinfo : EIATTR_KPARAM_INFO
	.align		4
.L_224:
        /*0048*/ 	.byte	0x04, 0x17
        /*004a*/ 	.short	(.L_226 - .L_225)
.L_225:
        /*004c*/ 	.word	0x00000000
        /*0050*/ 	.short	0x0003
        /*0052*/ 	.short	0x0018
        /*0054*/ 	.byte	0x00, 0xf5, 0x21, 0x00


	//----- nvinfo : EIATTR_KPARAM_INFO
	.align		4
.L_226:
        /*0058*/ 	.byte	0x04, 0x17
        /*005a*/ 	.short	(.L_228 - .L_227)
.L_227:
        /*005c*/ 	.word	0x00000000
        /*0060*/ 	.short	0x0002
        /*0062*/ 	.short	0x0010
        /*0064*/ 	.byte	0x00, 0xf5, 0x21, 0x00


	//----- nvinfo : EIATTR_KPARAM_INFO
	.align		4
.L_228:
        /*0068*/ 	.byte	0x04, 0x17
        /*006a*/ 	.short	(.L_230 - .L_229)
.L_229:
        /*006c*/ 	.word	0x00000000
        /*0070*/ 	.short	0x0001
        /*0072*/ 	.short	0x0008
        /*0074*/ 	.byte	0x00, 0xf5, 0x21, 0x00


	//----- nvinfo : EIATTR_KPARAM_INFO
	.align		4
.L_230:
        /*0078*/ 	.byte	0x04, 0x17
        /*007a*/ 	.short	(.L_232 - .L_231)
.L_231:
        /*007c*/ 	.word	0x00000000
        /*0080*/ 	.short	0x0000
        /*0082*/ 	.short	0x0000
        /*0084*/ 	.byte	0x00, 0xf5, 0x21, 0x00


	//----- nvinfo : EIATTR_SPARSE_MMA_MASK
	.align		4
.L_232:
        /*0088*/ 	.byte	0x03, 0x50
        /*008a*/ 	.short	0x0000


	//----- nvinfo : EIATTR_MAXREG_COUNT
	.align		4
        /*008c*/ 	.byte	0x03, 0x1b
        /*008e*/ 	.short	0x00ff


	//----- nvinfo : EIATTR_NUM_BARRIERS
	.align		4
        /*0090*/ 	.byte	0x02, 0x4c
        /*0092*/ 	.byte	0x01
	.zero		1


	//----- nvinfo : EIATTR_MERCURY_ISA_VERSION
	.align		4
        /*0094*/ 	.byte	0x03, 0x5f
        /*0096*/ 	.short	0x0101


	//----- nvinfo : EIATTR_COOP_GROUP_MASK_REGIDS
	.align		4
        /*0098*/ 	.byte	0x04, 0x29
        /*009a*/ 	.short	(.L_234 - .L_233)


	//   ....[0]....
.L_233:
        /*009c*/ 	.word	0xffffffff


	//   ....[1]....
        /*00a0*/ 	.word	0xffffffff


	//   ....[2]....
        /*00a4*/ 	.word	0xffffffff


	//   ....[3]....
        /*00a8*/ 	.word	0xffffffff


	//   ....[4]....
        /*00ac*/ 	.word	0xffffffff


	//----- nvinfo : EIATTR_COOP_GROUP_INSTR_OFFSETS
	.align		4
.L_234:
        /*00b0*/ 	.byte	0x04, 0x28
        /*00b2*/ 	.short	(.L_236 - .L_235)


	//   ....[0]....
.L_235:
        /*00b4*/ 	.word	0x000019f0


	//   ....[1]....
        /*00b8*/ 	.word	0x00001a10


	//   ....[2]....
        /*00bc*/ 	.word	0x00001a30


	//   ....[3]....
        /*00c0*/ 	.word	0x00001a50


	//   ....[4]....
        /*00c4*/ 	.word	0x00001a70


	//----- nvinfo : EIATTR_VRC_CTA_INIT_COUNT
	.align		4
.L_236:
        /*00c8*/ 	.byte	0x02, 0x4a
	.zero		1
	.zero		1


	//----- nvinfo : EIATTR_EXIT_INSTR_OFFSETS
	.align		4
        /*00cc*/ 	.byte	0x04, 0x1c
        /*00ce*/ 	.short	(.L_238 - .L_237)


	//   ....[0]....
.L_237:
        /*00d0*/ 	.word	0x000030e0


	//   ....[1]....
        /*00d4*/ 	.word	0x00003120


	//----- nvinfo : EIATTR_MAX_THREADS
	.align		4
.L_238:
        /*00d8*/ 	.byte	0x04, 0x05
        /*00da*/ 	.short	(.L_240 - .L_239)
.L_239:
        /*00dc*/ 	.word	0x00000100
        /*00e0*/ 	.word	0x00000001
        /*00e4*/ 	.word	0x00000001


	//----- nvinfo : EIATTR_CBANK_PARAM_SIZE
	.align		4
.L_240:
        /*00e8*/ 	.byte	0x03, 0x19
        /*00ea*/ 	.short	0x0031


	//----- nvinfo : EIATTR_PARAM_CBANK
	.align		4
        /*00ec*/ 	.byte	0x04, 0x0a
        /*00ee*/ 	.short	(.L_242 - .L_241)
	.align		4
.L_241:
        /*00f0*/ 	.word	index@(.nv.constant0._ZN3cub18CUB_300001_SM_10006detail10radix_sort31DeviceRadixSortSingleTileKernelINS1_5radix10policy_hubIiNS0_8NullTypeEyE10Policy1000ELNS0_9SortOrderE0EiS6_yNS1_21identity_decomposer_tEEEvPKT1_PSB_PKT2_PSF_T3_iiT4_)
        /*00f4*/ 	.short	0x0380
        /*00f6*/ 	.short	0x0031


	//----- nvinfo : EIATTR_SW_WAR
	.align		4
.L_242:
        /*00f8*/ 	.byte	0x04, 0x36
        /*00fa*/ 	.short	(.L_244 - .L_243)
.L_243:
        /*00fc*/ 	.word	0x00000008
.L_244:


//--------------------- .nv.info._ZN3cub18CUB_300001_SM_10006detail6reduce28DeviceReduceSingleTileKernelINS2_10policy_hubIfyN4cuda3std3__44plusIfEEE10Policy1000EPfPiiS9_ifNS7_10__identityEEEvT0_T1_T2_T3_T4_T6_ --------------------------
	.section	.nv.info._ZN3cub18CUB_300001_SM_10006detail6reduce28DeviceReduceSingleTileKernelINS2_10policy_hubIfyN4cuda3std3__44plusIfEEE10Policy1000EPfPiiS9_ifNS7_10__identityEEEvT0_T1_T2_T3_T4_T6_,"",@"SHT_CUDA_INFO"
	.sectionflags	@""
	.align	4


	//----- nvinfo : EIATTR_CUDA_API_VERSION
	.align		4
        /*0000*/ 	.byte	0x04, 0x37
        /*0002*/ 	.short	(.L_246 - .L_245)
.L_245:
        /*0004*/ 	.word	0x00000082


	//----- nvinfo : EIATTR_KPARAM_INFO
	.align		4
.L_246:
        /*0008*/ 	.byte	0x04, 0x17
        /*000a*/ 	.short	(.L_248 - .L_247)
.L_247:
        /*000c*/ 	.word	0x00000000
        /*0010*/ 	.short	0x0005
        /*0012*/ 	.short	0x001c
        /*0014*/ 	.byte	0x00, 0xf0, 0x05, 0x00


	//----- nvinfo : EIATTR_KPARAM_INFO
	.align		4
.L_248:
        /*0018*/ 	.byte	0x04, 0x17
        /*001a*/ 	.short	(.L_250 - .L_249)
.L_249:
        /*001c*/ 	.word	0x00000000
        /*0020*/ 	.short	0x0004
        /*0022*/ 	.short	0x0018
        /*0024*/ 	.byte	0x00, 0xf0, 0x11, 0x00


	//----- nvinfo : EIATTR_KPARAM_INFO
	.align		4
.L_250:
        /*0028*/ 	.byte	0x04, 0x17
        /*002a*/ 	.short	(.L_252 - .L_251)
.L_251:
        /*002c*/ 	.word	0x00000000
        /*0030*/ 	.short	0x0003
        /*0032*/ 	.short	0x0014
        /*0034*/ 	.byte	0x00, 0xf0, 0x05, 0x00


	//----- nvinfo : EIATTR_KPARAM_INFO
	.align		4
.L_252:
        /*0038*/ 	.byte	0x04, 0x17
        /*003a*/ 	.short	(.L_254 - .L_253)
.L_253:
        /*003c*/ 	.word	0x00000000
        /*0040*/ 	.short	0x0002
        /*0042*/ 	.short	0x0010
        /*0044*/ 	.byte	0x00, 0xf0, 0x11, 0x00


	//----- nvinfo : EIATTR_KPARAM_INFO
	.align		4
.L_254:
        /*0048*/ 	.byte	0x04, 0x17
        /*004a*/ 	.short	(.L_256 - .L_255)
.L_255:
        /*004c*/ 	.word	0x00000000
        /*0050*/ 	.short	0x0001
        /*0052*/ 	.short	0x0008
        /*0054*/ 	.byte	0x00, 0xf5, 0x21, 0x00


	//----- nvinfo : EIATTR_KPARAM_INFO
	.align		4
.L_256:
        /*0058*/ 	.byte	0x04, 0x17
        /*005a*/ 	.short	(.L_258 - .L_257)
.L_257:
        /*005c*/ 	.word	0x00000000
        /*0060*/ 	.short	0x0000
        /*0062*/ 	.short	0x0000
        /*0064*/ 	.byte	0x00, 0xf5, 0x21, 0x00


	//----- nvinfo : EIATTR_SPARSE_MMA_MASK
	.align		4
.L_258:
        /*0068*/ 	.byte	0x03, 0x50
        /*006a*/ 	.short	0x0000


	//----- nvinfo : EIATTR_MAXREG_COUNT
	.align		4
        /*006c*/ 	.byte	0x03, 0x1b
        /*006e*/ 	.short	0x00ff


	//----- nvinfo : EIATTR_NUM_BARRIERS
	.align		4
        /*0070*/ 	.byte	0x02, 0x4c
        /*0072*/ 	.byte	0x01
	.zero		1


	//----- nvinfo : EIATTR_MERCURY_ISA_VERSION
	.align		4
        /*0074*/ 	.byte	0x03, 0x5f
        /*0076*/ 	.short	0x0101


	//----- nvinfo : EIATTR_COOP_GROUP_MASK_REGIDS
	.align		4
        /*0078*/ 	.byte	0x04, 0x29
        /*007a*/ 	.short	(.L_260 - .L_259)


	//   ....[0]....
.L_259:
        /*007c*/ 	.word	0xffffffff


	//   ....[1]....
        /*0080*/ 	.word	0xffffffff


	//   ....[2]....
        /*0084*/ 	.word	0xffffffff


	//   ....[3]....
        /*0088*/ 	.word	0xffffffff


	//   ....[4]....
        /*008c*/ 	.word	0xffffffff


	//   ....[5]....
        /*0090*/ 	.word	0xffffffff


	//   ....[6]....
        /*0094*/ 	.word	0xffffffff


	//   ....[7]....
        /*0098*/ 	.word	0xffffffff


	//   ....[8]....
        /*009c*/ 	.word	0xffffffff


	//   ....[9]....
        /*00a0*/ 	.word	0xffffffff


	//   ....[10]....
        /*00a4*/ 	.word	0xffffffff


	//   ....[11]....
        /*00a8*/ 	.word	0xffffffff


	//   ....[12]....
        /*00ac*/ 	.word	0xffffffff


	//   ....[13]....
        /*00b0*/ 	.word	0xffffffff


	//   ....[14]....
        /*00b4*/ 	.word	0xffffffff


	//   ....[15]....
        /*00b8*/ 	.word	0xffffffff


	//   ....[16]....
        /*00bc*/ 	.word	0xffffffff


	//   ....[17]....
        /*00c0*/ 	.word	0xffffffff


	//   ....[18]....
        /*00c4*/ 	.word	0xffffffff


	//   ....[19]....
        /*00c8*/ 	.word	0xffffffff


	//   ....[20]....
        /*00cc*/ 	.word	0xffffffff


	//   ....[21]....
        /*00d0*/ 	.word	0xffffffff


	//   ....[22]....
        /*00d4*/ 	.word	0xffffffff


	//   ....[23]....
        /*00d8*/ 	.word	0xffffffff


	//   ....[24]....
        /*00dc*/ 	.word	0xffffffff


	//   ....[25]....
        /*00e0*/ 	.word	0xffffffff


	//   ....[26]....
        /*00e4*/ 	.word	0xffffffff


	//   ....[27]....
        /*00e8*/ 	.word	0xffffffff


	//   ....[28]....
        /*00ec*/ 	.word	0xffffffff


	//   ....[29]....
        /*00f0*/ 	.word	0xffffffff


	//----- nvinfo : EIATTR_COOP_GROUP_INSTR_OFFSETS
	.align		4
.L_260:
        /*00f4*/ 	.byte	0x04, 0x28
        /*00f6*/ 	.short	(.L_262 - .L_261)


	//   ....[0]....
.L_261:
        /*00f8*/ 	.word	0x00000980


	//   ....[1]....
        /*00fc*/ 	.word	0x000009e0


	//   ....[2]....
        /*0100*/ 	.word	0x00000a50


	//   ....[3]....
        /*0104*/ 	.word	0x00000aa0


	//   ....[4]....
        /*0108*/ 	.word	0x00000ad0


	//   ....[5]....
        /*010c*/ 	.word	0x00000c90


	//   ....[6]....
        /*0110*/ 	.word	0x00000d20


	//   ....[7]....
        /*0114*/ 	.word	0x00000d60


	//   ....[8]....
        /*0118*/ 	.word	0x00000db0


	//   ....[9]....
        /*011c*/ 	.word	0x00000df0


	//   ....[10]....
        /*0120*/ 	.word	0x00001c00


	//   ....[11]....
        /*0124*/ 	.word	0x00001c80


	//   ....[12]....
        /*0128*/ 	.word	0x00001cd0


	//   ....[13]....
        /*012c*/ 	.word	0x00001d10


	//   ....[14]....
        /*0130*/ 	.word	0x00001d40


	//   ....[15]....
        /*0134*/ 	.word	0x00002700


	//   ....[16]....
        /*0138*/ 	.word	0x00002760


	//   ....[17]....
        /*013c*/ 	.word	0x000027d0


	//   ....[18]....
        /*0140*/ 	.word	0x00002820


	//   ....[19]....
        /*0144*/ 	.word	0x00002850


	//   ....[20]....
        /*0148*/ 	.word	0x00002a10


	//   ....[21]....
        /*014c*/ 	.word	0x00002a90


	//   ....[22]....
        /*0150*/ 	.word	0x00002ad0


	//   ....[23]....
        /*0154*/ 	.word	0x00002b10


	//   ....[24]....
        /*0158*/ 	.word	0x00002b70


	//   ....[25]....
        /*015c*/ 	.word	0x00003b00


	//   ....[26]....
        /*0160*/ 	.word	0x00003b80


	//   ....[27]....
        /*0164*/ 	.word	0x00003bd0


	//   ....[28]....
        /*0168*/ 	.word	0x00003c10


	//   ....[29]....
        /*016c*/ 	.word	0x00003c40


	//----- nvinfo : EIATTR_VRC_CTA_INIT_COUNT
	.align		4
.L_262:
        /*0170*/ 	.byte	0x02, 0x4a
	.zero		1
	.zero		1


	//----- nvinfo : EIATTR_EXIT_INSTR_OFFSETS
	.align		4
        /*0174*/ 	.byte	0x04, 0x1c
        /*0176*/ 	.short	(.L_264 - .L_263)


	//   ....[0]....
.L_263:
        /*0178*/ 	.word	0x00000080


	//   ....[1]....
        /*017c*/ 	.word	0x000000c0


	//   ....[2]....
        /*0180*/ 	.word	0x00003d90


	//   ....[3]....
        /*0184*/ 	.word	0x00003e00


	//----- nvinfo : EIATTR_MAX_THREADS
	.align		4
.L_264:
        /*0188*/ 	.byte	0x04, 0x05
        /*018a*/ 	.short	(.L_266 - .L_265)
.L_265:
        /*018c*/ 	.word	0x00000100
        /*0190*/ 	.word	0x00000001
        /*0194*/ 	.word	0x00000001


	//----- nvinfo : EIATTR_CRS_STACK_SIZE
	.align		4
.L_266:
        /*0198*/ 	.byte	0x04, 0x1e
        /*019a*/ 	.short	(.L_268 - .L_267)
.L_267:
        /*019c*/ 	.word	0x00000000


	//----- nvinfo : EIATTR_CBANK_PARAM_SIZE
	.align		4
.L_268:
        /*01a0*/ 	.byte	0x03, 0x19
        /*01a2*/ 	.short	0x001d


	//----- nvinfo : EIATTR_PARAM_CBANK
	.align		4
        /*01a4*/ 	.byte	0x04, 0x0a
        /*01a6*/ 	.short	(.L_270 - .L_269)
	.align		4
.L_269:
        /*01a8*/ 	.word	index@(.nv.constant0._ZN3cub18CUB_300001_SM_10006detail6reduce28DeviceReduceSingleTileKernelINS2_10policy_hubIfyN4cuda3std3__44plusIfEEE10Policy1000EPfPiiS9_ifNS7_10__identityEEEvT0_T1_T2_T3_T4_T6_)
        /*01ac*/ 	.short	0x0380
        /*01ae*/ 	.short	0x001d


	//----- nvinfo : EIATTR_SW_WAR
	.align		4
.L_270:
        /*01b0*/ 	.byte	0x04, 0x36
        /*01b2*/ 	.short	(.L_272 - .L_271)
.L_271:
        /*01b4*/ 	.word	0x00000008
.L_272:


//--------------------- .nv.info._ZN3cub18CUB_300001_SM_10006detail6reduce18DeviceReduceKernelINS2_10policy_hubIfyN4cuda3std3__44plusIfEEE10Policy1000EN6thrust24THRUST_300001_SM_1000_NS6detail15normal_iteratorINSD_10device_ptrIfEEEEyS9_f6squareIfEEEvT0_PT3_T1_NS0_13GridEvenShareISO_EET2_T4_ --------------------------
	.section	.nv.info._ZN3cub18CUB_300001_SM_10006detail6reduce18DeviceReduceKernelINS2_10policy_hubIfyN4cuda3std3__44plusIfEEE10Policy1000EN6thrust24THRUST_300001_SM_1000_NS6detail15normal_iteratorINSD_10device_ptrIfEEEEyS9_f6squareIfEEEvT0_PT3_T1_NS0_13GridEvenShareISO_EET2_T4_,"",@"SHT_CUDA_INFO"
	.sectionflags	@""
	.align	4


	//----- nvinfo : EIATTR_CUDA_API_VERSION
	.align		4
        /*0000*/ 	.byte	0x04, 0x37
        /*0002*/ 	.short	(.L_274 - .L_273)
.L_273:
        /*0004*/ 	.word	0x00000082


	//----- nvinfo : EIATTR_KPARAM_INFO
	.align		4
.L_274:
        /*0008*/ 	.byte	0x04, 0x17
        /*000a*/ 	.short	(.L_276 - .L_275)
.L_275:
        /*000c*/ 	.word	0x00000000
        /*0010*/ 	.short	0x0005
        /*0012*/ 	.short	0x0061
        /*0014*/ 	.byte	0x00, 0xf0, 0x05, 0x00


	//----- nvinfo : EIATTR_KPARAM_INFO
	.align		4
.L_276:
        /*0018*/ 	.byte	0x04, 0x17
        /*001a*/ 	.short	(.L_278 - .L_277)
.L_277:
        /*001c*/ 	.word	0x00000000
        /*0020*/ 	.short	0x0004
        /*0022*/ 	.short	0x0060
        /*0024*/ 	.byte	0x00, 0xf0, 0x05, 0x00


	//----- nvinfo : EIATTR_KPARAM_INFO
	.align		4
.L_278:
        /*0028*/ 	.byte	0x04, 0x17
        /*002a*/ 	.short	(.L_280 - .L_279)
.L_279:
        /*002c*/ 	.word	0x00000000
        /*0030*/ 	.short	0x0003
        /*0032*/ 	.short	0x0018
        /*0034*/ 	.byte	0x00, 0xf0, 0x21, 0x01


	//----- nvinfo : EIATTR_KPARAM_INFO
	.align		4
.L_280:
        /*0038*/ 	.byte	0x04, 0x17
        /*003a*/ 	.short	(.L_282 - .L_281)
.L_281:
        /*003c*/ 	.word	0x00000000
        /*0040*/ 	.short	0x0002
        /*0042*/ 	.short	0x0010
        /*0044*/ 	.byte	0x00, 0xf0, 0x21, 0x00


	//----- nvinfo : EIATTR_KPARAM_INFO
	.align		4
.L_282:
        /*0048*/ 	.byte	0x04, 0x17
        /*004a*/ 	.short	(.L_284 - .L_283)
.L_283:
        /*004c*/ 	.word	0x00000000
        /*0050*/ 	.short	0x0001
        /*0052*/ 	.short	0x0008
        /*0054*/ 	.byte	0x00, 0xf5, 0x21, 0x00


	//----- nvinfo : EIATTR_KPARAM_INFO
	.align		4
.L_284:
        /*0058*/ 	.byte	0x04, 0x17
        /*005a*/ 	.short	(.L_286 - .L_285)
.L_285:
        /*005c*/ 	.word	0x00000000
        /*0060*/ 	.short	0x0000
        /*0062*/ 	.short	0x0000
        /*0064*/ 	.byte	0x00, 0xf0, 0x21, 0x00


	//----- nvinfo : EIATTR_SPARSE_MMA_MASK
	.align		4
.L_286:
        /*0068*/ 	.byte	0x03, 0x50
        /*006a*/ 	.short	0x0000


	//----- nvinfo : EIATTR_MAXREG_COUNT
	.align		4
        /*006c*/ 	.byte	0x03, 0x1b
        /*006e*/ 	.short	0x00ff


	//----- nvinfo : EIATTR_NUM_BARRIERS
	.align		4
        /*0070*/ 	.byte	0x02, 0x4c
        /*0072*/ 	.byte	0x01
	.zero		1


	//----- nvinfo : EIATTR_MERCURY_ISA_VERSION
	.align		4
        /*0074*/ 	.byte	0x03, 0x5f
        /*0076*/ 	.short	0x0101


	//----- nvinfo : EIATTR_COOP_GROUP_MASK_REGIDS
	.align		4
        /*0078*/ 	.byte	0x04, 0x29
        /*007a*/ 	.short	(.L_288 - .L_287)


	//   ....[0]....
.L_287:
        /*007c*/ 	.word	0xffffffff


	//   ....[1]....
        /*0080*/ 	.word	0xffffffff


	//   ....[2]....
        /*0084*/ 	.word	0xffffffff


	//   ....[3]....
        /*0088*/ 	.word	0xffffffff


	//   ....[4]....
        /*008c*/ 	.word	0xffffffff


	//   ....[5]....
        /*0090*/ 	.word	0xffffffff


	//   ....[6]....
        /*0094*/ 	.word	0xffffffff


	//   ....[7]....
        /*0098*/ 	.word	0xffffffff


	//   ....[8]....
        /*009c*/ 	.word	0xffffffff


	//   ....[9]....
        /*00a0*/ 	.word	0xffffffff


	//   ....[10]....
        /*00a4*/ 	.word	0xffffffff


	//   ....[11]....
        /*00a8*/ 	.word	0xffffffff


	//   ....[12]....
        /*00ac*/ 	.word	0xffffffff


	//   ....[13]....
        /*00b0*/ 	.word	0xffffffff


	//   ....[14]....
        /*00b4*/ 	.word	0xffffffff


	//----- nvinfo : EIATTR_COOP_GROUP_INSTR_OFFSETS
	.align		4
.L_288:
        /*00b8*/ 	.byte	0x04, 0x28
        /*00ba*/ 	.short	(.L_290 - .L_289)


	//   ....[0]....
.L_289:
        /*00bc*/ 	.word	0x000009c0


	//   ....[1]....
        /*00c0*/ 	.word	0x00000a20


	//   ....[2]....
        /*00c4*/ 	.word	0x00000a90


	//   ....[3]....
        /*00c8*/ 	.word	0x00000ae0


	//   ....[4]....
        /*00cc*/ 	.word	0x00000b10


	//   ....[5]....
        /*00d0*/ 	.word	0x00000cd0


	//   ....[6]....
        /*00d4*/ 	.word	0x00000d60


	//   ....[7]....
        /*00d8*/ 	.word	0x00000da0


	//   ....[8]....
        /*00dc*/ 	.word	0x00000df0


	//   ....[9]....
        /*00e0*/ 	.word	0x00000e30


	//   ....[10]....
        /*00e4*/ 	.word	0x000020e0


	//   ....[11]....
        /*00e8*/ 	.word	0x00002170


	//   ....[12]....
        /*00ec*/ 	.word	0x000021c0


	//   ....[13]....
        /*00f0*/ 	.word	0x00002200


	//   ....[14]....
        /*00f4*/ 	.word	0x00002230


	//----- nvinfo : EIATTR_VRC_CTA_INIT_COUNT
	.align		4
.L_290:
        /*00f8*/ 	.byte	0x02, 0x4a
	.zero		1
	.zero		1


	//----- nvinfo : EIATTR_EXIT_INSTR_OFFSETS
	.align		4
        /*00fc*/ 	.byte	0x04, 0x1c
        /*00fe*/ 	.short	(.L_292 - .L_291)


	//   ....[0]....
.L_291:
        /*0100*/ 	.word	0x00002380


	//   ....[1]....
        /*0104*/ 	.word	0x000023e0


	//----- nvinfo : EIATTR_MAX_THREADS
	.align		4
.L_292:
        /*0108*/ 	.byte	0x04, 0x05
        /*010a*/ 	.short	(.L_294 - .L_293)
.L_293:
        /*010c*/ 	.word	0x00000100
        /*0110*/ 	.word	0x00000001
        /*0114*/ 	.word	0x00000001


	//----- nvinfo : EIATTR_CRS_STACK_SIZE
	.align		4
.L_294:
        /*0118*/ 	.byte	0x04, 0x1e
        /*011a*/ 	.short	(.L_296 - .L_295)
.L_295:
        /*011c*/ 	.word	0x00000000


	//----- nvinfo : EIATTR_CBANK_PARAM_SIZE
	.align		4
.L_296:
        /*0120*/ 	.byte	0x03, 0x19
        /*0122*/ 	.short	0x0062


	//----- nvinfo : EIATTR_PARAM_CBANK
	.align		4
        /*0124*/ 	.byte	0x04, 0x0a
        /*0126*/ 	.short	(.L_298 - .L_297)
	.align		4
.L_297:
        /*0128*/ 	.word	index@(.nv.constant0._ZN3cub18CUB_300001_SM_10006detail6reduce18DeviceReduceKernelINS2_10policy_hubIfyN4cuda3std3__44plusIfEEE10Policy1000EN6thrust24THRUST_300001_SM_1000_NS6detail15normal_iteratorINSD_10device_ptrIfEEEEyS9_f6squareIfEEEvT0_PT3_T1_NS0_13GridEvenShareISO_EET2_T4_)
        /*012c*/ 	.short	0x0380
        /*012e*/ 	.short	0x0062


	//----- nvinfo : EIATTR_SW_WAR
	.align		4
.L_298:
        /*0130*/ 	.byte	0x04, 0x36
        /*0132*/ 	.short	(.L_300 - .L_299)
.L_299:
        /*0134*/ 	.word	0x00000008
.L_300:


//--------------------- .nv.info._ZN3cub18CUB_300001_SM_10006detail6reduce28DeviceReduceSingleTileKernelINS2_10policy_hubIfyN4cuda3std3__44plusIfEEE10Policy1000EN6thrust24THRUST_300001_SM_1000_NS6detail15normal_iteratorINSD_10device_ptrIfEEEEPiyS9_if6squareIfEEEvT0_T1_T2_T3_T4_T6_ --------------------------
	.section	.nv.info._ZN3cub18CUB_300001_SM_10006detail6reduce28DeviceReduceSingleTileKernelINS2_10policy_hubIfyN4cuda3std3__44plusIfEEE10Policy1000EN6thrust24THRUST_300001_SM_1000_NS6detail15normal_iteratorINSD_10device_ptrIfEEEEPiyS9_if6squareIfEEEvT0_T1_T2_T3_T4_T6_,"",@"SHT_CUDA_INFO"
	.sectionflags	@""
	.align	4


	//----- nvinfo : EIATTR_CUDA_API_VERSION
	.align		4
        /*0000*/ 	.byte	0x04, 0x37
        /*0002*/ 	.short	(.L_302 - .L_301)
.L_301:
        /*0004*/ 	.word	0x00000082


	//----- nvinfo : EIATTR_KPARAM_INFO
	.align		4
.L_302:
        /*0008*/ 	.byte	0x04, 0x17
        /*000a*/ 	.short	(.L_304 - .L_303)
.L_303:
        /*000c*/ 	.word	0x00000000
        /*0010*/ 	.short	0x0005
        /*0012*/ 	.short	0x0020
        /*0014*/ 	.byte	0x00, 0xf0, 0x05, 0x00


	//----- nvinfo : EIATTR_KPARAM_INFO
	.align		4
.L_304:
        /*0018*/ 	.byte	0x04, 0x17
        /*001a*/ 	.short	(.L_306 - .L_305)
.L_305:
        /*001c*/ 	.word	0x00000000
        /*0020*/ 	.short	0x0004
        /*0022*/ 	.short	0x001c
        /*0024*/ 	.byte	0x00, 0xf0, 0x11, 0x00


	//----- nvinfo : EIATTR_KPARAM_INFO
	.align		4
.L_306:
        /*0028*/ 	.byte	0x04, 0x17
        /*002a*/ 	.short	(.L_308 - .L_307)
.L_307:
        /*002c*/ 	.word	0x00000000
        /*0030*/ 	.short	0x0003
        /*0032*/ 	.short	0x0018
        /*0034*/ 	.byte	0x00, 0xf0, 0x05, 0x00


	//----- nvinfo : EIATTR_KPARAM_INFO
	.align		4
.L_308:
        /*0038*/ 	.byte	0x04, 0x17
        /*003a*/ 	.short	(.L_310 - .L_309)
.L_309:
        /*003c*/ 	.word	0x00000000
        /*0040*/ 	.short	0x0002
        /*0042*/ 	.short	0x0010
        /*0044*/ 	.byte	0x00, 0xf0, 0x21, 0x00


	//----- nvinfo : EIATTR_KPARAM_INFO
	.align		4
.L_310:
        /*0048*/ 	.byte	0x04, 0x17
        /*004a*/ 	.short	(.L_312 - .L_311)
.L_311:
        /*004c*/ 	.word	0x00000000
        /*0050*/ 	.short	0x0001
        /*0052*/ 	.short	0x0008
        /*0054*/ 	.byte	0x00, 0xf5, 0x21, 0x00


	//----- nvinfo : EIATTR_KPARAM_INFO
	.align		4
.L_312:
        /*0058*/ 	.byte	0x04, 0x17
        /*005a*/ 	.short	(.L_314 - .L_313)
.L_313:
        /*005c*/ 	.word	0x00000000
        /*0060*/ 	.short	0x0000
        /*0062*/ 	.short	0x0000
        /*0064*/ 	.byte	0x00, 0xf0, 0x21, 0x00


	//----- nvinfo : EIATTR_SPARSE_MMA_MASK
	.align		4
.L_314:
        /*0068*/ 	.byte	0x03, 0x50
        /*006a*/ 	.short	0x0000


	//----- nvinfo : EIATTR_MAXREG_COUNT
	.align		4
        /*006c*/ 	.byte	0x03, 0x1b
        /*006e*/ 	.short	0x00ff


	//----- nvinfo : EIATTR_NUM_BARRIERS
	.align		4
        /*0070*/ 	.byte	0x02, 0x4c
        /*0072*/ 	.byte	0x01
	.zero		1


	//----- nvinfo : EIATTR_MERCURY_ISA_VERSION
	.align		4
        /*0074*/ 	.byte	0x03, 0x5f
        /*0076*/ 	.short	0x0101


	//----- nvinfo : EIATTR_COOP_GROUP_MASK_REGIDS
	.align		4
        /*0078*/ 	.byte	0x04, 0x29
        /*007a*/ 	.short	(.L_316 - .L_315)


	//   ....[0]....
.L_315:
        /*007c*/ 	.word	0xffffffff


	//   ....[1]....
        /*0080*/ 	.word	0xffffffff


	//   ....[2]....
        /*0084*/ 	.word	0xffffffff


	//   ....[3]....
        /*0088*/ 	.word	0xffffffff


	//   ....[4]....
        /*008c*/ 	.word	0xffffffff


	//   ....[5]....
        /*0090*/ 	.word	0xffffffff


	//   ....[6]....
        /*0094*/ 	.word	0xffffffff


	//   ....[7]....
        /*0098*/ 	.word	0xffffffff


	//   ....[8]....
        /*009c*/ 	.word	0xffffffff


	//   ....[9]....
        /*00a0*/ 	.word	0xffffffff


	//   ....[10]....
        /*00a4*/ 	.word	0xffffffff


	//   ....[11]....
        /*00a8*/ 	.word	0xffffffff


	//   ....[12]....
        /*00ac*/ 	.word	0xffffffff


	//   ....[13]....
        /*00b0*/ 	.word	0xffffffff


	//   ....[14]....
        /*00b4*/ 	.word	0xffffffff


	//----- nvinfo : EIATTR_COOP_GROUP_INSTR_OFFSETS
	.align		4
.L_316:
        /*00b8*/ 	.byte	0x04, 0x28
        /*00ba*/ 	.short	(.L_318 - .L_317)


	//   ....[0]....
.L_317:
        /*00bc*/ 	.word	0x00000940


	//   ....[1]....
        /*00c0*/ 	.word	0x000009a0


	//   ....[2]....
        /*00c4*/ 	.word	0x00000a10


	//   ....[3]....
        /*00c8*/ 	.word	0x00000a60


	//   ....[4]....
        /*00cc*/ 	.word	0x00000a90


	//   ....[5]....
        /*00d0*/ 	.word	0x00000c50


	//   ....[6]....
        /*00d4*/ 	.word	0x00000ce0


	//   ....[7]....
        /*00d8*/ 	.word	0x00000d30


	//   ....[8]....
        /*00dc*/ 	.word	0x00000d70


	//   ....[9]....
        /*00e0*/ 	.word	0x00000db0


	//   ....[10]....
        /*00e4*/ 	.word	0x00001ed0


	//   ....[11]....
        /*00e8*/ 	.word	0x00001f50


	//   ....[12]....
        /*00ec*/ 	.word	0x00001fa0


	//   ....[13]....
        /*00f0*/ 	.word	0x00001fe0


	//   ....[14]....
        /*00f4*/ 	.word	0x00002010


	//----- nvinfo : EIATTR_VRC_CTA_INIT_COUNT
	.align		4
.L_318:
        /*00f8*/ 	.byte	0x02, 0x4a
	.zero		1
	.zero		1


	//----- nvinfo : EIATTR_EXIT_INSTR_OFFSETS
	.align		4
        /*00fc*/ 	.byte	0x04, 0x1c
        /*00fe*/ 	.short	(.L_320 - .L_319)


	//   ....[0]....
.L_319:
        /*0100*/ 	.word	0x000000a0


	//   ....[1]....
        /*0104*/ 	.word	0x000000e0


	//   ....[2]....
        /*0108*/ 	.word	0x00002150


	//   ....[3]....
        /*010c*/ 	.word	0x000021c0


	//----- nvinfo : EIATTR_MAX_THREADS
	.align		4
.L_320:
        /*0110*/ 	.byte	0x04, 0x05
        /*0112*/ 	.short	(.L_322 - .L_321)
.L_321:
        /*0114*/ 	.word	0x00000100
        /*0118*/ 	.word	0x00000001
        /*011c*/ 	.word	0x00000001


	//----- nvinfo : EIATTR_CRS_STACK_SIZE
	.align		4
.L_322:
        /*0120*/ 	.byte	0x04, 0x1e
        /*0122*/ 	.short	(.L_324 - .L_323)
.L_323:
        /*0124*/ 	.word	0x00000000


	//----- nvinfo : EIATTR_CBANK_PARAM_SIZE
	.align		4
.L_324:
        /*0128*/ 	.byte	0x03, 0x19
        /*012a*/ 	.short	0x0021


	//----- nvinfo : EIATTR_PARAM_CBANK
	.align		4
        /*012c*/ 	.byte	0x04, 0x0a
        /*012e*/ 	.short	(.L_326 - .L_325)
	.align		4
.L_325:
        /*0130*/ 	.word	index@(.nv.constant0._ZN3cub18CUB_300001_SM_10006detail6reduce28DeviceReduceSingleTileKernelINS2_10policy_hubIfyN4cuda3std3__44plusIfEEE10Policy1000EN6thrust24THRUST_300001_SM_1000_NS6detail15normal_iteratorINSD_10device_ptrIfEEEEPiyS9_if6squareIfEEEvT0_T1_T2_T3_T4_T6_)
        /*0134*/ 	.short	0x0380
        /*0136*/ 	.short	0x0021


	//----- nvinfo : EIATTR_SW_WAR
	.align		4
.L_326:
        /*0138*/ 	.byte	0x04, 0x36
        /*013a*/ 	.short	(.L_328 - .L_327)
.L_327:
        /*013c*/ 	.word	0x00000008
.L_328:


//--------------------- .nv.info._ZN3cub18CUB_300001_SM_10006detail6reduce28DeviceReduceSingleTileKernelINS2_10policy_hubIfjN4cuda3std3__44plusIfEEE10Policy1000EPfPiiS9_ifNS7_10__identityEEEvT0_T1_T2_T3_T4_T6_ --------------------------
	.section	.nv.info._ZN3cub18CUB_300001_SM_10006detail6reduce28DeviceReduceSingleTileKernelINS2_10policy_hubIfjN4cuda3std3__44plusIfEEE10Policy1000EPfPiiS9_ifNS7_10__identityEEEvT0_T1_T2_T3_T4_T6_,"",@"SHT_CUDA_INFO"
	.sectionflags	@""
	.align	4


	//----- nvinfo : EIATTR_CUDA_API_VERSION
	.align		4
        /*0000*/ 	.byte	0x04, 0x37
        /*0002*/ 	.short	(.L_330 - .L_329)
.L_329:
        /*0004*/ 	.word	0x00000082


	//----- nvinfo : EIATTR_KPARAM_INFO
	.align		4
.L_330:
        /*0008*/ 	.byte	0x04, 0x17
        /*000a*/ 	.short	(.L_332 - .L_331)
.L_331:
        /*000c*/ 	.word	0x00000000
        /*0010*/ 	.short	0x0005
        /*0012*/ 	.short	0x001c
        /*0014*/ 	.byte	0x00, 0xf0, 0x05, 0x00


	//----- nvinfo : EIATTR_KPARAM_INFO
	.align		4
.L_332:
        /*0018*/ 	.byte	0x04, 0x17
        /*001a*/ 	.short	(.L_334 - .L_333)
.L_333:
        /*001c*/ 	.word	0x00000000
        /*0020*/ 	.short	0x0004
        /*0022*/ 	.short	0x0018
        /*0024*/ 	.byte	0x00, 0xf0, 0x11, 0x00


	//----- nvinfo : EIATTR_KPARAM_INFO
	.align		4
.L_334:
        /*0028*/ 	.byte	0x04, 0x17
        /*002a*/ 	.short	(.L_336 - .L_335)
.L_335:
        /*002c*/ 	.word	0x00000000
        /*0030*/ 	.short	0x0003
        /*0032*/ 	.short	0x0014
        /*0034*/ 	.byte	0x00, 0xf0, 0x05, 0x00


	//----- nvinfo : EIATTR_KPARAM_INFO
	.align		4
.L_336:
        /*0038*/ 	.byte	0x04, 0x17
        /*003a*/ 	.short	(.L_338 - .L_337)
.L_337:
        /*003c*/ 	.word	0x00000000
        /*0040*/ 	.short	0x0002
        /*0042*/ 	.short	0x0010
        /*0044*/ 	.byte	0x00, 0xf0, 0x11, 0x00


	//----- nvinfo : EIATTR_KPARAM_INFO
	.align		4
.L_338:
        /*0048*/ 	.byte	0x04, 0x17
        /*004a*/ 	.short	(.L_340 - .L_339)
.L_339:
        /*004c*/ 	.word	0x00000000
        /*0050*/ 	.short	0x0001
        /*0052*/ 	.short	0x0008
        /*0054*/ 	.byte	0x00, 0xf5, 0x21, 0x00


	//----- nvinfo : EIATTR_KPARAM_INFO
	.align		4
.L_340:
        /*0058*/ 	.byte	0x04, 0x17
        /*005a*/ 	.short	(.L_342 - .L_341)
.L_341:
        /*005c*/ 	.word	0x00000000
        /*0060*/ 	.short	0x0000
        /*0062*/ 	.short	0x0000
        /*0064*/ 	.byte	0x00, 0xf5, 0x21, 0x00


	//----- nvinfo : EIATTR_SPARSE_MMA_MASK
	.align		4
.L_342:
        /*0068*/ 	.byte	0x03, 0x50
        /*006a*/ 	.short	0x0000


	//----- nvinfo : EIATTR_MAXREG_COUNT
	.align		4
        /*006c*/ 	.byte	0x03, 0x1b
        /*006e*/ 	.short	0x0080


	//----- nvinfo : EIATTR_NUM_BARRIERS
	.align		4
        /*0070*/ 	.byte	0x02, 0x4c
        /*0072*/ 	.byte	0x01
	.zero		1


	//----- nvinfo : EIATTR_MERCURY_ISA_VERSION
	.align		4
        /*0074*/ 	.byte	0x03, 0x5f
        /*0076*/ 	.short	0x0101


	//----- nvinfo : EIATTR_UNUSED_LOAD_BYTE_OFFSET
	.align		4
        /*0078*/ 	.byte	0x04, 0x44
        /*007a*/ 	.short	(.L_344 - .L_343)


	//   ....[0]....
.L_343:
        /*007c*/ 	.word	0x00000b70
        /*0080*/ 	.word	0x0000fff0


	//   ....[1]....
        /*0084*/ 	.word	0x00000f80
        /*0088*/ 	.word	0x0000fff0


	//   ....[2]....
        /*008c*/ 	.word	0x00002010
        /*0090*/ 	.word	0x0000fff0


	//   ....[3]....
        /*0094*/ 	.word	0x00002bb0
        /*0098*/ 	.word	0x0000fff0


	//   ....[4]....
        /*009c*/ 	.word	0x00002fc0
        /*00a0*/ 	.word	0x0000fff0


	//   ....[5]....
        /*00a4*/ 	.word	0x00004140
        /*00a8*/ 	.word	0x0000fff0


	//----- nvinfo : EIATTR_COOP_GROUP_MASK_REGIDS
	.align		4
.L_344:
        /*00ac*/ 	.byte	0x04, 0x29
        /*00ae*/ 	.short	(.L_346 - .L_345)


	//   ....[0]....
.L_345:
        /*00b0*/ 	.word	0xffffffff


	//   ....[1]....
        /*00b4*/ 	.word	0xffffffff


	//   ....[2]....
        /*00b8*/ 	.word	0xffffffff


	//   ....[3]....
        /*00bc*/ 	.word	0xffffffff


	//   ....[4]....
        /*00c0*/ 	.word	0xffffffff


	//   ....[5]....
        /*00c4*/ 	.word	0xffffffff


	//   ....[6]....
        /*00c8*/ 	.word	0xffffffff


	//   ....[7]....
        /*00cc*/ 	.word	0xffffffff


	//   ....[8]....
        /*00d0*/ 	.word	0xffffffff


	//   ....[9]....
        /*00d4*/ 	.word	0xffffffff


	//   ....[10]....
        /*00d8*/ 	.word	0xffffffff


	//   ....[11]....
        /*00dc*/ 	.word	0xffffffff


	//   ....[12]....
        /*00e0*/ 	.word	0xffffffff


	//   ....[13]....
        /*00e4*/ 	.word	0xffffffff


	//   ....[14]....
        /*00e8*/ 	.word	0xffffffff


	//   ....[15]....
        /*00ec*/ 	.word	0xffffffff


	//   ....[16]....
        /*00f0*/ 	.word	0xffffffff


	//   ....[17]....
        /*00f4*/ 	.word	0xffffffff


	//   ....[18]....
        /*00f8*/ 	.word	0xffffffff


	//   ....[19]....
        /*00fc*/ 	.word	0xffffffff


	//   ....[20]....
        /*0100*/ 	.word	0xffffffff


	//   ....[21]....
        /*0104*/ 	.word	0xffffffff


	//   ....[22]....
        /*0108*/ 	.word	0xffffffff


	//   ....[23]....
        /*010c*/ 	.word	0xffffffff


	//   ....[24]....
        /*0110*/ 	.word	0xffffffff


	//   ....[25]....
        /*0114*/ 	.word	0xffffffff


	//   ....[26]....
        /*0118*/ 	.word	0xffffffff


	//   ....[27]....
        /*011c*/ 	.word	0xffffffff


	//   ....[28]....
        /*0120*/ 	.word	0xffffffff


	//   ....[29]....
        /*0124*/ 	.word	0xffffffff


	//----- nvinfo : EIATTR_COOP_GROUP_INSTR_OFFSETS
	.align		4
.L_346:
        /*0128*/ 	.byte	0x04, 0x28
        /*012a*/ 	.short	(.L_348 - .L_347)


	//   ....[0]....
.L_347:
        /*012c*/ 	.word	0x00000980


	//   ....[1]....
        /*0130*/ 	.word	0x000009e0


	//   ....[2]....
        /*0134*/ 	.word	0x00000a50


	//   ....[3]....
        /*0138*/ 	.word	0x00000aa0


	//   ....[4]....
        /*013c*/ 	.word	0x00000ad0


	//   ....[5]....
        /*0140*/ 	.word	0x00000d20


	//   ....[6]....
        /*0144*/ 	.word	0x00000db0


	//   ....[7]....
        /*0148*/ 	.word	0x00000df0


	//   ....[8]....
        /*014c*/ 	.word	0x00000e40


	//   ....[9]....
        /*0150*/ 	.word	0x00000e80


	//   ....[10]....
        /*0154*/ 	.word	0x00001e30


	//   ....[11]....
        /*0158*/ 	.word	0x00001eb0


	//   ....[12]....
        /*015c*/ 	.word	0x00001f00


	//   ....[13]....
        /*0160*/ 	.word	0x00001f40


	//   ....[14]....
        /*0164*/ 	.word	0x00001f70


	//   ....[15]....
        /*0168*/ 	.word	0x000029c0


	//   ....[16]....
        /*016c*/ 	.word	0x00002a20


	//   ....[17]....
        /*0170*/ 	.word	0x00002a90


	//   ....[18]....
        /*0174*/ 	.word	0x00002ae0


	//   ....[19]....
        /*0178*/ 	.word	0x00002b10


	//   ....[20]....
        /*017c*/ 	.word	0x00002d60


	//   ....[21]....
        /*0180*/ 	.word	0x00002de0


	//   ....[22]....
        /*0184*/ 	.word	0x00002e20


	//   ....[23]....
        /*0188*/ 	.word	0x00002e60


	//   ....[24]....
        /*018c*/ 	.word	0x00002ec0


	//   ....[25]....
        /*0190*/ 	.word	0x00003f60


	//   ....[26]....
        /*0194*/ 	.word	0x00003fe0


	//   ....[27]....
        /*0198*/ 	.word	0x00004030


	//   ....[28]....
        /*019c*/ 	.word	0x00004070


	//   ....[29]....
        /*01a0*/ 	.word	0x000040a0


	//----- nvinfo : EIATTR_VRC_CTA_INIT_COUNT
	.align		4
.L_348:
        /*01a4*/ 	.byte	0x02, 0x4a
	.zero		1
	.zero		1


	//----- nvinfo : EIATTR_EXIT_INSTR_OFFSETS
	.align		4
        /*01a8*/ 	.byte	0x04, 0x1c
        /*01aa*/ 	.short	(.L_350 - .L_349)


	//   ....[0]....
.L_349:
        /*01ac*/ 	.word	0x00000080


	//   ....[1]....
        /*01b0*/ 	.word	0x000000c0


	//   ....[2]....
        /*01b4*/ 	.word	0x00004280


	//   ....[3]....
        /*01b8*/ 	.word	0x000042f0


	//----- nvinfo : EIATTR_MAX_THREADS
	.align		4
.L_350:
        /*01bc*/ 	.byte	0x04, 0x05
        /*01be*/ 	.short	(.L_352 - .L_351)
.L_351:
        /*01c0*/ 	.word	0x00000200
        /*01c4*/ 	.word	0x00000001
        /*01c8*/ 	.word	0x00000001


	//----- nvinfo : EIATTR_CRS_STACK_SIZE
	.align		4
.L_352:
        /*01cc*/ 	.byte	0x04, 0x1e
        /*01ce*/ 	.short	(.L_354 - .L_353)
.L_353:
        /*01d0*/ 	.word	0x00000000


	//----- nvinfo : EIATTR_CBANK_PARAM_SIZE
	.align		4
.L_354:
        /*01d4*/ 	.byte	0x03, 0x19
        /*01d6*/ 	.short	0x001d


	//----- nvinfo : EIATTR_PARAM_CBANK
	.align		4
        /*01d8*/ 	.byte	0x04, 0x0a
        /*01da*/ 	.short	(.L_356 - .L_355)
	.align		4
.L_355:
        /*01dc*/ 	.word	index@(.nv.constant0._ZN3cub18CUB_300001_SM_10006detail6reduce28DeviceReduceSingleTileKernelINS2_10policy_hubIfjN4cuda3std3__44plusIfEEE10Policy1000EPfPiiS9_ifNS7_10__identityEEEvT0_T1_T2_T3_T4_T6_)
        /*01e0*/ 	.short	0x0380
        /*01e2*/ 	.short	0x001d


	//----- nvinfo : EIATTR_SW_WAR
	.align		4
.L_356:
        /*01e4*/ 	.byte	0x04, 0x36
        /*01e6*/ 	.short	(.L_358 - .L_357)
.L_357:
        /*01e8*/ 	.word	0x00000008
.L_358:


//--------------------- .nv.info._ZN3cub18CUB_300001_SM_10006detail6reduce18DeviceReduceKernelINS2_10policy_hubIfjN4cuda3std3__44plusIfEEE10Policy1000EN6thrust24THRUST_300001_SM_1000_NS6detail15normal_iteratorINSD_10device_ptrIfEEEEjS9_f6squareIfEEEvT0_PT3_T1_NS0_13GridEvenShareISO_EET2_T4_ --------------------------
	.section	.nv.info._ZN3cub18CUB_300001_SM_10006detail6reduce18DeviceReduceKernelINS2_10policy_hubIfjN4cuda3std3__44plusIfEEE10Policy1000EN6thrust24THRUST_300001_SM_1000_NS6detail15normal_iteratorINSD_10device_ptrIfEEEEjS9_f6squareIfEEEvT0_PT3_T1_NS0_13GridEvenShareISO_EET2_T4_,"",@"SHT_CUDA_INFO"
	.sectionflags	@""
	.align	4


	//----- nvinfo : EIATTR_CUDA_API_VERSION
	.align		4
        /*0000*/ 	.byte	0x04, 0x37
        /*0002*/ 	.short	(.L_360 - .L_359)
.L_359:
        /*0004*/ 	.word	0x00000082


	//----- nvinfo : EIATTR_KPARAM_INFO
	.align		4
.L_360:
        /*0008*/ 	.byte	0x04, 0x17
        /*000a*/ 	.short	(.L_362 - .L_361)
.L_361:
        /*000c*/ 	.word	0x00000000
        /*0010*/ 	.short	0x0005
        /*0012*/ 	.short	0x003d
        /*0014*/ 	.byte	0x00, 0xf0, 0x05, 0x00


	//----- nvinfo : EIATTR_KPARAM_INFO
	.align		4
.L_362:
        /*0018*/ 	.byte	0x04, 0x17
        /*001a*/ 	.short	(.L_364 - .L_363)
.L_363:
        /*001c*/ 	.word	0x00000000
        /*0020*/ 	.short	0x0004
        /*0022*/ 	.short	0x003c
        /*0024*/ 	.byte	0x00, 0xf0, 0x05, 0x00


	//----- nvinfo : EIATTR_KPARAM_INFO
	.align		4
.L_364:
        /*0028*/ 	.byte	0x04, 0x17
        /*002a*/ 	.short	(.L_366 - .L_365)
.L_365:
        /*002c*/ 	.word	0x00000000
        /*0030*/ 	.short	0x0003
        /*0032*/ 	.short	0x0014
        /*0034*/ 	.byte	0x00, 0xf0, 0xa1, 0x00


	//----- nvinfo : EIATTR_KPARAM_INFO
	.align		4
.L_366:
        /*0038*/ 	.byte	0x04, 0x17
        /*003a*/ 	.short	(.L_368 - .L_367)
.L_367:
        /*003c*/ 	.word	0x00000000
        /*0040*/ 	.short	0x0002
        /*0042*/ 	.short	0x0010
        /*0044*/ 	.byte	0x00, 0xf0, 0x11, 0x00


	//----- nvinfo : EIATTR_KPARAM_INFO
	.align		4
.L_368:
        /*0048*/ 	.byte	0x04, 0x17
        /*004a*/ 	.short	(.L_370 - .L_369)
.L_369:
        /*004c*/ 	.word	0x00000000
        /*0050*/ 	.short	0x0001
        /*0052*/ 	.short	0x0008
        /*0054*/ 	.byte	0x00, 0xf5, 0x21, 0x00


	//----- nvinfo : EIATTR_KPARAM_INFO
	.align		4
.L_370:
        /*0058*/ 	.byte	0x04, 0x17
        /*005a*/ 	.short	(.L_372 - .L_371)
.L_371:
        /*005c*/ 	.word	0x00000000
        /*0060*/ 	.short	0x0000
        /*0062*/ 	.short	0x0000
        /*0064*/ 	.byte	0x00, 0xf0, 0x21, 0x00


	//----- nvinfo : EIATTR_SPARSE_MMA_MASK
	.align		4
.L_372:
        /*0068*/ 	.byte	0x03, 0x50
        /*006a*/ 	.short	0x0000


	//----- nvinfo : EIATTR_MAXREG_COUNT
	.align		4
        /*006c*/ 	.byte	0x03, 0x1b
        /*006e*/ 	.short	0x0080


	//----- nvinfo : EIATTR_NUM_BARRIERS
	.align		4
        /*0070*/ 	.byte	0x02, 0x4c
        /*0072*/ 	.byte	0x01
	.zero		1


	//----- nvinfo : EIATTR_MERCURY_ISA_VERSION
	.align		4
        /*0074*/ 	.byte	0x03, 0x5f
        /*0076*/ 	.short	0x0101


	//----- nvinfo : EIATTR_UNUSED_LOAD_BYTE_OFFSET
	.align		4
        /*0078*/ 	.byte	0x04, 0x44
        /*007a*/ 	.short	(.L_374 - .L_373)


	//   ....[0]....
.L_373:
        /*007c*/ 	.word	0x00000df0
        /*0080*/ 	.word	0x0000fff0


	//   ....[1]....
        /*0084*/ 	.word	0x00001200
        /*0088*/ 	.word	0x0000fff0


	//   ....[2]....
        /*008c*/ 	.word	0x000027c0
        /*0090*/ 	.word	0x0000fff0


	//----- nvinfo : EIATTR_COOP_GROUP_MASK_REGIDS
	.align		4
.L_374:
        /*0094*/ 	.byte	0x04, 0x29
        /*0096*/ 	.short	(.L_376 - .L_375)


	//   ....[0]....
.L_375:
        /*0098*/ 	.word	0xffffffff


	//   ....[1]....
        /*009c*/ 	.word	0xffffffff


	//   ....[2]....
        /*00a0*/ 	.word	0xffffffff


	//   ....[3]....
        /*00a4*/ 	.word	0xffffffff


	//   ....[4]....
        /*00a8*/ 	.word	0xffffffff


	//   ....[5]....
        /*00ac*/ 	.word	0xffffffff


	//   ....[6]....
        /*00b0*/ 	.word	0xffffffff


	//   ....[7]....
        /*00b4*/ 	.word	0xffffffff


	//   ....[8]....
        /*00b8*/ 	.word	0xffffffff


	//   ....[9]....
        /*00bc*/ 	.word	0xffffffff


	//   ....[10]....
        /*00c0*/ 	.word	0xffffffff


	//   ....[11]....
        /*00c4*/ 	.word	0xffffffff


	//   ....[12]....
        /*00c8*/ 	.word	0xffffffff


	//   ....[13]....
        /*00cc*/ 	.word	0xffffffff


	//   ....[14]....
        /*00d0*/ 	.word	0xffffffff


	//----- nvinfo : EIATTR_COOP_GROUP_INSTR_OFFSETS
	.align		4
.L_376:
        /*00d4*/ 	.byte	0x04, 0x28
        /*00d6*/ 	.short	(.L_378 - .L_377)


	//   ....[0]....
.L_377:
        /*00d8*/ 	.word	0x00000c00


	//   ....[1]....
        /*00dc*/ 	.word	0x00000c60


	//   ....[2]....
        /*00e0*/ 	.word	0x00000cd0


	//   ....[3]....
        /*00e4*/ 	.word	0x00000d20


	//   ....[4]....
        /*00e8*/ 	.word	0x00000d50


	//   ....[5]....
        /*00ec*/ 	.word	0x00000fa0


	//   ....[6]....
        /*00f0*/ 	.word	0x00001030


	//   ....[7]....
        /*00f4*/ 	.word	0x00001080


	//   ....[8]....
        /*00f8*/ 	.word	0x000010c0


	//   ....[9]....
        /*00fc*/ 	.word	0x00001100


	//   ....[10]....
        /*0100*/ 	.word	0x000025d0


	//   ....[11]....
        /*0104*/ 	.word	0x00002660


	//   ....[12]....
        /*0108*/ 	.word	0x000026b0


	//   ....[13]....
        /*010c*/ 	.word	0x000026f0


	//   ....[14]....
        /*0110*/ 	.word	0x00002720


	//----- nvinfo : EIATTR_VRC_CTA_INIT_COUNT
	.align		4
.L_378:
        /*0114*/ 	.byte	0x02, 0x4a
	.zero		1
	.zero		1


	//----- nvinfo : EIATTR_EXIT_INSTR_OFFSETS
	.align		4
        /*0118*/ 	.byte	0x04, 0x1c
        /*011a*/ 	.short	(.L_380 - .L_379)


	//   ....[0]....
.L_379:
        /*011c*/ 	.word	0x00002900


	//   ....[1]....
        /*0120*/ 	.word	0x00002940


	//----- nvinfo : EIATTR_MAX_THREADS
	.align		4
.L_380:
        /*0124*/ 	.byte	0x04, 0x05
        /*0126*/ 	.short	(.L_382 - .L_381)
.L_381:
        /*0128*/ 	.word	0x00000200
        /*012c*/ 	.word	0x00000001
        /*0130*/ 	.word	0x00000001


	//----- nvinfo : EIATTR_CRS_STACK_SIZE
	.align		4
.L_382:
        /*0134*/ 	.byte	0x04, 0x1e
        /*0136*/ 	.short	(.L_384 - .L_383)
.L_383:
        /*0138*/ 	.word	0x00000000


	//----- nvinfo : EIATTR_CBANK_PARAM_SIZE
	.align		4
.L_384:
        /*013c*/ 	.byte	0x03, 0x19
        /*013e*/ 	.short	0x003e


	//----- nvinfo : EIATTR_PARAM_CBANK
	.align		4
        /*0140*/ 	.byte	0x04, 0x0a
        /*0142*/ 	.short	(.L_386 - .L_385)
	.align		4
.L_385:
        /*0144*/ 	.word	index@(.nv.constant0._ZN3cub18CUB_300001_SM_10006detail6reduce18DeviceReduceKernelINS2_10policy_hubIfjN4cuda3std3__44plusIfEEE10Policy1000EN6thrust24THRUST_300001_SM_1000_NS6detail15normal_iteratorINSD_10device_ptrIfEEEEjS9_f6squareIfEEEvT0_PT3_T1_NS0_13GridEvenShareISO_EET2_T4_)
        /*0148*/ 	.short	0x0380
        /*014a*/ 	.short	0x003e


	//----- nvinfo : EIATTR_SW_WAR
	.align		4
.L_386:
        /*014c*/ 	.byte	0x04, 0x36
        /*014e*/ 	.short	(.L_388 - .L_387)
.L_387:
        /*0150*/ 	.word	0x00000008
.L_388:


//--------------------- .nv.info._ZN3cub18CUB_300001_SM_10006detail6reduce28DeviceReduceSingleTileKernelINS2_10policy_hubIfjN4cuda3std3__44plusIfEEE10Policy1000EN6thrust24THRUST_300001_SM_1000_NS6detail15normal_iteratorINSD_10device_ptrIfEEEEPijS9_if6squareIfEEEvT0_T1_T2_T3_T4_T6_ --------------------------
	.section	.nv.info._ZN3cub18CUB_300001_SM_10006detail6reduce28DeviceReduceSingleTileKernelINS2_10policy_hubIfjN4cuda3std3__44plusIfEEE10Policy1000EN6thrust24THRUST_300001_SM_1000_NS6detail15normal_iteratorINSD_10device_ptrIfEEEEPijS9_if6squareIfEEEvT0_T1_T2_T3_T4_T6_,"",@"SHT_CUDA_INFO"
	.sectionflags	@""
	.align	4


	//----- nvinfo : EIATTR_CUDA_API_VERSION
	.align		4
        /*0000*/ 	.byte	0x04, 0x37
        /*0002*/ 	.short	(.L_390 - .L_389)
.L_389:
        /*0004*/ 	.word	0x00000082


	//----- nvinfo : EIATTR_KPARAM_INFO
	.align		4
.L_390:
        /*0008*/ 	.byte	0x04, 0x17
        /*000a*/ 	.short	(.L_392 - .L_391)
.L_391:
        /*000c*/ 	.word	0x00000000
        /*0010*/ 	.short	0x0005
        /*0012*/ 	.short	0x001c
        /*0014*/ 	.byte	0x00, 0xf0, 0x05, 0x00


	//----- nvinfo : EIATTR_KPARAM_INFO
	.align		4
.L_392:
        /*0018*/ 	.byte	0x04, 0x17
        /*001a*/ 	.short	(.L_394 - .L_393)
.L_393:
        /*001c*/ 	.word	0x00000000
        /*0020*/ 	.short	0x0004
        /*0022*/ 	.short	0x0018
        /*0024*/ 	.byte	0x00, 0xf0, 0x11, 0x00


	//----- nvinfo : EIATTR_KPARAM_INFO
	.align		4
.L_394:
        /*0028*/ 	.byte	0x04, 0x17
        /*002a*/ 	.short	(.L_396 - .L_395)
.L_395:
        /*002c*/ 	.word	0x00000000
        /*0030*/ 	.short	0x0003
        /*0032*/ 	.short	0x0014
        /*0034*/ 	.byte	0x00, 0xf0, 0x05, 0x00


	//----- nvinfo : EIATTR_KPARAM_INFO
	.align		4
.L_396:
        /*0038*/ 	.byte	0x04, 0x17
        /*003a*/ 	.short	(.L_398 - .L_397)
.L_397:
        /*003c*/ 	.word	0x00000000
        /*0040*/ 	.short	0x0002
        /*0042*/ 	.short	0x0010
        /*0044*/ 	.byte	0x00, 0xf0, 0x11, 0x00


	//----- nvinfo : EIATTR_KPARAM_INFO
	.align		4
.L_398:
        /*0048*/ 	.byte	0x04, 0x17
        /*004a*/ 	.short	(.L_400 - .L_399)
.L_399:
        /*004c*/ 	.word	0x00000000
        /*0050*/ 	.short	0x0001
        /*0052*/ 	.short	0x0008
        /*0054*/ 	.byte	0x00, 0xf5, 0x21, 0x00


	//----- nvinfo : EIATTR_KPARAM_INFO
	.align		4
.L_400:
        /*0058*/ 	.byte	0x04, 0x17
        /*005a*/ 	.short	(.L_402 - .L_401)
.L_401:
        /*005c*/ 	.word	0x00000000
        /*0060*/ 	.short	0x0000
        /*0062*/ 	.short	0x0000
        /*0064*/ 	.byte	0x00, 0xf0, 0x21, 0x00


	//----- nvinfo : EIATTR_SPARSE_MMA_MASK
	.align		4
.L_402:
        /*0068*/ 	.byte	0x03, 0x50
        /*006a*/ 	.short	0x0000


	//----- nvinfo : EIATTR_MAXREG_COUNT
	.align		4
        /*006c*/ 	.byte	0x03, 0x1b
        /*006e*/ 	.short	0x0080


	//----- nvinfo : EIATTR_NUM_BARRIERS
	.align		4
        /*0070*/ 	.byte	0x02, 0x4c
        /*0072*/ 	.byte	0x01
	.zero		1


	//----- nvinfo : EIATTR_MERCURY_ISA_VERSION
	.align		4
        /*0074*/ 	.byte	0x03, 0x5f
        /*0076*/ 	.short	0x0101


	//----- nvinfo : EIATTR_UNUSED_LOAD_BYTE_OFFSET
	.align		4
        /*0078*/ 	.byte	0x04, 0x44
        /*007a*/ 	.short	(.L_404 - .L_403)


	//   ....[0]....
.L_403:
        /*007c*/ 	.word	0x00000b10
        /*0080*/ 	.word	0x0000fff0


	//   ....[1]....
        /*0084*/ 	.word	0x00000f20
        /*0088*/ 	.word	0x0000fff0


	//   ....[2]....
        /*008c*/ 	.word	0x00002370
        /*0090*/ 	.word	0x0000fff0


	//----- nvinfo : EIATTR_COOP_GROUP_MASK_REGIDS
	.align		4
.L_404:
        /*0094*/ 	.byte	0x04, 0x29
        /*0096*/ 	.short	(.L_406 - .L_405)


	//   ....[0]....
.L_405:
        /*0098*/ 	.word	0xffffffff


	//   ....[1]....
        /*009c*/ 	.word	0xffffffff


	//   ....[2]....
        /*00a0*/ 	.word	0xffffffff


	//   ....[3]....
        /*00a4*/ 	.word	0xffffffff


	//   ....[4]....
        /*00a8*/ 	.word	0xffffffff


	//   ....[5]....
        /*00ac*/ 	.word	0xffffffff


	//   ....[6]....
        /*00b0*/ 	.word	0xffffffff


	//   ....[7]....
        /*00b4*/ 	.word	0xffffffff


	//   ....[8]....
        /*00b8*/ 	.word	0xffffffff


	//   ....[9]....
        /*00bc*/ 	.word	0xffffffff


	//   ....[10]....
        /*00c0*/ 	.word	0xffffffff


	//   ....[11]....
        /*00c4*/ 	.word	0xffffffff


	//   ....[12]....
        /*00c8*/ 	.word	0xffffffff


	//   ....[13]....
        /*00cc*/ 	.word	0xffffffff


	//   ....[14]....
        /*00d0*/ 	.word	0xffffffff


	//----- nvinfo : EIATTR_COOP_GROUP_INSTR_OFFSETS
	.align		4
.L_406:
        /*00d4*/ 	.byte	0x04, 0x28
        /*00d6*/ 	.short	(.L_408 - .L_407)


	//   ....[0]....
.L_407:
        /*00d8*/ 	.word	0x00000920


	//   ....[1]....
        /*00dc*/ 	.word	0x00000980


	//   ....[2]....
        /*00e0*/ 	.word	0x000009f0


	//   ....[3]....
        /*00e4*/ 	.word	0x00000a40


	//   ....[4]....
        /*00e8*/ 	.word	0x00000a70


	//   ....[5]....
        /*00ec*/ 	.word	0x00000cc0


	//   ....[6]....
        /*00f0*/ 	.word	0x00000d50


	//   ....[7]....
        /*00f4*/ 	.word	0x00000d90


	//   ....[8]....
        /*00f8*/ 	.word	0x00000de0


	//   ....[9]....
        /*00fc*/ 	.word	0x00000e20


	//   ....[10]....
        /*0100*/ 	.word	0x00002190


	//   ....[11]....
        /*0104*/ 	.word	0x00002210


	//   ....[12]....
        /*0108*/ 	.word	0x00002260


	//   ....[13]....
        /*010c*/ 	.word	0x000022a0


	//   ....[14]....
        /*0110*/ 	.word	0x000022d0


	//----- nvinfo : EIATTR_VRC_CTA_INIT_COUNT
	.align		4
.L_408:
        /*0114*/ 	.byte	0x02, 0x4a
	.zero		1
	.zero		1


	//----- nvinfo : EIATTR_EXIT_INSTR_OFFSETS
	.align		4
        /*0118*/ 	.byte	0x04, 0x1c
        /*011a*/ 	.short	(.L_410 - .L_409)


	//   ....[0]....
.L_409:
        /*011c*/ 	.word	0x00000080


	//   ....[1]....
        /*0120*/ 	.word	0x000000c0


	//   ....[2]....
        /*0124*/ 	.word	0x000024b0


	//   ....[3]....
        /*0128*/ 	.word	0x00002520


	//----- nvinfo : EIATTR_MAX_THREADS
	.align		4
.L_410:
        /*012c*/ 	.byte	0x04, 0x05
        /*012e*/ 	.short	(.L_412 - .L_411)
.L_411:
        /*0130*/ 	.word	0x00000200
        /*0134*/ 	.word	0x00000001
        /*0138*/ 	.word	0x00000001


	//----- nvinfo : EIATTR_CRS_STACK_SIZE
	.align		4
.L_412:
        /*013c*/ 	.byte	0x04, 0x1e
        /*013e*/ 	.short	(.L_414 - .L_413)
.L_413:
        /*0140*/ 	.word	0x00000000


	//----- nvinfo : EIATTR_CBANK_PARAM_SIZE
	.align		4
.L_414:
        /*0144*/ 	.byte	0x03, 0x19
        /*0146*/ 	.short	0x001d


	//----- nvinfo : EIATTR_PARAM_CBANK
	.align		4
        /*0148*/ 	.byte	0x04, 0x0a
        /*014a*/ 	.short	(.L_416 - .L_415)
	.align		4
.L_415:
        /*014c*/ 	.word	index@(.nv.constant0._ZN3cub18CUB_300001_SM_10006detail6reduce28DeviceReduceSingleTileKernelINS2_10policy_hubIfjN4cuda3std3__44plusIfEEE10Policy1000EN6thrust24THRUST_300001_SM_1000_NS6detail15normal_iteratorINSD_10device_ptrIfEEEEPijS9_if6squareIfEEEvT0_T1_T2_T3_T4_T6_)
        /*0150*/ 	.short	0x0380
        /*0152*/ 	.short	0x001d


	//----- nvinfo : EIATTR_SW_WAR
	.align		4
.L_416:
        /*0154*/ 	.byte	0x04, 0x36
        /*0156*/ 	.short	(.L_418 - .L_417)
.L_417:
        /*0158*/ 	.word	0x00000008
.L_418:


//--------------------- .nv.info._ZN3cub18CUB_300001_SM_10006detail8for_each13static_kernelINS2_12policy_hub_t12policy_500_tElN6thrust24THRUST_300001_SM_1000_NS8cuda_cub6__fill7functorINS7_6detail15normal_iteratorINS7_10device_ptrIiEEEEiEEEEvT0_T1_ --------------------------
	.section	.nv.info._ZN3cub18CUB_300001_SM_10006detail8for_each13static_kernelINS2_12policy_hub_t12policy_500_tElN6thrust24THRUST_300001_SM_1000_NS8cuda_cub6__fill7functorINS7_6detail15normal_iteratorINS7_10device_ptrIiEEEEiEEEEvT0_T1_,"",@"SHT_CUDA_INFO"
	.sectionflags	@""
	.align	4


	//----- nvinfo : EIATTR_CUDA_API_VERSION
	.align		4
        /*0000*/ 	.byte	0x04, 0x37
        /*0002*/ 	.short	(.L_420 - .L_419)
.L_419:
        /*0004*/ 	.word	0x00000082


	//----- nvinfo : EIATTR_KPARAM_INFO
	.align		4
.L_420:
        /*0008*/ 	.byte	0x04, 0x17
        /*000a*/ 	.short	(.L_422 - .L_421)
.L_421:
        /*000c*/ 	.word	0x00000000
        /*0010*/ 	.short	0x0001
        /*0012*/ 	.short	0x0008
        /*0014*/ 	.byte	0x00, 0xf0, 0x41, 0x00


	//----- nvinfo : EIATTR_KPARAM_INFO
	.align		4
.L_422:
        /*0018*/ 	.byte	0x04, 0x17
        /*001a*/ 	.short	(.L_424 - .L_423)
.L_423:
        /*001c*/ 	.word	0x00000000
        /*0020*/ 	.short	0x0000
        /*0022*/ 	.short	0x0000
        /*0024*/ 	.byte	0x00, 0xf0, 0x21, 0x00


	//----- nvinfo : EIATTR_SPARSE_MMA_MASK
	.align		4
.L_424:
        /*0028*/ 	.byte	0x03, 0x50
        /*002a*/ 	.short	0x0000


	//----- nvinfo : EIATTR_MAXREG_COUNT
	.align		4
        /*002c*/ 	.byte	0x03, 0x1b
        /*002e*/ 	.short	0x00ff


	//----- nvinfo : EIATTR_MERCURY_ISA_VERSION
	.align		4
        /*0030*/ 	.byte	0x03, 0x5f
        /*0032*/ 	.short	0x0101


	//----- nvinfo : EIATTR_VRC_CTA_INIT_COUNT
	.align		4
        /*0034*/ 	.byte	0x02, 0x4a
	.zero		1
	.zero		1


	//----- nvinfo : EIATTR_EXIT_INSTR_OFFSETS
	.align		4
        /*0038*/ 	.byte	0x04, 0x1c
        /*003a*/ 	.short	(.L_426 - .L_425)


	//   ....[0]....
.L_425:
        /*003c*/ 	.word	0x00000130


	//   ....[1]....
        /*0040*/ 	.word	0x00000240


	//   ....[2]....
        /*0044*/ 	.word	0x00000270


	//----- nvinfo : EIATTR_MAX_THREADS
	.align		4
.L_426:
        /*0048*/ 	.byte	0x04, 0x05
        /*004a*/ 	.short	(.L_428 - .L_427)
.L_427:
        /*004c*/ 	.word	0x00000100
        /*0050*/ 	.word	0x00000001
        /*0054*/ 	.word	0x00000001


	//----- nvinfo : EIATTR_CBANK_PARAM_SIZE
	.align		4
.L_428:
        /*0058*/ 	.byte	0x03, 0x19
        /*005a*/ 	.short	0x0018


	//----- nvinfo : EIATTR_PARAM_CBANK
	.align		4
        /*005c*/ 	.byte	0x04, 0x0a
        /*005e*/ 	.short	(.L_430 - .L_429)
	.align		4
.L_429:
        /*0060*/ 	.word	index@(.nv.constant0._ZN3cub18CUB_300001_SM_10006detail8for_each13static_kernelINS2_12policy_hub_t12policy_500_tElN6thrust24THRUST_300001_SM_1000_NS8cuda_cub6__fill7functorINS7_6detail15normal_iteratorINS7_10device_ptrIiEEEEiEEEEvT0_T1_)
        /*0064*/ 	.short	0x0380
        /*0066*/ 	.short	0x0018


	//----- nvinfo : EIATTR_SW_WAR
	.align		4
.L_430:
        /*0068*/ 	.byte	0x04, 0x36
        /*006a*/ 	.short	(.L_432 - .L_431)
.L_431:
        /*006c*/ 	.word	0x00000008
.L_432:


//--------------------- .nv.info._ZN3cub18CUB_300001_SM_10006detail8for_each13static_kernelINS2_12policy_hub_t12policy_500_tElNS2_12op_wrapper_tIl11functor_addN6thrust24THRUST_300001_SM_1000_NS12zip_iteratorIN4cuda3std3__45tupleIJNS9_6detail15normal_iteratorINS9_10device_ptrIiEEEESJ_SJ_SJ_EEEEEEEEEvT0_T1_ --------------------------
	.section	.nv.info._ZN3cub18CUB_300001_SM_10006detail8for_each13static_kernelINS2_12policy_hub_t12policy_500_tElNS2_12op_wrapper_tIl11functor_addN6thrust24THRUST_300001_SM_1000_NS12zip_iteratorIN4cuda3std3__45tupleIJNS9_6detail15normal_iteratorINS9_10device_ptrIiEEEESJ_SJ_SJ_EEEEEEEEEvT0_T1_,"",@"SHT_CUDA_INFO"
	.sectionflags	@""
	.align	4


	//----- nvinfo : EIATTR_CUDA_API_VERSION
	.align		4
        /*0000*/ 	.byte	0x04, 0x37
        /*0002*/ 	.short	(.L_434 - .L_433)
.L_433:
        /*0004*/ 	.word	0x00000082


	//----- nvinfo : EIATTR_KPARAM_INFO
	.align		4
.L_434:
        /*0008*/ 	.byte	0x04, 0x17
        /*000a*/ 	.short	(.L_436 - .L_435)
.L_435:
        /*000c*/ 	.word	0x00000000
        /*0010*/ 	.short	0x0001
        /*0012*/ 	.short	0x0008
        /*0014*/ 	.byte	0x00, 0xf0, 0xa1, 0x00


	//----- nvinfo : EIATTR_KPARAM_INFO
	.align		4
.L_436:
        /*0018*/ 	.byte	0x04, 0x17
        /*001a*/ 	.short	(.L_438 - .L_437)
.L_437:
        /*001c*/ 	.word	0x00000000
        /*0020*/ 	.short	0x0000
        /*0022*/ 	.short	0x0000
        /*0024*/ 	.byte	0x00, 0xf0, 0x21, 0x00


	//----- nvinfo : EIATTR_SPARSE_MMA_MASK
	.align		4
.L_438:
        /*0028*/ 	.byte	0x03, 0x50
        /*002a*/ 	.short	0x0000


	//----- nvinfo : EIATTR_MAXREG_COUNT
	.align		4
        /*002c*/ 	.byte	0x03, 0x1b
        /*002e*/ 	.short	0x00ff


	//----- nvinfo : EIATTR_MERCURY_ISA_VERSION
	.align		4
        /*0030*/ 	.byte	0x03, 0x5f
        /*0032*/ 	.short	0x0101


	//----- nvinfo : EIATTR_VRC_CTA_INIT_COUNT
	.align		4
        /*0034*/ 	.byte	0x02, 0x4a
	.zero		1
	.zero		1


	//----- nvinfo : EIATTR_EXIT_INSTR_OFFSETS
	.align		4
        /*0038*/ 	.byte	0x04, 0x1c
        /*003a*/ 	.short	(.L_440 - .L_439)


	//   ....[0]....
.L_439:
        /*003c*/ 	.word	0x00000290


	//   ....[1]....
        /*0040*/ 	.word	0x000004d0


	//   ....[2]....
        /*0044*/ 	.word	0x00000650


	//----- nvinfo : EIATTR_MAX_THREADS
	.align		4
.L_440:
        /*0048*/ 	.byte	0x04, 0x05
        /*004a*/ 	.short	(.L_442 - .L_441)
.L_441:
        /*004c*/ 	.word	0x00000100
        /*0050*/ 	.word	0x00000001
        /*0054*/ 	.word	0x00000001


	//----- nvinfo : EIATTR_CRS_STACK_SIZE
	.align		4
.L_442:
        /*0058*/ 	.byte	0x04, 0x1e
        /*005a*/ 	.short	(.L_444 - .L_443)
.L_443:
        /*005c*/ 	.word	0x00000000


	//----- nvinfo : EIATTR_CBANK_PARAM_SIZE
	.align		4
.L_444:
        /*0060*/ 	.byte	0x03, 0x19
        /*0062*/ 	.short	0x0030


	//----- nvinfo : EIATTR_PARAM_CBANK
	.align		4
        /*0064*/ 	.byte	0x04, 0x0a
        /*0066*/ 	.short	(.L_446 - .L_445)
	.align		4
.L_445:
        /*0068*/ 	.word	index@(.nv.constant0._ZN3cub18CUB_300001_SM_10006detail8for_each13static_kernelINS2_12policy_hub_t12policy_500_tElNS2_12op_wrapper_tIl11functor_addN6thrust24THRUST_300001_SM_1000_NS12zip_iteratorIN4cuda3std3__45tupleIJNS9_6detail15normal_iteratorINS9_10device_ptrIiEEEESJ_SJ_SJ_EEEEEEEEEvT0_T1_)
        /*006c*/ 	.short	0x0380
        /*006e*/ 	.short	0x0030


	//----- nvinfo : EIATTR_SW_WAR
	.align		4
.L_446:
        /*0070*/ 	.byte	0x04, 0x36
        /*0072*/ 	.short	(.L_448 - .L_447)
.L_447:
        /*0074*/ 	.word	0x00000008
.L_448:


//--------------------- .nv.info._ZN3cub18CUB_300001_SM_10006detail8for_each13static_kernelINS2_12policy_hub_t12policy_500_tElN6thrust24THRUST_300001_SM_1000_NS8cuda_cub10__tabulate7functorINS7_6detail15normal_iteratorINS7_10device_ptrIiEEEENS7_6system6detail7generic6detail22compute_sequence_valueIivEElEEEEvT0_T1_ --------------------------
	.section	.nv.info._ZN3cub18CUB_300001_SM_10006detail8for_each13static_kernelINS2_12policy_hub_t12policy_500_tElN6thrust24THRUST_300001_SM_1000_NS8cuda_cub10__tabulate7functorINS7_6detail15normal_iteratorINS7_10device_ptrIiEEEENS7_6system6detail7generic6detail22compute_sequence_valueIivEElEEEEvT0_T1_,"",@"SHT_CUDA_INFO"
	.sectionflags	@""
	.align	4


	//----- nvinfo : EIATTR_CUDA_API_VERSION
	.align		4
        /*0000*/ 	.byte	0x04, 0x37
        /*0002*/ 	.short	(.L_450 - .L_449)
.L_449:
        /*0004*/ 	.word	0x00000082


	//----- nvinfo : EIATTR_KPARAM_INFO
	.align		4
.L_450:
        /*0008*/ 	.byte	0x04, 0x17
        /*000a*/ 	.short	(.L_452 - .L_451)
.L_451:
        /*000c*/ 	.word	0x00000000
        /*0010*/ 	.short	0x0001
        /*0012*/ 	.short	0x0008
        /*0014*/ 	.byte	0x00, 0xf0, 0x41, 0x00


	//----- nvinfo : EIATTR_KPARAM_INFO
	.align		4
.L_452:
        /*0018*/ 	.byte	0x04, 0x17
        /*001a*/ 	.short	(.L_454 - .L_453)
.L_453:
        /*001c*/ 	.word	0x00000000
        /*0020*/ 	.short	0x0000
        /*0022*/ 	.short	0x0000
        /*0024*/ 	.byte	0x00, 0xf0, 0x21, 0x00


	//----- nvinfo : EIATTR_SPARSE_MMA_MASK
	.align		4
.L_454:
        /*0028*/ 	.byte	0x03, 0x50
        /*002a*/ 	.short	0x0000


	//----- nvinfo : EIATTR_MAXREG_COUNT
	.align		4
        /*002c*/ 	.byte	0x03, 0x1b
        /*002e*/ 	.short	0x00ff


	//----- nvinfo : EIATTR_MERCURY_ISA_VERSION
	.align		4
        /*0030*/ 	.byte	0x03, 0x5f
        /*0032*/ 	.short	0x0101


	//----- nvinfo : EIATTR_VRC_CTA_INIT_COUNT
	.align		4
        /*0034*/ 	.byte	0x02, 0x4a
	.zero		1
	.zero		1


	//----- nvinfo : EIATTR_EXIT_INSTR_OFFSETS
	.align		4
        /*0038*/ 	.byte	0x04, 0x1c
        /*003a*/ 	.short	(.L_456 - .L_455)


	//   ....[0]....
.L_455:
        /*003c*/ 	.word	0x00000160


	//   ....[1]....
        /*0040*/ 	.word	0x000002b0


	//   ....[2]....
        /*0044*/ 	.word	0x00000340


	//----- nvinfo : EIATTR_MAX_THREADS
	.align		4
.L_456:
        /*0048*/ 	.byte	0x04, 0x05
        /*004a*/ 	.short	(.L_458 - .L_457)
.L_457:
        /*004c*/ 	.word	0x00000100
        /*0050*/ 	.word	0x00000001
        /*0054*/ 	.word	0x00000001


	//----- nvinfo : EIATTR_CRS_STACK_SIZE
	.align		4
.L_458:
        /*0058*/ 	.byte	0x04, 0x1e
        /*005a*/ 	.short	(.L_460 - .L_459)
.L_459:
        /*005c*/ 	.word	0x00000000


	//----- nvinfo : EIATTR_CBANK_PARAM_SIZE
	.align		4
.L_460:
        /*0060*/ 	.byte	0x03, 0x19
        /*0062*/ 	.short	0x0018


	//----- nvinfo : EIATTR_PARAM_CBANK
	.align		4
        /*0064*/ 	.byte	0x04, 0x0a
        /*0066*/ 	.short	(.L_462 - .L_461)
	.align		4
.L_461:
        /*0068*/ 	.word	index@(.nv.constant0._ZN3cub18CUB_300001_SM_10006detail8for_each13static_kernelINS2_12policy_hub_t12policy_500_tElN6thrust24THRUST_300001_SM_1000_NS8cuda_cub10__tabulate7functorINS7_6detail15normal_iteratorINS7_10device_ptrIiEEEENS7_6system6detail7generic6detail22compute_sequence_valueIivEElEEEEvT0_T1_)
        /*006c*/ 	.short	0x0380
        /*006e*/ 	.short	0x0018


	//----- nvinfo : EIATTR_SW_WAR
	.align		4
.L_462:
        /*0070*/ 	.byte	0x04, 0x36
        /*0072*/ 	.short	(.L_464 - .L_463)
.L_463:
        /*0074*/ 	.word	0x00000008
.L_464:


//--------------------- .nv.info._ZN3cub18CUB_300001_SM_10006detail8for_each13static_kernelINS2_12policy_hub_t12policy_500_tEmN6thrust24THRUST_300001_SM_1000_NS8cuda_cub20__uninitialized_fill7functorINS7_10device_ptrIiEEiEEEEvT0_T1_ --------------------------
	.section	.nv.info._ZN3cub18CUB_300001_SM_10006detail8for_each13static_kernelINS2_12policy_hub_t12policy_500_tEmN6thrust24THRUST_300001_SM_1000_NS8cuda_cub20__uninitialized_fill7functorINS7_10device_ptrIiEEiEEEEvT0_T1_,"",@"SHT_CUDA_INFO"
	.sectionflags	@""
	.align	4


	//----- nvinfo : EIATTR_CUDA_API_VERSION
	.align		4
        /*0000*/ 	.byte	0x04, 0x37
        /*0002*/ 	.short	(.L_466 - .L_465)
.L_465:
        /*0004*/ 	.word	0x00000082


	//----- nvinfo : EIATTR_KPARAM_INFO
	.align		4
.L_466:
        /*0008*/ 	.byte	0x04, 0x17
        /*000a*/ 	.short	(.L_468 - .L_467)
.L_467:
        /*000c*/ 	.word	0x00000000
        /*0010*/ 	.short	0x0001
        /*0012*/ 	.short	0x0008
        /*0014*/ 	.byte	0x00, 0xf0, 0x41, 0x00


	//----- nvinfo : EIATTR_KPARAM_INFO
	.align		4
.L_468:
        /*0018*/ 	.byte	0x04, 0x17
        /*001a*/ 	.short	(.L_470 - .L_469)
.L_469:
        /*001c*/ 	.word	0x00000000
        /*0020*/ 	.short	0x0000
        /*0022*/ 	.short	0x0000
        /*0024*/ 	.byte	0x00, 0xf0, 0x21, 0x00


	//----- nvinfo : EIATTR_SPARSE_MMA_MASK
	.align		4
.L_470:
        /*0028*/ 	.byte	0x03, 0x50
        /*002a*/ 	.short	0x0000


	//----- nvinfo : EIATTR_MAXREG_COUNT
	.align		4
        /*002c*/ 	.byte	0x03, 0x1b
        /*002e*/ 	.short	0x00ff


	//----- nvinfo : EIATTR_MERCURY_ISA_VERSION
	.align		4
        /*0030*/ 	.byte	0x03, 0x5f
        /*0032*/ 	.short	0x0101


	//----- nvinfo : EIATTR_VRC_CTA_INIT_COUNT
	.align		4
        /*0034*/ 	.byte	0x02, 0x4a
	.zero		1
	.zero		1


	//----- nvinfo : EIATTR_EXIT_INSTR_OFFSETS
	.align		4
        /*0038*/ 	.byte	0x04, 0x1c
        /*003a*/ 	.short	(.L_472 - .L_471)


	//   ....[0]....
.L_471:
        /*003c*/ 	.word	0x00000130


	//   ....[1]....
        /*0040*/ 	.word	0x00000230


	//   ....[2]....
        /*0044*/ 	.word	0x00000260


	//----- nvinfo : EIATTR_MAX_THREADS
	.align		4
.L_472:
        /*0048*/ 	.byte	0x04, 0x05
        /*004a*/ 	.short	(.L_474 - .L_473)
.L_473:
        /*004c*/ 	.word	0x00000100
        /*0050*/ 	.word	0x00000001
        /*0054*/ 	.word	0x00000001


	//----- nvinfo : EIATTR_CBANK_PARAM_SIZE
	.align		4
.L_474:
        /*0058*/ 	.byte	0x03, 0x19
        /*005a*/ 	.short	0x0018


	//----- nvinfo : EIATTR_PARAM_CBANK
	.align		4
        /*005c*/ 	.byte	0x04, 0x0a
        /*005e*/ 	.short	(.L_476 - .L_475)
	.align		4
.L_475:
        /*0060*/ 	.word	index@(.nv.constant0._ZN3cub18CUB_300001_SM_10006detail8for_each13static_kernelINS2_12policy_hub_t12policy_500_tEmN6thrust24THRUST_300001_SM_1000_NS8cuda_cub20__uninitialized_fill7functorINS7_10device_ptrIiEEiEEEEvT0_T1_)
        /*0064*/ 	.short	0x0380
        /*0066*/ 	.short	0x0018


	//----- nvinfo : EIATTR_SW_WAR
	.align		4
.L_476:
        /*0068*/ 	.byte	0x04, 0x36
        /*006a*/ 	.short	(.L_478 - .L_477)
.L_477:
        /*006c*/ 	.word	0x00000008
.L_478:


//--------------------- .nv.info._ZN3cub18CUB_300001_SM_10006detail11EmptyKernelIvEEvv --------------------------
	.section	.nv.info._ZN3cub18CUB_300001_SM_10006detail11EmptyKernelIvEEvv,"",@"SHT_CUDA_INFO"
	.sectionflags	@""
	.align	4


	//----- nvinfo : EIATTR_CUDA_API_VERSION
	.align		4
        /*0000*/ 	.byte	0x04, 0x37
        /*0002*/ 	.short	(.L_480 - .L_479)
.L_479:
        /*0004*/ 	.word	0x00000082


	//----- nvinfo : EIATTR_SPARSE_MMA_MASK
	.align		4
.L_480:
        /*0008*/ 	.byte	0x03, 0x50
        /*000a*/ 	.short	0x0000


	//----- nvinfo : EIATTR_MAXREG_COUNT
	.align		4
        /*000c*/ 	.byte	0x03, 0x1b
        /*000e*/ 	.short	0x00ff


	//----- nvinfo : EIATTR_MERCURY_ISA_VERSION
	.align		4
        /*0010*/ 	.byte	0x03, 0x5f
        /*0012*/ 	.short	0x0101


	//----- nvinfo : EIATTR_VRC_CTA_INIT_COUNT
	.align		4
        /*0014*/ 	.byte	0x02, 0x4a
	.zero		1
	.zero		1


	//----- nvinfo : EIATTR_EXIT_INSTR_OFFSETS
	.align		4
        /*0018*/ 	.byte	0x04, 0x1c
        /*001a*/ 	.short	(.L_482 - .L_481)


	//   ....[0]....
.L_481:
        /*001c*/ 	.word	0x00000010


	//----- nvinfo : EIATTR_SW_WAR
	.align		4
.L_482:
        /*0020*/ 	.byte	0x04, 0x36
        /*0022*/ 	.short	(.L_484 - .L_483)
.L_483:
        /*0024*/ 	.word	0x00000008
.L_484:


//--------------------- .nv.callgraph             --------------------------
	.section	.nv.callgraph,"",@"SHT_CUDA_CALLGRAPH"
	.align	4
	.sectionentsize	8
	.align		4
        /*0000*/ 	.word	0x00000000
	.align		4
        /*0004*/ 	.word	0xffffffff
	.align		4
        /*0008*/ 	.word	0x00000000
	.align		4
        /*000c*/ 	.word	0xfffffffe
	.align		4
        /*0010*/ 	.word	0x00000000
	.align		4
        /*0014*/ 	.word	0xfffffffd
	.align		4
        /*0018*/ 	.word	0x00000000
	.align		4
        /*001c*/ 	.word	0xfffffffc


//--------------------- .nv.constant4             --------------------------
	.section	.nv.constant4,"a",@progbits
	.align	8
	.align		8
.nv.constant4:
        /*0000*/ 	.dword	_ZN30_INTERNAL_b1526148_4_k_cu_main4cuda3std3__45__cpo5beginE
	.align		8
        /*0008*/ 	.dword	_ZN30_INTERNAL_b1526148_4_k_cu_main4cuda3std3__45__cpo3endE
	.align		8
        /*0010*/ 	.dword	_ZN30_INTERNAL_b1526148_4_k_cu_main4cuda3std3__45__cpo6cbeginE
	.align		8
        /*0018*/ 	.dword	_ZN30_INTERNAL_b1526148_4_k_cu_main4cuda3std3__45__cpo4cendE
	.align		8
        /*0020*/ 	.dword	_ZN30_INTERNAL_b1526148_4_k_cu_main4cuda3std3__45__cpo6rbeginE
	.align		8
        /*0028*/ 	.dword	_ZN30_INTERNAL_b1526148_4_k_cu_main4cuda3std3__45__cpo4rendE
	.align		8
        /*0030*/ 	.dword	_ZN30_INTERNAL_b1526148_4_k_cu_main4cuda3std3__45__cpo7crbeginE
	.align		8
        /*0038*/ 	.dword	_ZN30_INTERNAL_b1526148_4_k_cu_main4cuda3std3__45__cpo5crendE
	.align		8
        /*0040*/ 	.dword	_ZN30_INTERNAL_b1526148_4_k_cu_main4cuda3std3__432_GLOBAL__N__b1526148_4_k_cu_main6ignoreE
	.align		8
        /*0048*/ 	.dword	_ZN30_INTERNAL_b1526148_4_k_cu_main4cuda3std3__419piecewise_constructE
	.align		8
        /*0050*/ 	.dword	_ZN30_INTERNAL_b1526148_4_k_cu_main4cuda3std3__48in_placeE
	.align		8
        /*0058*/ 	.dword	_ZN30_INTERNAL_b1526148_4_k_cu_main4cuda3std3__420unreachable_sentinelE
	.align		8
        /*0060*/ 	.dword	_ZN30_INTERNAL_b1526148_4_k_cu_main4cuda3std3__47nulloptE
	.align		8
        /*0068*/ 	.dword	_ZN30_INTERNAL_b1526148_4_k_cu_main4cuda3std3__48unexpectE
	.align		8
        /*0070*/ 	.dword	_ZN30_INTERNAL_b1526148_4_k_cu_main4cuda3std6ranges3__45__cpo4swapE
	.align		8
        /*0078*/ 	.dword	_ZN30_INTERNAL_b1526148_4_k_cu_main4cuda3std6ranges3__45__cpo9iter_moveE
	.align		8
        /*0080*/ 	.dword	_ZN30_INTERNAL_b1526148_4_k_cu_main4cuda3std6ranges3__45__cpo5beginE
	.align		8
        /*0088*/ 	.dword	_ZN30_INTERNAL_b1526148_4_k_cu_main4cuda3std6ranges3__45__cpo3endE
	.align		8
        /*0090*/ 	.dword	_ZN30_INTERNAL_b1526148_4_k_cu_main4cuda3std6ranges3__45__cpo6cbeginE
	.align		8
        /*0098*/ 	.dword	_ZN30_INTERNAL_b1526148_4_k_cu_main4cuda3std6ranges3__45__cpo4cendE
	.align		8
        /*00a0*/ 	.dword	_ZN30_INTERNAL_b1526148_4_k_cu_main4cuda3std6ranges3__45__cpo7advanceE
	.align		8
        /*00a8*/ 	.dword	_ZN30_INTERNAL_b1526148_4_k_cu_main4cuda3std6ranges3__45__cpo9iter_swapE
	.align		8
        /*00b0*/ 	.dword	_ZN30_INTERNAL_b1526148_4_k_cu_main4cuda3std6ranges3__45__cpo4nextE
	.align		8
        /*00b8*/ 	.dword	_ZN30_INTERNAL_b1526148_4_k_cu_main4cuda3std6ranges3__45__cpo4prevE
	.align		8
        /*00c0*/ 	.dword	_ZN30_INTERNAL_b1526148_4_k_cu_main4cuda3std6ranges3__45__cpo4dataE
	.align		8
        /*00c8*/ 	.dword	_ZN30_INTERNAL_b1526148_4_k_cu_main4cuda3std6ranges3__45__cpo5cdataE
	.align		8
        /*00d0*/ 	.dword	_ZN30_INTERNAL_b1526148_4_k_cu_main4cuda3std6ranges3__45__cpo4sizeE
	.align		8
        /*00d8*/ 	.dword	_ZN30_INTERNAL_b1526148_4_k_cu_main4cuda3std6ranges3__45__cpo5ssizeE
	.align		8
        /*00e0*/ 	.dword	_ZN30_INTERNAL_b1526148_4_k_cu_main4cuda3std6ranges3__45__cpo8distanceE
	.align		8
        /*00e8*/ 	.dword	_ZN30_INTERNAL_b1526148_4_k_cu_main6thrust24THRUST_300001_SM_1000_NS8cuda_cub3parE
	.align		8
        /*00f0*/ 	.dword	_ZN30_INTERNAL_b1526148_4_k_cu_main6thrust24THRUST_300001_SM_1000_NS8cuda_cub10par_nosyncE
	.align		8
        /*00f8*/ 	.dword	_ZN30_INTERNAL_b1526148_4_k_cu_main6thrust24THRUST_300001_SM_1000_NS6system6detail10sequential3seqE
	.align		8
        /*0100*/ 	.dword	_ZN30_INTERNAL_b1526148_4_k_cu_main6thrust24THRUST_300001_SM_1000_NS6system3cpp3parE
	.align		8
        /*0108*/ 	.dword	_ZN30_INTERNAL_b1526148_4_k_cu_main6thrust24THRUST_300001_SM_1000_NS12placeholders2_1E
	.align		8
        /*0110*/ 	.dword	_ZN30_INTERNAL_b1526148_4_k_cu_main6thrust24THRUST_300001_SM_1000_NS12placeholders2_2E
	.align		8
        /*0118*/ 	.dword	_ZN30_INTERNAL_b1526148_4_k_cu_main6thrust24THRUST_300001_SM_1000_NS12placeholders2_3E
	.align		8
        /*0120*/ 	.dword	_ZN30_INTERNAL_b1526148_4_k_cu_main6thrust24THRUST_300001_SM_1000_NS12placeholders2_4E
	.align		8
        /*0128*/ 	.dword	_ZN30_INTERNAL_b1526148_4_k_cu_main6thrust24THRUST_300001_SM_1000_NS12placeholders2_5E
	.align		8
        /*0130*/ 	.dword	_ZN30_INTERNAL_b1526148_4_k_cu_main6thrust24THRUST_300001_SM_1000_NS12placeholders2_6E
	.align		8
        /*0138*/ 	.dword	_ZN30_INTERNAL_b1526148_4_k_cu_main6thrust24THRUST_300001_SM_1000_NS12placeholders2_7E
	.align		8
        /*0140*/ 	.dword	_ZN30_INTERNAL_b1526148_4_k_cu_main6thrust24THRUST_300001_SM_1000_NS12placeholders2_8E
	.align		8
        /*0148*/ 	.dword	_ZN30_INTERNAL_b1526148_4_k_cu_main6thrust24THRUST_300001_SM_1000_NS12placeholders2_9E
	.align		8
        /*0150*/ 	.dword	_ZN30_INTERNAL_b1526148_4_k_cu_main6thrust24THRUST_300001_SM_1000_NS12placeholders3_10E
	.align		8
        /*0158*/ 	.dword	_ZN30_INTERNAL_b1526148_4_k_cu_main6thrust24THRUST_300001_SM_1000_NS3seqE
	.align		8
        /*0160*/ 	.dword	_ZN30_INTERNAL_b1526148_4_k_cu_main6thrust24THRUST_300001_SM_1000_NS6deviceE


//--------------------- .text._ZN3cub18CUB_300001_SM_10006detail10radix_sort29DeviceRadixSortOnesweepKernelINS1_5radix10policy_hubIiNS0_8NullTypeEyE10Policy1000ELNS0_9SortOrderE0EiS6_yiiNS1_21identity_decomposer_tEEEvPT5_SC_PT3_PKSD_PT1_PKSH_PT2_PKSL_T4_iiT6_ --------------------------
	.section	.text._ZN3cub18CUB_300001_SM_10006detail10radix_sort29DeviceRadixSortOnesweepKernelINS1_5radix10policy_hubIiNS0_8NullTypeEyE10Policy1000ELNS0_9SortOrderE0EiS6_yiiNS1_21identity_decomposer_tEEEvPT5_SC_PT3_PKSD_PT1_PKSH_PT2_PKSL_T4_iiT6_,"ax",@progbits
	.align	128
        .global         _ZN3cub18CUB_300001_SM_10006detail10radix_sort29DeviceRadixSortOnesweepKernelINS1_5radix10policy_hubIiNS0_8NullTypeEyE10Policy1000ELNS0_9SortOrderE0EiS6_yiiNS1_21identity_decomposer_tEEEvPT5_SC_PT3_PKSD_PT1_PKSH_PT2_PKSL_T4_iiT6_
        .type           _ZN3cub18CUB_300001_SM_10006detail10radix_sort29DeviceRadixSortOnesweepKernelINS1_5radix10policy_hubIiNS0_8NullTypeEyE10Policy1000ELNS0_9SortOrderE0EiS6_yiiNS1_21identity_decomposer_tEEEvPT5_SC_PT3_PKSD_PT1_PKSH_PT2_PKSL_T4_iiT6_,@function
        .size           _ZN3cub18CUB_300001_SM_10006detail10radix_sort29DeviceRadixSortOnesweepKernelINS1_5radix10policy_hubIiNS0_8NullTypeEyE10Policy1000ELNS0_9SortOrderE0EiS6_yiiNS1_21identity_decomposer_tEEEvPT5_SC_PT3_PKSD_PT1_PKSH_PT2_PKSL_T4_iiT6_,(.L_x_470 - _ZN3cub18CUB_300001_SM_10006detail10radix_sort29DeviceRadixSortOnesweepKernelINS1_5radix10policy_hubIiNS0_8NullTypeEyE10Policy1000ELNS0_9SortOrderE0EiS6_yiiNS1_21identity_decomposer_tEEEvPT5_SC_PT3_PKSD_PT1_PKSH_PT2_PKSL_T4_iiT6_)
        .other          _ZN3cub18CUB_300001_SM_10006detail10radix_sort29DeviceRadixSortOnesweepKernelINS1_5radix10policy_hubIiNS0_8NullTypeEyE10Policy1000ELNS0_9SortOrderE0EiS6_yiiNS1_21identity_decomposer_tEEEvPT5_SC_PT3_PKSD_PT1_PKSH_PT2_PKSL_T4_iiT6_,@"STO_CUDA_ENTRY STV_DEFAULT"
_ZN3cub18CUB_300001_SM_10006detail10radix_sort29DeviceRadixSortOnesweepKernelINS1_5radix10policy_hubIiNS0_8NullTypeEyE10Policy1000ELNS0_9SortOrderE0EiS6_yiiNS1_21identity_decomposer_tEEEvPT5_SC_PT3_PKSD_PT1_PKSH_PT2_PKSL_T4_iiT6_:
.text._ZN3cub18CUB_300001_SM_10006detail10radix_sort29DeviceRadixSortOnesweepKernelINS1_5radix10policy_hubIiNS0_8NullTypeEyE10Policy1000ELNS0_9SortOrderE0EiS6_yiiNS1_21identity_decomposer_tEEEvPT5_SC_PT3_PKSD_PT1_PKSH_PT2_PKSL_T4_iiT6_:
[----:B------:R-:W-:Y:S01]  /*0000*/  LDC R1, c[0x0][0x37c] ;  /* 0x0000df00ff017b82 */ /* 0x000fe20000000800 */
[----:B------:R-:W0:Y:S01]  /*0010*/  S2R R3, SR_TID.X ;  /* 0x0000000000037919 */ /* 0x000e220000002100 */
[----:B------:R-:W1:Y:S01]  /*0020*/  LDCU.64 UR8, c[0x0][0x358] ;  /* 0x00006b00ff0877ac */ /* 0x000e620008000a00 */
[----:B------:R-:W-:Y:S01]  /*0030*/  BSSY.RECONVERGENT B0, `(.L_x_0) ;  /* 0x000000a000007945 */ /* 0x000fe20003800200 */
[----:B0-----:R-:W-:-:S13]  /*0040*/  ISETP.NE.AND P0, PT, R3, RZ, PT ;  /* 0x000000ff0300720c */ /* 0x001fda0003f05270 */
[----:B-1----:R-:W-:Y:S05]  /*0050*/  @P0 BRA `(.L_x_1) ;  /* 0x00000000001c0947 */ /* 0x002fea0003800000 */
[----:B------:R-:W0:Y:S01]  /*0060*/  LDC.64 R4, c[0x0][0x388] ;  /* 0x0000e200ff047b82 */ /* 0x000e220000000a00 */
[----:B------:R-:W-:-:S05]  /*0070*/  IMAD.MOV.U32 R7, RZ, RZ, 0x1 ;  /* 0x00000001ff077424 */ /* 0x000fca00078e00ff */
[----:B0-----:R-:W2:Y:S02]  /*0080*/  ATOMG.E.ADD.STRONG.GPU PT, R4, desc[UR8][R4.64], R7 ;  /* 0x80000007040479a8 */ /* 0x001ea400081ef108 */
[----:B------:R-:W0:Y:S01]  /*0090*/  S2UR UR5, SR_CgaCtaId ;  /* 0x00000000000579c3 */ /* 0x000e220000008800 */
[----:B------:R-:W-:Y:S02]  /*00a0*/  UMOV UR4, 0x400 ;  /* 0x0000040000047882 */ /* 0x000fe40000000000 */
[----:B0-----:R-:W-:-:S09]  /*00b0*/  ULEA UR4, UR5, UR4, 0x18 ;  /* 0x0000000405047291 */ /* 0x001fd2000f8ec0ff */
[----:B--2---:R0:W-:Y:S03]  /*00c0*/  STS [UR4+0x7200], R4 ;  /* 0x00720004ff007988 */ /* 0x0041e60008000804 */
.L_x_1:
[----:B------:R-:W-:Y:S05]  /*00d0*/  BSYNC.RECONVERGENT B0 ;  /* 0x0000000000007941 */ /* 0x000fea0003800200 */
.L_x_0:
[----:B------:R-:W1:Y:S08]  /*00e0*/  S2UR UR5, SR_CgaCtaId ;  /* 0x00000000000579c3 */ /* 0x000e700000008800 */
[----:B------:R-:W-:Y:S06]  /*00f0*/  BAR.SYNC.DEFER_BLOCKING 0x0 ;  /* 0x0000000000007b1d */ /* 0x000fec0000010000 */
[----:B------:R-:W-:Y:S01]  /*0100*/  UMOV UR4, 0x400 ;  /* 0x0000040000047882 */ /* 0x000fe20000000000 */
[----:B------:R-:W2:Y:S01]  /*0110*/  S2R R46, SR_LANEID ;  /* 0x00000000002e7919 */ /* 0x000ea20000000000 */
[----:B-1----:R-:W-:Y:S01]  /*0120*/  ULEA UR4, UR5, UR4, 0x18 ;  /* 0x0000000405047291 */ /* 0x002fe2000f8ec0ff */
[----:B------:R-:W1:Y:S08]  /*0130*/  LDCU UR5, c[0x0][0x3c0] ;  /* 0x00007800ff0577ac */ /* 0x000e700008000800 */
[----:B------:R-:W3:Y:S02]  /*0140*/  LDS R0, [UR4+0x7200] ;  /* 0x00720004ff007984 */ /* 0x000ee40008000800 */
[----:B---3--:R-:W-:-:S13]  /*0150*/  R2UR UR7, R0 ;  /* 0x00000000000772ca */ /* 0x008fda00000e0000 */
[----:B------:R-:W-:-:S04]  /*0160*/  UIMAD UR6, UR7, 0x1c80, URZ ;  /* 0x00001c80070678a4 */ /* 0x000fc8000f8e02ff */
[----:B------:R-:W-:Y:S02]  /*0170*/  UIADD3 UR10, UPT, UPT, UR6, 0x1c80, URZ ;  /* 0x00001c80060a7890 */ /* 0x000fe4000fffe0ff */
[----:B------:R-:W-:Y:S02]  /*0180*/  USHF.R.S32.HI UR11, URZ, 0x1f, UR6 ;  /* 0x0000001fff0b7899 */ /* 0x000fe40008011406 */
[----:B-1----:R-:W-:-:S09]  /*0190*/  UISETP.GT.AND UP0, UPT, UR10, UR5, UPT ;  /* 0x000000050a00728c */ /* 0x002fd2000bf04270 */
[----:B--2---:R-:W-:Y:S05]  /*01a0*/  BRA.U UP0, `(.L_x_2) ;  /* 0x0000000100707547 */ /* 0x004fea000b800000 */
[----:B------:R-:W0:Y:S01]  /*01b0*/  LDCU.64 UR12, c[0x0][0x3a8] ;  /* 0x00007500ff0c77ac */ /* 0x000e220008000a00 */
[C---:B------:R-:W-:Y:S02]  /*01c0*/  LOP3.LUT R0, R3.reuse, 0x1f, RZ, 0xc0, !PT ;  /* 0x0000001f03007812 */ /* 0x040fe400078ec0ff */
[----:B------:R-:W-:-:S05]  /*01d0*/  LOP3.LUT R5, R3, 0x3e0, RZ, 0xc0, !PT ;  /* 0x000003e003057812 */ /* 0x000fca00078ec0ff */
[----:B------:R-:W-:-:S05]  /*01e0*/  IMAD R0, R5, 0x13, R0 ;  /* 0x0000001305007824 */ /* 0x000fca00078e0200 */
[----:B------:R-:W-:-:S05]  /*01f0*/  IADD3 R0, P0, PT, R0, UR6, RZ ;  /* 0x0000000600007c10 */ /* 0x000fca000ff1e0ff */
[----:B------:R-:W-:Y:S01]  /*0200*/  IMAD.X R5, RZ, RZ, UR11, P0 ;  /* 0x0000000bff057e24 */ /* 0x000fe200080e06ff */
[----:B0-----:R-:W-:-:S04]  /*0210*/  LEA R4, P0, R0, UR12, 0x2 ;  /* 0x0000000c00047c11 */ /* 0x001fc8000f8010ff */
[----:B------:R-:W-:-:S05]  /*0220*/  LEA.HI.X R5, R0, UR13, R5, 0x2, P0 ;  /* 0x0000000d00057c11 */ /* 0x000fca00080f1405 */
[----:B------:R0:W5:Y:S04]  /*0230*/  LDG.E R44, desc[UR8][R4.64] ;  /* 0x00000008042c7981 */ /* 0x000168000c1e1900 */
        /* <DEDUP_REMOVED lines=17> */
[----:B------:R0:W5:Y:S01]  /*0350*/  LDG.E R24, desc[UR8][R4.64+0x900] ;  /* 0x0009000804187981 */ /* 0x000162000c1e1900 */
[----:B------:R-:W-:Y:S05]  /*0360*/  BRA `(.L_x_3) ;  /* 0x0000000400507947 */ /* 0x000fea0003800000 */
.L_x_2:
[C---:B------:R-:W-:Y:S01]  /*0370*/  LOP3.LUT R0, R3.reuse, 0x1f, RZ, 0xc0, !PT ;  /* 0x0000001f03007812 */ /* 0x040fe200078ec0ff */
[----:B------:R-:W1:Y:S01]  /*0380*/  LDCU.64 UR12, c[0x0][0x3a8] ;  /* 0x00007500ff0c77ac */ /* 0x000e620008000a00 */
[----:B------:R-:W-:Y:S01]  /*0390*/  LOP3.LUT R5, R3, 0x3e0, RZ, 0xc0, !PT ;  /* 0x000003e003057812 */ /* 0x000fe200078ec0ff */
[----:B------:R-:W-:Y:S01]  /*03a0*/  IMAD.MOV.U32 R44, RZ, RZ, 0x7fffffff ;  /* 0x7fffffffff2c7424 */ /* 0x000fe200078e00ff */
[----:B------:R-:W-:Y:S01]  /*03b0*/  UIADD3 UR5, UPT, UPT, -UR6, UR5, URZ ;  /* 0x0000000506057290 */ /* 0x000fe2000fffe1ff */
[----:B------:R-:W-:Y:S02]  /*03c0*/  IMAD.MOV.U32 R42, RZ, RZ, 0x7fffffff ;  /* 0x7fffffffff2a7424 */ /* 0x000fe400078e00ff */
[----:B------:R-:W-:Y:S02]  /*03d0*/  IMAD R7, R5, 0x13, R0 ;  /* 0x0000001305077824 */ /* 0x000fe400078e0200 */
[----:B------:R-:W-:Y:S02]  /*03e0*/  IMAD.MOV.U32 R43, RZ, RZ, 0x7fffffff ;  /* 0x7fffffffff2b7424 */ /* 0x000fe400078e00ff */
[C---:B------:R-:W-:Y:S01]  /*03f0*/  VIADD R0, R7.reuse, 0x20 ;  /* 0x0000002007007836 */ /* 0x040fe20000000000 */
[C---:B------:R-:W-:Y:S01]  /*0400*/  ISETP.GE.AND P1, PT, R7.reuse, UR5, PT ;  /* 0x0000000507007c0c */ /* 0x040fe2000bf26270 */
[----:B------:R-:W-:-:S02]  /*0410*/  VIADD R5, R7, 0x60 ;  /* 0x0000006007057836 */ /* 0x000fc40000000000 */
[C---:B0-----:R-:W-:Y:S01]  /*0420*/  VIADD R4, R7.reuse, 0x40 ;  /* 0x0000004007047836 */ /* 0x041fe20000000000 */
[----:B------:R-:W-:Y:S01]  /*0430*/  ISETP.GE.AND P2, PT, R0, UR5, PT ;  /* 0x0000000500007c0c */ /* 0x000fe2000bf46270 */
[C---:B------:R-:W-:Y:S01]  /*0440*/  VIADD R8, R7.reuse, 0xa0 ;  /* 0x000000a007087836 */ /* 0x040fe20000000000 */
[C---:B------:R-:W-:Y:S01]  /*0450*/  IADD3 R0, P0, PT, R7.reuse, UR6, RZ ;  /* 0x0000000607007c10 */ /* 0x040fe2000ff1e0ff */
[----:B------:R-:W-:Y:S01]  /*0460*/  VIADD R6, R7, 0x80 ;  /* 0x0000008007067836 */ /* 0x000fe20000000000 */
[----:B------:R-:W-:Y:S01]  /*0470*/  ISETP.GE.AND P4, PT, R5, UR5, PT ;  /* 0x0000000505007c0c */ /* 0x000fe2000bf86270 */
[----:B------:R-:W-:Y:S01]  /*0480*/  VIADD R9, R7, 0xc0 ;  /* 0x000000c007097836 */ /* 0x000fe20000000000 */
[----:B------:R-:W-:Y:S01]  /*0490*/  ISETP.GE.AND P3, PT, R4, UR5, PT ;  /* 0x0000000504007c0c */ /* 0x000fe2000bf66270 */
[----:B------:R-:W-:Y:S01]  /*04a0*/  IMAD.X R5, RZ, RZ, UR11, P0 ;  /* 0x0000000bff057e24 */ /* 0x000fe200080e06ff */
[----:B-1----:R-:W-:Y:S02]  /*04b0*/  LEA R4, P0, R0, UR12, 0x2 ;  /* 0x0000000c00047c11 */ /* 0x002fe4000f8010ff */
[----:B------:R-:W-:-:S02]  /*04c0*/  ISETP.GE.AND P6, PT, R8, UR5, PT ;  /* 0x0000000508007c0c */ /* 0x000fc4000bfc6270 */
[----:B------:R-:W-:Y:S01]  /*04d0*/  LEA.HI.X R5, R0, UR13, R5, 0x2, P0 ;  /* 0x0000000d00057c11 */ /* 0x000fe200080f1405 */
[----:B------:R-:W-:Y:S01]  /*04e0*/  VIADD R0, R7, 0xe0 ;  /* 0x000000e007007836 */ /* 0x000fe20000000000 */
[----:B------:R-:W-:Y:S01]  /*04f0*/  ISETP.GE.AND P5, PT, R6, UR5, PT ;  /* 0x0000000506007c0c */ /* 0x000fe2000bfa6270 */
[----:B------:R-:W-:Y:S01]  /*0500*/  IMAD.MOV.U32 R8, RZ, RZ, 0x7fffffff ;  /* 0x7fffffffff087424 */ /* 0x000fe200078e00ff */
[----:B------:R-:W-:Y:S01]  /*0510*/  ISETP.GE.AND P0, PT, R9, UR5, PT ;  /* 0x0000000509007c0c */ /* 0x000fe2000bf06270 */
[----:B------:R1:W5:Y:S01]  /*0520*/  @!P1 LDG.E R44, desc[UR8][R4.64] ;  /* 0x00000008042c9981 */ /* 0x000362000c1e1900 */
[----:B------:R-:W-:Y:S01]  /*0530*/  ISETP.GE.AND P1, PT, R0, UR5, PT ;  /* 0x0000000500007c0c */ /* 0x000fe2000bf26270 */
[C---:B------:R-:W-:Y:S02]  /*0540*/  VIADD R0, R7.reuse, 0x120 ;  /* 0x0000012007007836 */ /* 0x040fe40000000000 */
[----:B------:R1:W5:Y:S01]  /*0550*/  @!P3 LDG.E R42, desc[UR8][R4.64+0x100] ;  /* 0x00010008042ab981 */ /* 0x000362000c1e1900 */
[----:B------:R-:W-:-:S02]  /*0560*/  VIADD R6, R7, 0x100 ;  /* 0x0000010007067836 */ /* 0x000fc40000000000 */
[----:B------:R-:W-:Y:S01]  /*0570*/  ISETP.GE.AND P3, PT, R0, UR5, PT ;  /* 0x0000000500007c0c */ /* 0x000fe2000bf66270 */
[----:B------:R-:W-:Y:S01]  /*0580*/  VIADD R0, R7, 0x140 ;  /* 0x0000014007007836 */ /* 0x000fe20000000000 */
[----:B------:R1:W5:Y:S01]  /*0590*/  @!P4 LDG.E R8, desc[UR8][R4.64+0x180] ;  /* 0x000180080408c981 */ /* 0x000362000c1e1900 */
[----:B------:R-:W-:-:S03]  /*05a0*/  IMAD.MOV.U32 R10, RZ, RZ, 0x7fffffff ;  /* 0x7fffffffff0a7424 */ /* 0x000fc600078e00ff */
[----:B------:R-:W-:Y:S01]  /*05b0*/  ISETP.GE.AND P4, PT, R0, UR5, PT ;  /* 0x0000000500007c0c */ /* 0x000fe2000bf86270 */
[C---:B------:R-:W-:Y:S01]  /*05c0*/  VIADD R0, R7.reuse, 0x180 ;  /* 0x0000018007007836 */ /* 0x040fe20000000000 */
[----:B------:R1:W5:Y:S01]  /*05d0*/  @!P2 LDG.E R43, desc[UR8][R4.64+0x80] ;  /* 0x00008008042ba981 */ /* 0x000362000c1e1900 */
[----:B------:R-:W-:Y:S01]  /*05e0*/  ISETP.GE.AND P2, PT, R6, UR5, PT ;  /* 0x0000000506007c0c */ /* 0x000fe2000bf46270 */
[----:B------:R-:W-:Y:S02]  /*05f0*/  IMAD.MOV.U32 R12, RZ, RZ, 0x7fffffff ;  /* 0x7fffffffff0c7424 */ /* 0x000fe400078e00ff */
[----:B------:R1:W5:Y:S01]  /*0600*/  @!P6 LDG.E R10, desc[UR8][R4.64+0x280] ;  /* 0x00028008040ae981 */ /* 0x000362000c1e1900 */
[----:B------:R-:W-:Y:S01]  /*0610*/  ISETP.GE.AND P6, PT, R0, UR5, PT ;  /* 0x0000000500007c0c */ /* 0x000fe2000bfc6270 */
[C---:B------:R-:W-:Y:S02]  /*0620*/  VIADD R0, R7.reuse, 0x1a0 ;  /* 0x000001a007007836 */ /* 0x040fe40000000000 */
[----:B------:R-:W-:Y:S01]  /*0630*/  IMAD.MOV.U32 R9, RZ, RZ, 0x7fffffff ;  /* 0x7fffffffff097424 */ /* 0x000fe200078e00ff */
[----:B------:R1:W5:Y:S01]  /*0640*/  @!P0 LDG.E R12, desc[UR8][R4.64+0x300] ;  /* 0x00030008040c8981 */ /* 0x000362000c1e1900 */
[----:B------:R-:W-:Y:S01]  /*0650*/  VIADD R6, R7, 0x160 ;  /* 0x0000016007067836 */ /* 0x000fe20000000000 */
[----:B------:R-:W-:Y:S01]  /*0660*/  ISETP.GE.AND P0, PT, R0, UR5, PT ;  /* 0x0000000500007c0c */ /* 0x000fe2000bf06270 */
[----:B------:R-:W-:-:S02]  /*0670*/  IMAD.MOV.U32 R14, RZ, RZ, 0x7fffffff ;  /* 0x7fffffffff0e7424 */ /* 0x000fc400078e00ff */
[C---:B------:R-:W-:Y:S01]  /*0680*/  VIADD R0, R7.reuse, 0x1e0 ;  /* 0x000001e007007836 */ /* 0x040fe20000000000 */
[----:B------:R1:W5:Y:S01]  /*0690*/  @!P5 LDG.E R9, desc[UR8][R4.64+0x200] ;  /* 0x000200080409d981 */ /* 0x000362000c1e1900 */
[----:B------:R-:W-:Y:S01]  /*06a0*/  ISETP.GE.AND P5, PT, R6, UR5, PT ;  /* 0x0000000506007c0c */ /* 0x000fe2000bfa6270 */
[----:B------:R-:W-:Y:S02]  /*06b0*/  IMAD.MOV.U32 R13, RZ, RZ, 0x7fffffff ;  /* 0x7fffffffff0d7424 */ /* 0x000fe400078e00ff */
[----:B------:R1:W5:Y:S01]  /*06c0*/  @!P2 LDG.E R14, desc[UR8][R4.64+0x400] ;  /* 0x00040008040ea981 */ /* 0x000362000c1e1900 */
[----:B------:R-:W-:Y:S01]  /*06d0*/  IMAD.MOV.U32 R15, RZ, RZ, 0x7fffffff ;  /* 0x7fffffffff0f7424 */ /* 0x000fe200078e00ff */
[----:B------:R-:W-:Y:S01]  /*06e0*/  ISETP.GE.AND P2, PT, R0, UR5, PT ;  /* 0x0000000500007c0c */ /* 0x000fe2000bf46270 */
[C---:B------:R-:W-:Y:S01]  /*06f0*/  VIADD R6, R7.reuse, 0x1c0 ;  /* 0x000001c007067836 */ /* 0x040fe20000000000 */
[----:B------:R1:W5:Y:S01]  /*0700*/  @!P1 LDG.E R13, desc[UR8][R4.64+0x380] ;  /* 0x00038008040d9981 */ /* 0x000362000c1e1900 */
[----:B------:R-:W-:-:S02]  /*0710*/  VIADD R0, R7, 0x200 ;  /* 0x0000020007007836 */ /* 0x000fc40000000000 */
[----:B------:R-:W-:Y:S01]  /*0720*/  IMAD.MOV.U32 R16, RZ, RZ, 0x7fffffff ;  /* 0x7fffffffff107424 */ /* 0x000fe200078e00ff */
[----:B------:R1:W5:Y:S01]  /*0730*/  @!P3 LDG.E R15, desc[UR8][R4.64+0x480] ;  /* 0x00048008040fb981 */ /* 0x000362000c1e1900 */
[----:B------:R-:W-:Y:S01]  /*0740*/  IMAD.MOV.U32 R17, RZ, RZ, 0x7fffffff ;  /* 0x7fffffffff117424 */ /* 0x000fe200078e00ff */
[----:B------:R-:W-:Y:S01]  /*0750*/  ISETP.GE.AND P1, PT, R6, UR5, PT ;  /* 0x0000000506007c0c */ /* 0x000fe2000bf26270 */
[C---:B------:R-:W-:Y:S01]  /*0760*/  VIADD R6, R7.reuse, 0x220 ;  /* 0x0000022007067836 */ /* 0x040fe20000000000 */
[----:B------:R-:W-:Y:S01]  /*0770*/  ISETP.GE.AND P3, PT, R0, UR5, PT ;  /* 0x0000000500007c0c */ /* 0x000fe2000bf66270 */
[----:B------:R-:W-:Y:S01]  /*0780*/  VIADD R0, R7, 0x240 ;  /* 0x0000024007007836 */ /* 0x000fe20000000000 */
[----:B------:R1:W5:Y:S02]  /*0790*/  @!P4 LDG.E R16, desc[UR8][R4.64+0x500] ;  /* 0x000500080410c981 */ /* 0x000364000c1e1900 */
[----:B------:R-:W-:Y:S02]  /*07a0*/  ISETP.GE.AND P4, PT, R6, UR5, PT ;  /* 0x0000000506007c0c */ /* 0x000fe4000bf86270 */
[----:B------:R1:W5:Y:S01]  /*07b0*/  @!P5 LDG.E R17, desc[UR8][R4.64+0x580] ;  /* 0x000580080411d981 */ /* 0x000362000c1e1900 */
[----:B------:R-:W-:Y:S01]  /*07c0*/  ISETP.GE.AND P5, PT, R0, UR5, PT ;  /* 0x0000000500007c0c */ /* 0x000fe2000bfa6270 */
[----:B------:R-:W-:-:S02]  /*07d0*/  IMAD.MOV.U32 R18, RZ, RZ, 0x7fffffff ;  /* 0x7fffffffff127424 */ /* 0x000fc400078e00ff */
[----:B------:R-:W-:Y:S02]  /*07e0*/  IMAD.MOV.U32 R19, RZ, RZ, 0x7fffffff ;  /* 0x7fffffffff137424 */ /* 0x000fe400078e00ff */
[----:B------:R-:W-:Y:S02]  /*07f0*/  IMAD.MOV.U32 R20, RZ, RZ, 0x7fffffff ;  /* 0x7fffffffff147424 */ /* 0x000fe400078e00ff */
[----:B------:R-:W-:Y:S01]  /*0800*/  IMAD.MOV.U32 R21, RZ, RZ, 0x7fffffff ;  /* 0x7fffffffff157424 */ /* 0x000fe200078e00ff */
[----:B------:R1:W5:Y:S01]  /*0810*/  @!P6 LDG.E R18, desc[UR8][R4.64+0x600] ;  /* 0x000600080412e981 */ /* 0x000362000c1e1900 */
[----:B------:R-:W-:Y:S02]  /*0820*/  IMAD.MOV.U32 R22, RZ, RZ, 0x7fffffff ;  /* 0x7fffffffff167424 */ /* 0x000fe400078e00ff */
[----:B------:R-:W-:Y:S01]  /*0830*/  IMAD.MOV.U32 R23, RZ, RZ, 0x7fffffff ;  /* 0x7fffffffff177424 */ /* 0x000fe200078e00ff */
[----:B------:R1:W5:Y:S01]  /*0840*/  @!P0 LDG.E R19, desc[UR8][R4.64+0x680] ;  /* 0x0006800804138981 */ /* 0x000362000c1e1900 */
[----:B------:R-:W-:-:S03]  /*0850*/  IMAD.MOV.U32 R24, RZ, RZ, 0x7fffffff ;  /* 0x7fffffffff187424 */ /* 0x000fc600078e00ff */
[----:B------:R1:W5:Y:S04]  /*0860*/  @!P1 LDG.E R20, desc[UR8][R4.64+0x700] ;  /* 0x0007000804149981 */ /* 0x000368000c1e1900 */
[----:B------:R1:W5:Y:S04]  /*0870*/  @!P2 LDG.E R21, desc[UR8][R4.64+0x780] ;  /* 0x000780080415a981 */ /* 0x000368000c1e1900 */
[----:B------:R1:W5:Y:S04]  /*0880*/  @!P3 LDG.E R22, desc[UR8][R4.64+0x800] ;  /* 0x000800080416b981 */ /* 0x000368000c1e1900 */
[----:B------:R1:W5:Y:S04]  /*0890*/  @!P4 LDG.E R23, desc[UR8][R4.64+0x880] ;  /* 0x000880080417c981 */ /* 0x000368000c1e1900 */
[----:B------:R1:W5:Y:S02]  /*08a0*/  @!P5 LDG.E R24, desc[UR8][R4.64+0x900] ;  /* 0x000900080418d981 */ /* 0x000364000c1e1900 */
.L_x_3:
[----:B01----:R-:W-:Y:S01]  /*08b0*/  VIMNMX R5, PT, PT, R46, 0xe0, !PT ;  /* 0x000000e02e057848 */ /* 0x003fe20007fe0100 */
[----:B------:R-:W0:Y:S01]  /*08c0*/  LDCU UR5, c[0x0][0x3c8] ;  /* 0x00007900ff0577ac */ /* 0x000e220008000800 */
[----:B------:R-:W-:Y:S01]  /*08d0*/  SHF.R.U32.HI R0, RZ, 0x5, R3 ;  /* 0x00000005ff007819 */ /* 0x000fe20000011603 */
[----:B------:R-:W-:Y:S01]  /*08e0*/  BSSY.RECONVERGENT B0, `(.L_x_4) ;  /* 0x0000026000007945 */ /* 0x000fe20003800200 */
[--C-:B------:R-:W-:Y:S01]  /*08f0*/  IADD3 R5, PT, PT, R5, 0x1f, -R46.reuse ;  /* 0x0000001f05057810 */ /* 0x100fe20007ffe82e */
[----:B------:R-:W-:Y:S01]  /*0900*/  UMOV UR6, 0xffffffff ;  /* 0xffffffff00067882 */ /* 0x000fe20000000000 */
[----:B------:R-:W-:Y:S02]  /*0910*/  IMAD.MOV.U32 R7, RZ, RZ, R46 ;  /* 0x000000ffff077224 */ /* 0x000fe400078e002e */
[C---:B------:R-:W-:Y:S02]  /*0920*/  ISETP.GE.U32.AND P0, PT, R5.reuse, 0x1e0, PT ;  /* 0x000001e00500780c */ /* 0x040fe40003f06070 */
[----:B------:R-:W-:Y:S01]  /*0930*/  LEA.HI R6, R5, 0x1, RZ, 0x1b ;  /* 0x0000000105067811 */ /* 0x000fe200078fd8ff */
[----:B------:R-:W-:-:S03]  /*0940*/  IMAD.SHL.U32 R5, R0, 0x400, RZ ;  /* 0x0000040000057824 */ /* 0x000fc600078e00ff */
[----:B------:R-:W-:-:S04]  /*0950*/  LOP3.LUT R25, R6, 0xf, RZ, 0xc0, !PT ;  /* 0x0000000f06197812 */ /* 0x000fc800078ec0ff */
[----:B------:R-:W-:Y:S01]  /*0960*/  ISETP.NE.AND P1, PT, R25, RZ, PT ;  /* 0x000000ff1900720c */ /* 0x000fe20003f25270 */
[----:B0-----:R-:W-:Y:S02]  /*0970*/  USHF.L.U32 UR5, UR6, UR5, URZ ;  /* 0x0000000506057299 */ /* 0x001fe400080006ff */
[----:B------:R-:W-:Y:S10]  /*0980*/  @!P0 BRA `(.L_x_5) ;  /* 0x00000000006c8947 */ /* 0x000ff40003800000 */
[----:B------:R-:W-:Y:S01]  /*0990*/  IMAD R4, R46, 0x4, R5 ;  /* 0x000000042e047824 */ /* 0x000fe200078e0205 */
[----:B------:R-:W-:Y:S01]  /*09a0*/  LOP3.LUT R0, R6, 0xffffff0, RZ, 0xc0, !PT ;  /* 0x0ffffff006007812 */ /* 0x000fe200078ec0ff */
[----:B------:R-:W-:Y:S02]  /*09b0*/  IMAD.U32 R11, RZ, RZ, UR4 ;  /* 0x00000004ff0b7e24 */ /* 0x000fe4000f8e00ff */
[----:B------:R-:W-:Y:S02]  /*09c0*/  IMAD.MOV.U32 R7, RZ, RZ, R46 ;  /* 0x000000ffff077224 */ /* 0x000fe400078e002e */
[----:B------:R-:W-:Y:S01]  /*09d0*/  IMAD.MOV R0, RZ, RZ, -R0 ;  /* 0x000000ffff007224 */ /* 0x000fe200078e0a00 */
[----:B------:R-:W-:-:S07]  /*09e0*/  IADD3 R4, PT, PT, R4, 0x400, R11 ;  /* 0x0000040004047810 */ /* 0x000fce0007ffe00b */
.L_x_6:
[----:B------:R-:W-:Y:S01]  /*09f0*/  VIADD R0, R0, 0x10 ;  /* 0x0000001000007836 */ /* 0x000fe20000000000 */
[----:B------:R-:W-:Y:S01]  /*0a00*/  STS [R4+-0x400], RZ ;  /* 0xfffc00ff04007388 */ /* 0x000fe20000000800 */
[----:B------:R-:W-:-:S03]  /*0a10*/  VIADD R7, R7, 0x200 ;  /* 0x0000020007077836 */ /* 0x000fc60000000000 */
[----:B------:R-:W-:Y:S01]  /*0a20*/  ISETP.NE.AND P0, PT, R0, RZ, PT ;  /* 0x000000ff0000720c */ /* 0x000fe20003f05270 */
[----:B------:R-:W-:Y:S04]  /*0a30*/  STS [R4+-0x380], RZ ;  /* 0xfffc80ff04007388 */ /* 0x000fe80000000800 */
[----:B------:R-:W-:Y:S04]  /*0a40*/  STS [R4+-0x300], RZ ;  /* 0xfffd00ff04007388 */ /* 0x000fe80000000800 */
[----:B------:R-:W-:Y:S04]  /*0a50*/  STS [R4+-0x280], RZ ;  /* 0xfffd80ff04007388 */ /* 0x000fe80000000800 */
[----:B------:R-:W-:Y:S04]  /*0a60*/  STS [R4+-0x200], RZ ;  /* 0xfffe00ff04007388 */ /* 0x000fe80000000800 */
[----:B------:R-:W-:Y:S04]  /*0a70*/  STS [R4+-0x180], RZ ;  /* 0xfffe80ff04007388 */ /* 0x000fe80000000800 */
[----:B------:R-:W-:Y:S04]  /*0a80*/  STS [R4+-0x100], RZ ;  /* 0xffff00ff04007388 */ /* 0x000fe80000000800 */
[----:B------:R-:W-:Y:S04]  /*0a90*/  STS [R4+-0x80], RZ ;  /* 0xffff80ff04007388 */ /* 0x000fe80000000800 */
[----:B------:R-:W-:Y:S04]  /*0aa0*/  STS [R4], RZ ;  /* 0x000000ff04007388 */ /* 0x000fe80000000800 */
[----:B------:R-:W-:Y:S04]  /*0ab0*/  STS [R4+0x80], RZ ;  /* 0x000080ff04007388 */ /* 0x000fe80000000800 */
[----:B------:R-:W-:Y:S04]  /*0ac0*/  STS [R4+0x100], RZ ;  /* 0x000100ff04007388 */ /* 0x000fe80000000800 */
[----:B------:R-:W-:Y:S04]  /*0ad0*/  STS [R4+0x180], RZ ;  /* 0x000180ff04007388 */ /* 0x000fe80000000800 */
[----:B------:R-:W-:Y:S04]  /*0ae0*/  STS [R4+0x200], RZ ;  /* 0x000200ff04007388 */ /* 0x000fe80000000800 */
[----:B------:R-:W-:Y:S04]  /*0af0*/  STS [R4+0x280], RZ ;  /* 0x000280ff04007388 */ /* 0x000fe80000000800 */
[----:B------:R-:W-:Y:S04]  /*0b00*/  STS [R4+0x300], RZ ;  /* 0x000300ff04007388 */ /* 0x000fe80000000800 */
[----:B------:R0:W-:Y:S02]  /*0b10*/  STS [R4+0x380], RZ ;  /* 0x000380ff04007388 */ /* 0x0001e40000000800 */
[----:B0-----:R-:W-:Y:S01]  /*0b20*/  VIADD R4, R4, 0x800 ;  /* 0x0000080004047836 */ /* 0x001fe20000000000 */
[----:B------:R-:W-:Y:S06]  /*0b30*/  @P0 BRA `(.L_x_6) ;  /* 0xfffffffc00ac0947 */ /* 0x000fec000383ffff */
.L_x_5:
[----:B------:R-:W-:Y:S05]  /*0b40*/  BSYNC.RECONVERGENT B0 ;  /* 0x0000000000007941 */ /* 0x000fea0003800200 */
.L_x_4:
[----:B------:R-:W-:Y:S01]  /*0b50*/  BSSY.RECONVERGENT B0, `(.L_x_7) ;  /* 0x0000026000007945 */ /* 0x000fe20003800200 */
[----:B------:R-:W-:-:S03]  /*0b60*/  VIADD R4, R5, UR4 ;  /* 0x0000000405047c36 */ /* 0x000fc60008000000 */
[----:B------:R-:W-:Y:S05]  /*0b70*/  @!P1 BRA `(.L_x_8) ;  /* 0x00000000008c9947 */ /* 0x000fea0003800000 */
[----:B------:R-:W-:Y:S01]  /*0b80*/  ISETP.GE.U32.AND P0, PT, R25, 0x8, PT ;  /* 0x000000081900780c */ /* 0x000fe20003f06070 */
[----:B------:R-:W-:Y:S01]  /*0b90*/  BSSY.RECONVERGENT B1, `(.L_x_9) ;  /* 0x000000e000017945 */ /* 0x000fe20003800200 */
[----:B------:R-:W-:-:S04]  /*0ba0*/  LOP3.LUT R11, R6, 0x7, RZ, 0xc0, !PT ;  /* 0x00000007060b7812 */ /* 0x000fc800078ec0ff */
[----:B------:R-:W-:-:S07]  /*0bb0*/  ISETP.NE.AND P1, PT, R11, RZ, PT ;  /* 0x000000ff0b00720c */ /* 0x000fce0003f25270 */
[----:B------:R-:W-:Y:S06]  /*0bc0*/  @!P0 BRA `(.L_x_10) ;  /* 0x0000000000288947 */ /* 0x000fec0003800000 */
[C---:B------:R-:W-:Y:S02]  /*0bd0*/  IMAD R0, R7.reuse, 0x4, R4 ;  /* 0x0000000407007824 */ /* 0x040fe400078e0204 */
[----:B------:R-:W-:-:S03]  /*0be0*/  VIADD R7, R7, 0x100 ;  /* 0x0000010007077836 */ /* 0x000fc60000000000 */
[----:B------:R0:W-:Y:S04]  /*0bf0*/  STS [R0], RZ ;  /* 0x000000ff00007388 */ /* 0x0001e80000000800 */
[----:B------:R0:W-:Y:S04]  /*0c00*/  STS [R0+0x80], RZ ;  /* 0x000080ff00007388 */ /* 0x0001e80000000800 */
[----:B------:R0:W-:Y:S04]  /*0c10*/  STS [R0+0x100], RZ ;  /* 0x000100ff00007388 */ /* 0x0001e80000000800 */
[----:B------:R0:W-:Y:S04]  /*0c20*/  STS [R0+0x180], RZ ;  /* 0x000180ff00007388 */ /* 0x0001e80000000800 */
[----:B------:R0:W-:Y:S04]  /*0c30*/  STS [R0+0x200], RZ ;  /* 0x000200ff00007388 */ /* 0x0001e80000000800 */
[----:B------:R0:W-:Y:S04]  /*0c40*/  STS [R0+0x280], RZ ;  /* 0x000280ff00007388 */ /* 0x0001e80000000800 */
[----:B------:R0:W-:Y:S04]  /*0c50*/  STS [R0+0x300], RZ ;  /* 0x000300ff00007388 */ /* 0x0001e80000000800 */
[----:B------:R0:W-:Y:S02]  /*0c60*/  STS [R0+0x380], RZ ;  /* 0x000380ff00007388 */ /* 0x0001e40000000800 */
.L_x_10:
[----:B------:R-:W-:Y:S05]  /*0c70*/  BSYNC.RECONVERGENT B1 ;  /* 0x0000000000017941 */ /* 0x000fea0003800200 */
.L_x_9:
[----:B------:R-:W-:Y:S05]  /*0c80*/  @!P1 BRA `(.L_x_8) ;  /* 0x0000000000489947 */ /* 0x000fea0003800000 */
[----:B------:R-:W-:Y:S02]  /*0c90*/  ISETP.GE.U32.AND P0, PT, R11, 0x4, PT ;  /* 0x000000040b00780c */ /* 0x000fe40003f06070 */
[----:B------:R-:W-:-:S04]  /*0ca0*/  LOP3.LUT R6, R6, 0x3, RZ, 0xc0, !PT ;  /* 0x0000000306067812 */ /* 0x000fc800078ec0ff */
[----:B------:R-:W-:-:S07]  /*0cb0*/  ISETP.NE.AND P1, PT, R6, RZ, PT ;  /* 0x000000ff0600720c */ /* 0x000fce0003f25270 */
[C---:B0-----:R-:W-:Y:S02]  /*0cc0*/  @P0 IMAD R0, R7.reuse, 0x4, R4 ;  /* 0x0000000407000824 */ /* 0x041fe400078e0204 */
[----:B------:R-:W-:-:S03]  /*0cd0*/  @P0 VIADD R7, R7, 0x80 ;  /* 0x0000008007070836 */ /* 0x000fc60000000000 */
[----:B------:R1:W-:Y:S04]  /*0ce0*/  @P0 STS [R0], RZ ;  /* 0x000000ff00000388 */ /* 0x0003e80000000800 */
[----:B------:R1:W-:Y:S04]  /*0cf0*/  @P0 STS [R0+0x80], RZ ;  /* 0x000080ff00000388 */ /* 0x0003e80000000800 */
[----:B------:R1:W-:Y:S04]  /*0d00*/  @P0 STS [R0+0x100], RZ ;  /* 0x000100ff00000388 */ /* 0x0003e80000000800 */
[----:B------:R1:W-:Y:S01]  /*0d10*/  @P0 STS [R0+0x180], RZ ;  /* 0x000180ff00000388 */ /* 0x0003e20000000800 */
[----:B------:R-:W-:Y:S05]  /*0d20*/  @!P1 BRA `(.L_x_8) ;  /* 0x0000000000209947 */ /* 0x000fea0003800000 */
[----:B------:R-:W-:Y:S02]  /*0d30*/  IMAD R5, R7, 0x4, R5 ;  /* 0x0000000407057824 */ /* 0x000fe400078e0205 */
[----:B------:R-:W-:Y:S02]  /*0d40*/  IMAD.MOV R6, RZ, RZ, -R6 ;  /* 0x000000ffff067224 */ /* 0x000fe400078e0a06 */
[----:B------:R-:W-:-:S07]  /*0d50*/  VIADD R5, R5, UR4 ;  /* 0x0000000405057c36 */ /* 0x000fce0008000000 */
.L_x_11:
[----:B------:R-:W-:Y:S01]  /*0d60*/  VIADD R6, R6, 0x1 ;  /* 0x0000000106067836 */ /* 0x000fe20000000000 */
[----:B------:R0:W-:Y:S04]  /*0d70*/  STS [R5], RZ ;  /* 0x000000ff05007388 */ /* 0x0001e80000000800 */
[----:B------:R-:W-:Y:S01]  /*0d80*/  ISETP.NE.AND P0, PT, R6, RZ, PT ;  /* 0x000000ff0600720c */ /* 0x000fe20003f05270 */
[----:B0-----:R-:W-:-:S12]  /*0d90*/  VIADD R5, R5, 0x80 ;  /* 0x0000008005057836 */ /* 0x001fd80000000000 */
[----:B------:R-:W-:Y:S05]  /*0da0*/  @P0 BRA `(.L_x_11) ;  /* 0xfffffffc00ec0947 */ /* 0x000fea000383ffff */
.L_x_8:
[----:B------:R-:W-:Y:S05]  /*0db0*/  BSYNC.RECONVERGENT B0 ;  /* 0x0000000000007941 */ /* 0x000fea0003800200 */
.L_x_7:
[----:B------:R-:W2:Y:S01]  /*0dc0*/  LDCU UR6, c[0x0][0x3c4] ;  /* 0x00007880ff0677ac */ /* 0x000ea20008000800 */
[----:B-----5:R-:W-:Y:S01]  /*0dd0*/  LOP3.LUT R45, R44, 0x80000000, RZ, 0x3c, !PT ;  /* 0x800000002c2d7812 */ /* 0x020fe200078e3cff */
[----:B------:R-:W-:Y:S01]  /*0de0*/  BSSY.RECONVERGENT B0, `(.L_x_12) ;  /* 0x0000089000007945 */ /* 0x000fe20003800200 */
[----:B------:R-:W-:Y:S02]  /*0df0*/  LOP3.LUT R6, R43, 0x80000000, RZ, 0x3c, !PT ;  /* 0x800000002b067812 */ /* 0x000fe400078e3cff */
[----:B01----:R-:W-:Y:S02]  /*0e00*/  LOP3.LUT R0, R42, 0x80000000, RZ, 0x3c, !PT ;  /* 0x800000002a007812 */ /* 0x003fe400078e3cff */
[----:B------:R-:W-:Y:S02]  /*0e10*/  LOP3.LUT R41, R8, 0x80000000, RZ, 0x3c, !PT ;  /* 0x8000000008297812 */ /* 0x000fe400078e3cff */
[----:B------:R-:W-:Y:S02]  /*0e20*/  LOP3.LUT R40, R9, 0x80000000, RZ, 0x3c, !PT ;  /* 0x8000000009287812 */ /* 0x000fe400078e3cff */
[----:B------:R-:W-:-:S02]  /*0e30*/  LOP3.LUT R39, R10, 0x80000000, RZ, 0x3c, !PT ;  /* 0x800000000a277812 */ /* 0x000fc400078e3cff */
[----:B------:R-:W-:Y:S02]  /*0e40*/  LOP3.LUT R38, R13, 0x80000000, RZ, 0x3c, !PT ;  /* 0x800000000d267812 */ /* 0x000fe400078e3cff */
[----:B------:R-:W-:Y:S02]  /*0e50*/  LOP3.LUT R37, R14, 0x80000000, RZ, 0x3c, !PT ;  /* 0x800000000e257812 */ /* 0x000fe400078e3cff */
[----:B------:R-:W-:Y:S02]  /*0e60*/  LOP3.LUT R36, R15, 0x80000000, RZ, 0x3c, !PT ;  /* 0x800000000f247812 */ /* 0x000fe400078e3cff */
[----:B--2---:R-:W-:Y:S02]  /*0e70*/  SHF.R.U32.HI R47, RZ, UR6, R45 ;  /* 0x00000006ff2f7c19 */ /* 0x004fe4000801162d */
[----:B------:R-:W-:Y:S02]  /*0e80*/  SHF.R.U32.HI R7, RZ, UR6, R6 ;  /* 0x00000006ff077c19 */ /* 0x000fe40008011606 */
[----:B------:R-:W-:-:S02]  /*0e90*/  LOP3.LUT R47, R47, UR5, RZ, 0x30, !PT ;  /* 0x000000052f2f7c12 */ /* 0x000fc4000f8e30ff */
[----:B------:R-:W-:Y:S02]  /*0ea0*/  SHF.R.U32.HI R11, RZ, UR6, R0 ;  /* 0x00000006ff0b7c19 */ /* 0x000fe40008011600 */
[----:B------:R-:W-:Y:S01]  /*0eb0*/  SHF.R.U32.HI R25, RZ, UR6, R41 ;  /* 0x00000006ff197c19 */ /* 0x000fe20008011629 */
[----:B------:R-:W-:Y:S01]  /*0ec0*/  IMAD R5, R47, 0x4, R4 ;  /* 0x000000042f057824 */ /* 0x000fe200078e0204 */
[----:B------:R-:W-:Y:S01]  /*0ed0*/  LOP3.LUT R7, R7, UR5, RZ, 0x30, !PT ;  /* 0x0000000507077c12 */ /* 0x000fe2000f8e30ff */
[----:B------:R-:W-:Y:S01]  /*0ee0*/  NOP ;  /* 0x0000000000007918 */ /* 0x000fe20000000000 */
[----:B------:R-:W-:Y:S02]  /*0ef0*/  SHF.R.U32.HI R26, RZ, UR6, R40 ;  /* 0x00000006ff1a7c19 */ /* 0x000fe40008011628 */
[----:B------:R0:W-:Y:S01]  /*0f00*/  ATOMS.POPC.INC.32 RZ, [R5+URZ] ;  /* 0x0000000005ff7f8c */ /* 0x0001e2000d8000ff */
[----:B------:R-:W-:Y:S01]  /*0f10*/  LOP3.LUT R11, R11, UR5, RZ, 0x30, !PT ;  /* 0x000000050b0b7c12 */ /* 0x000fe2000f8e30ff */
[----:B------:R-:W-:Y:S01]  /*0f20*/  IMAD R7, R7, 0x4, R4 ;  /* 0x0000000407077824 */ /* 0x000fe200078e0204 */
[----:B------:R-:W-:-:S02]  /*0f30*/  SHF.R.U32.HI R27, RZ, UR6, R39 ;  /* 0x00000006ff1b7c19 */ /* 0x000fc40008011627 */
[----:B------:R-:W-:Y:S01]  /*0f40*/  LOP3.LUT R25, R25, UR5, RZ, 0x30, !PT ;  /* 0x0000000519197c12 */ /* 0x000fe2000f8e30ff */
[--C-:B------:R-:W-:Y:S01]  /*0f50*/  IMAD R11, R11, 0x4, R4.reuse ;  /* 0x000000040b0b7824 */ /* 0x100fe200078e0204 */
[----:B------:R-:W-:Y:S01]  /*0f60*/  LOP3.LUT R27, R27, UR5, RZ, 0x30, !PT ;  /* 0x000000051b1b7c12 */ /* 0x000fe2000f8e30ff */
[----:B------:R1:W-:Y:S01]  /*0f70*/  ATOMS.POPC.INC.32 RZ, [R7+URZ] ;  /* 0x0000000007ff7f8c */ /* 0x0003e2000d8000ff */
[----:B0-----:R-:W-:Y:S01]  /*0f80*/  LOP3.LUT R5, R26, UR5, RZ, 0x30, !PT ;  /* 0x000000051a057c12 */ /* 0x001fe2000f8e30ff */
[--C-:B------:R-:W-:Y:S01]  /*0f90*/  IMAD R25, R25, 0x4, R4.reuse ;  /* 0x0000000419197824 */ /* 0x100fe200078e0204 */
[----:B------:R-:W-:Y:S01]  /*0fa0*/  LOP3.LUT R26, R12, 0x80000000, RZ, 0x3c, !PT ;  /* 0x800000000c1a7812 */ /* 0x000fe200078e3cff */
[----:B------:R0:W-:Y:S01]  /*0fb0*/  ATOMS.POPC.INC.32 RZ, [R11+URZ] ;  /* 0x000000000bff7f8c */ /* 0x0001e2000d8000ff */
[----:B------:R-:W-:Y:S01]  /*0fc0*/  LOP3.LUT R35, R16, 0x80000000, RZ, 0x3c, !PT ;  /* 0x8000000010237812 */ /* 0x000fe200078e3cff */
[----:B------:R-:W-:Y:S01]  /*0fd0*/  IMAD R5, R5, 0x4, R4 ;  /* 0x0000000405057824 */ /* 0x000fe200078e0204 */
[----:B------:R-:W-:Y:S01]  /*0fe0*/  SHF.R.U32.HI R26, RZ, UR6, R26 ;  /* 0x00000006ff1a7c19 */ /* 0x000fe2000801161a */
[----:B------:R-:W-:Y:S01]  /*0ff0*/  IMAD R27, R27, 0x4, R4 ;  /* 0x000000041b1b7824 */ /* 0x000fe200078e0204 */
[----:B------:R2:W-:Y:S01]  /*1000*/  ATOMS.POPC.INC.32 RZ, [R25+URZ] ;  /* 0x0000000019ff7f8c */ /* 0x0005e2000d8000ff */
[----:B-1----:R-:W-:-:S02]  /*1010*/  SHF.R.U32.HI R7, RZ, UR6, R37 ;  /* 0x00000006ff077c19 */ /* 0x002fc40008011625 */
[----:B0-----:R-:W-:Y:S01]  /*1020*/  SHF.R.U32.HI R11, RZ, UR6, R38 ;  /* 0x00000006ff0b7c19 */ /* 0x001fe20008011626 */
[----:B------:R0:W-:Y:S01]  /*1030*/  ATOMS.POPC.INC.32 RZ, [R5+URZ] ;  /* 0x0000000005ff7f8c */ /* 0x0001e2000d8000ff */
[----:B------:R-:W-:Y:S02]  /*1040*/  SHF.R.U32.HI R28, RZ, UR6, R36 ;  /* 0x00000006ff1c7c19 */ /* 0x000fe40008011624 */
[----:B------:R-:W-:Y:S01]  /*1050*/  LOP3.LUT R11, R11, UR5, RZ, 0x30, !PT ;  /* 0x000000050b0b7c12 */ /* 0x000fe2000f8e30ff */
[----:B------:R1:W-:Y:S01]  /*1060*/  ATOMS.POPC.INC.32 RZ, [R27+URZ] ;  /* 0x000000001bff7f8c */ /* 0x0003e2000d8000ff */
[----:B--2---:R-:W-:Y:S02]  /*1070*/  LOP3.LUT R25, R26, UR5, RZ, 0x30, !PT ;  /* 0x000000051a197c12 */ /* 0x004fe4000f8e30ff */
[----:B------:R-:W-:Y:S01]  /*1080*/  SHF.R.U32.HI R26, RZ, UR6, R35 ;  /* 0x00000006ff1a7c19 */ /* 0x000fe20008011623 */
[--C-:B0-----:R-:W-:Y:S01]  /*1090*/  IMAD R5, R11, 0x4, R4.reuse ;  /* 0x000000040b057824 */ /* 0x101fe200078e0204 */
[----:B------:R-:W-:Y:S01]  /*10a0*/  LOP3.LUT R7, R7, UR5, RZ, 0x30, !PT ;  /* 0x0000000507077c12 */ /* 0x000fe2000f8e30ff */
[----:B------:R-:W-:Y:S01]  /*10b0*/  IMAD R25, R25, 0x4, R4 ;  /* 0x0000000419197824 */ /* 0x000fe200078e0204 */
[----:B------:R-:W-:-:S02]  /*10c0*/  LOP3.LUT R29, R26, UR5, RZ, 0x30, !PT ;  /* 0x000000051a1d7c12 */ /* 0x000fc4000f8e30ff */
[----:B-1----:R-:W-:Y:S01]  /*10d0*/  LOP3.LUT R27, R28, UR5, RZ, 0x30, !PT ;  /* 0x000000051c1b7c12 */ /* 0x002fe2000f8e30ff */
[--C-:B------:R-:W-:Y:S01]  /*10e0*/  IMAD R26, R7, 0x4, R4.reuse ;  /* 0x00000004071a7824 */ /* 0x100fe200078e0204 */
[----:B------:R-:W-:Y:S01]  /*10f0*/  LOP3.LUT R34, R17, 0x80000000, RZ, 0x3c, !PT ;  /* 0x8000000011227812 */ /* 0x000fe200078e3cff */
[--C-:B------:R-:W-:Y:S01]  /*1100*/  IMAD R28, R29, 0x4, R4.reuse ;  /* 0x000000041d1c7824 */ /* 0x100fe200078e0204 */
[----:B------:R-:W-:Y:S01]  /*1110*/  LOP3.LUT R48, R18, 0x80000000, RZ, 0x3c, !PT ;  /* 0x8000000012307812 */ /* 0x000fe200078e3cff */
[----:B------:R-:W-:Y:S01]  /*1120*/  IMAD R27, R27, 0x4, R4 ;  /* 0x000000041b1b7824 */ /* 0x000fe200078e0204 */
[----:B------:R-:W-:Y:S01]  /*1130*/  ATOMS.POPC.INC.32 RZ, [R25+URZ] ;  /* 0x0000000019ff7f8c */ /* 0x000fe2000d8000ff */
[----:B------:R-:W-:Y:S02]  /*1140*/  LOP3.LUT R33, R19, 0x80000000, RZ, 0x3c, !PT ;  /* 0x8000000013217812 */ /* 0x000fe400078e3cff */
[----:B------:R-:W-:Y:S01]  /*1150*/  LOP3.LUT R32, R20, 0x80000000, RZ, 0x3c, !PT ;  /* 0x8000000014207812 */ /* 0x000fe200078e3cff */
[----:B------:R-:W-:Y:S01]  /*1160*/  ATOMS.POPC.INC.32 RZ, [R5+URZ] ;  /* 0x0000000005ff7f8c */ /* 0x000fe2000d8000ff */
[----:B------:R-:W-:-:S02]  /*1170*/  LOP3.LUT R31, R21, 0x80000000, RZ, 0x3c, !PT ;  /* 0x80000000151f7812 */ /* 0x000fc400078e3cff */
[----:B------:R-:W-:Y:S01]  /*1180*/  SHF.R.U32.HI R53, RZ, UR6, R34 ;  /* 0x00000006ff357c19 */ /* 0x000fe20008011622 */
[----:B------:R-:W-:Y:S01]  /*1190*/  ATOMS.POPC.INC.32 RZ, [R26+URZ] ;  /* 0x000000001aff7f8c */ /* 0x000fe2000d8000ff */
[----:B------:R-:W-:Y:S02]  /*11a0*/  LOP3.LUT R30, R22, 0x80000000, RZ, 0x3c, !PT ;  /* 0x80000000161e7812 */ /* 0x000fe400078e3cff */
[----:B------:R-:W-:Y:S01]  /*11b0*/  SHF.R.U32.HI R48, RZ, UR6, R48 ;  /* 0x00000006ff307c19 */ /* 0x000fe20008011630 */
[----:B------:R0:W-:Y:S01]  /*11c0*/  ATOMS.POPC.INC.32 RZ, [R27+URZ] ;  /* 0x000000001bff7f8c */ /* 0x0001e2000d8000ff */
[----:B------:R-:W-:Y:S02]  /*11d0*/  LOP3.LUT R29, R23, 0x80000000, RZ, 0x3c, !PT ;  /* 0x80000000171d7812 */ /* 0x000fe400078e3cff */
[----:B------:R-:W-:Y:S01]  /*11e0*/  SHF.R.U32.HI R50, RZ, UR6, R33 ;  /* 0x00000006ff327c19 */ /* 0x000fe20008011621 */
[----:B------:R1:W-:Y:S01]  /*11f0*/  ATOMS.POPC.INC.32 RZ, [R28+URZ] ;  /* 0x000000001cff7f8c */ /* 0x0003e2000d8000ff */
[----:B------:R-:W-:-:S02]  /*1200*/  SHF.R.U32.HI R51, RZ, UR6, R32 ;  /* 0x00000006ff337c19 */ /* 0x000fc40008011620 */
[----:B------:R-:W-:Y:S02]  /*1210*/  LOP3.LUT R53, R53, UR5, RZ, 0x30, !PT ;  /* 0x0000000535357c12 */ /* 0x000fe4000f8e30ff */
[----:B0-----:R-:W-:Y:S02]  /*1220*/  SHF.R.U32.HI R27, RZ, UR6, R31 ;  /* 0x00000006ff1b7c19 */ /* 0x001fe4000801161f */
[----:B------:R-:W-:Y:S01]  /*1230*/  LOP3.LUT R48, R48, UR5, RZ, 0x30, !PT ;  /* 0x0000000530307c12 */ /* 0x000fe2000f8e30ff */
[----:B------:R-:W-:Y:S01]  /*1240*/  IMAD R26, R53, 0x4, R4 ;  /* 0x00000004351a7824 */ /* 0x000fe200078e0204 */
[----:B-1----:R-:W-:Y:S02]  /*1250*/  LOP3.LUT R28, R24, 0x80000000, RZ, 0x3c, !PT ;  /* 0x80000000181c7812 */ /* 0x002fe400078e3cff */
[----:B------:R-:W-:Y:S01]  /*1260*/  SHF.R.U32.HI R25, RZ, UR6, R30 ;  /* 0x00000006ff197c19 */ /* 0x000fe2000801161e */
[----:B------:R-:W-:Y:S01]  /*1270*/  IMAD R48, R48, 0x4, R4 ;  /* 0x0000000430307824 */ /* 0x000fe200078e0204 */
[----:B------:R-:W-:Y:S01]  /*1280*/  LOP3.LUT R50, R50, UR5, RZ, 0x30, !PT ;  /* 0x0000000532327c12 */ /* 0x000fe2000f8e30ff */
[----:B------:R0:W-:Y:S01]  /*1290*/  ATOMS.POPC.INC.32 RZ, [R26+URZ] ;  /* 0x000000001aff7f8c */ /* 0x0001e2000d8000ff */
[----:B------:R-:W-:-:S02]  /*12a0*/  SHF.R.U32.HI R5, RZ, UR6, R29 ;  /* 0x00000006ff057c19 */ /* 0x000fc4000801161d */
[----:B------:R-:W-:Y:S01]  /*12b0*/  LOP3.LUT R51, R51, UR5, RZ, 0x30, !PT ;  /* 0x0000000533337c12 */ /* 0x000fe2000f8e30ff */
[----:B------:R-:W-:Y:S01]  /*12c0*/  IMAD R50, R50, 0x4, R4 ;  /* 0x0000000432327824 */ /* 0x000fe200078e0204 */
[----:B------:R-:W-:Y:S01]  /*12d0*/  SHF.R.U32.HI R49, RZ, UR6, R28 ;  /* 0x00000006ff317c19 */ /* 0x000fe2000801161c */
[----:B------:R0:W-:Y:S01]  /*12e0*/  ATOMS.POPC.INC.32 RZ, [R48+URZ] ;  /* 0x0000000030ff7f8c */ /* 0x0001e2000d8000ff */
[----:B------:R-:W-:Y:S01]  /*12f0*/  LOP3.LUT R27, R27, UR5, RZ, 0x30, !PT ;  /* 0x000000051b1b7c12 */ /* 0x000fe2000f8e30ff */
[--C-:B------:R-:W-:Y:S01]  /*1300*/  IMAD R51, R51, 0x4, R4.reuse ;  /* 0x0000000433337824 */ /* 0x100fe200078e0204 */
[----:B------:R-:W-:Y:S01]  /*1310*/  LOP3.LUT R25, R25, UR5, RZ, 0x30, !PT ;  /* 0x0000000519197c12 */ /* 0x000fe2000f8e30ff */
[----:B------:R0:W-:Y:S01]  /*1320*/  ATOMS.POPC.INC.32 RZ, [R50+URZ] ;  /* 0x0000000032ff7f8c */ /* 0x0001e2000d8000ff */
[----:B------:R-:W-:Y:S01]  /*1330*/  LOP3.LUT R5, R5, UR5, RZ, 0x30, !PT ;  /* 0x0000000505057c12 */ /* 0x000fe2000f8e30ff */
[--C-:B------:R-:W-:Y:S01]  /*1340*/  IMAD R52, R27, 0x4, R4.reuse ;  /* 0x000000041b347824 */ /* 0x100fe200078e0204 */
[----:B------:R-:W-:Y:S01]  /*1350*/  ISETP.GT.U32.AND P1, PT, R3, 0xff, PT ;  /* 0x000000ff0300780c */ /* 0x000fe20003f24070 */
[--C-:B------:R-:W-:Y:S01]  /*1360*/  IMAD R25, R25, 0x4, R4.reuse ;  /* 0x0000000419197824 */ /* 0x100fe200078e0204 */
[----:B------:R-:W-:Y:S01]  /*1370*/  LOP3.LUT R49, R49, UR5, RZ, 0x30, !PT ;  /* 0x0000000531317c12 */ /* 0x000fe2000f8e30ff */
[----:B------:R-:W-:Y:S01]  /*1380*/  IMAD R5, R5, 0x4, R4 ;  /* 0x0000000405057824 */ /* 0x000fe200078e0204 */
[----:B------:R0:W-:Y:S01]  /*1390*/  ATOMS.POPC.INC.32 RZ, [R51+URZ] ;  /* 0x0000000033ff7f8c */ /* 0x0001e2000d8000ff */
[----:B------:R-:W-:Y:S01]  /*13a0*/  P2R R53, PR, RZ, 0x2 ;  /* 0x00000002ff357803 */ /* 0x000fe20000000000 */
[----:B------:R-:W-:-:S02]  /*13b0*/  IMAD.MOV.U32 R27, RZ, RZ, RZ ;  /* 0x000000ffff1b7224 */ /* 0x000fc400078e00ff */
[----:B------:R-:W-:Y:S01]  /*13c0*/  IMAD R49, R49, 0x4, R4 ;  /* 0x0000000431317824 */ /* 0x000fe200078e0204 */
[----:B------:R0:W-:Y:S01]  /*13d0*/  ATOMS.POPC.INC.32 RZ, [R52+URZ] ;  /* 0x0000000034ff7f8c */ /* 0x0001e2000d8000ff */
[----:B------:R-:W-:-:S03]  /*13e0*/  LEA R4, R3, UR4, 0x2 ;  /* 0x0000000403047c11 */ /* 0x000fc6000f8e10ff */
[----:B------:R0:W-:Y:S04]  /*13f0*/  ATOMS.POPC.INC.32 RZ, [R25+URZ] ;  /* 0x0000000019ff7f8c */ /* 0x0001e8000d8000ff */
[----:B------:R0:W-:Y:S04]  /*1400*/  ATOMS.POPC.INC.32 RZ, [R5+URZ] ;  /* 0x0000000005ff7f8c */ /* 0x0001e8000d8000ff */
[----:B------:R0:W-:Y:S01]  /*1410*/  ATOMS.POPC.INC.32 RZ, [R49+URZ] ;  /* 0x0000000031ff7f8c */ /* 0x0001e2000d8000ff */
[----:B------:R-:W-:Y:S06]  /*1420*/  BAR.SYNC.DEFER_BLOCKING 0x0 ;  /* 0x0000000000007b1d */ /* 0x000fec0000010000 */
[----:B------:R-:W-:Y:S05]  /*1430*/  @P1 BRA `(.L_x_13) ;  /* 0x00000000008c1947 */ /* 0x000fea0003800000 */
[----:B0-----:R-:W0:Y:S04]  /*1440*/  LDS R51, [R4] ;  /* 0x0000000004337984 */ /* 0x001e280000000800 */
[----:B------:R-:W1:Y:S04]  /*1450*/  LDS R26, [R4+0x400] ;  /* 0x00040000041a7984 */ /* 0x000e680000000800 */
[----:B------:R-:W2:Y:S04]  /*1460*/  LDS R5, [R4+0x800] ;  /* 0x0008000004057984 */ /* 0x000ea80000000800 */
[----:B------:R-:W3:Y:S04]  /*1470*/  LDS R48, [R4+0xc00] ;  /* 0x000c000004307984 */ /* 0x000ee80000000800 */
[----:B------:R-:W4:Y:S04]  /*1480*/  LDS R49, [R4+0x1000] ;  /* 0x0010000004317984 */ /* 0x000f280000000800 */
[----:B------:R-:W5:Y:S04]  /*1490*/  LDS R50, [R4+0x1400] ;  /* 0x0014000004327984 */ /* 0x000f680000000800 */
[----:B------:R-:W-:Y:S04]  /*14a0*/  LDS R27, [R4+0x2000] ;  /* 0x00200000041b7984 */ /* 0x000fe80000000800 */
[----:B------:R-:W-:Y:S04]  /*14b0*/  STS [R4], RZ ;  /* 0x000000ff04007388 */ /* 0x000fe80000000800 */
[----:B0-----:R-:W-:Y:S01]  /*14c0*/  STS [R4+0x400], R51 ;  /* 0x0004003304007388 */ /* 0x001fe20000000800 */
[----:B-1----:R-:W-:-:S03]  /*14d0*/  IMAD.IADD R52, R51, 0x1, R26 ;  /* 0x0000000133347824 */ /* 0x002fc600078e021a */
[----:B------:R-:W-:Y:S01]  /*14e0*/  LDS R26, [R4+0x2400] ;  /* 0x00240000041a7984 */ /* 0x000fe20000000800 */
[----:B--2---:R-:W-:-:S03]  /*14f0*/  IMAD.IADD R25, R52, 0x1, R5 ;  /* 0x0000000134197824 */ /* 0x004fc600078e0205 */
[----:B------:R-:W0:Y:S04]  /*1500*/  LDS R5, [R4+0x1800] ;  /* 0x0018000004057984 */ /* 0x000e280000000800 */
[----:B------:R3:W-:Y:S04]  /*1510*/  STS [R4+0x800], R52 ;  /* 0x0008003404007388 */ /* 0x0007e80000000800 */
[----:B------:R-:W-:Y:S01]  /*1520*/  STS [R4+0xc00], R25 ;  /* 0x000c001904007388 */ /* 0x000fe20000000800 */
[----:B---3--:R-:W-:-:S03]  /*1530*/  IMAD.IADD R52, R25, 0x1, R48 ;  /* 0x0000000119347824 */ /* 0x008fc600078e0230 */
[----:B------:R-:W1:Y:S01]  /*1540*/  LDS R48, [R4+0x1c00] ;  /* 0x001c000004307984 */ /* 0x000e620000000800 */
[----:B----4-:R-:W-:-:S03]  /*1550*/  IMAD.IADD R49, R52, 0x1, R49 ;  /* 0x0000000134317824 */ /* 0x010fc600078e0231 */
[----:B------:R-:W2:Y:S01]  /*1560*/  LDS R25, [R4+0x2800] ;  /* 0x0028000004197984 */ /* 0x000ea20000000800 */
[----:B-----5:R-:W-:-:S03]  /*1570*/  IMAD.IADD R51, R49, 0x1, R50 ;  /* 0x0000000131337824 */ /* 0x020fc600078e0232 */
[----:B------:R-:W3:Y:S04]  /*1580*/  LDS R50, [R4+0x2c00] ;  /* 0x002c000004327984 */ /* 0x000ee80000000800 */
[----:B------:R-:W-:Y:S04]  /*1590*/  STS [R4+0x1000], R52 ;  /* 0x0010003404007388 */ /* 0x000fe80000000800 */
[----:B------:R-:W-:Y:S04]  /*15a0*/  STS [R4+0x1400], R49 ;  /* 0x0014003104007388 */ /* 0x000fe80000000800 */
[----:B------:R-:W-:Y:S01]  /*15b0*/  STS [R4+0x1800], R51 ;  /* 0x0018003304007388 */ /* 0x000fe20000000800 */
[----:B0-----:R-:W-:-:S05]  /*15c0*/  IMAD.IADD R5, R51, 0x1, R5 ;  /* 0x0000000133057824 */ /* 0x001fca00078e0205 */
[----:B------:R-:W-:Y:S01]  /*15d0*/  STS [R4+0x1c00], R5 ;  /* 0x001c000504007388 */ /* 0x000fe20000000800 */
[----:B-1----:R-:W-:-:S04]  /*15e0*/  IMAD.IADD R48, R5, 0x1, R48 ;  /* 0x0000000105307824 */ /* 0x002fc800078e0230 */
[----:B------:R-:W-:Y:S01]  /*15f0*/  IMAD.IADD R27, R48, 0x1, R27 ;  /* 0x00000001301b7824 */ /* 0x000fe200078e021b */
[----:B------:R-:W-:Y:S03]  /*1600*/  STS [R4+0x2000], R48 ;  /* 0x0020003004007388 */ /* 0x000fe60000000800 */
[----:B------:R-:W-:Y:S01]  /*1610*/  IMAD.IADD R26, R27, 0x1, R26 ;  /* 0x000000011b1a7824 */ /* 0x000fe200078e021a */
[----:B------:R3:W-:Y:S03]  /*1620*/  STS [R4+0x2400], R27 ;  /* 0x0024001b04007388 */ /* 0x0007e60000000800 */
[----:B--2---:R-:W-:Y:S01]  /*1630*/  IMAD.IADD R25, R26, 0x1, R25 ;  /* 0x000000011a197824 */ /* 0x004fe200078e0219 */
[----:B------:R1:W-:Y:S04]  /*1640*/  STS [R4+0x2800], R26 ;  /* 0x0028001a04007388 */ /* 0x0003e80000000800 */
[----:B------:R1:W-:Y:S01]  /*1650*/  STS [R4+0x2c00], R25 ;  /* 0x002c001904007388 */ /* 0x0003e20000000800 */
[----:B---3--:R-:W-:-:S07]  /*1660*/  IMAD.IADD R27, R25, 0x1, R50 ;  /* 0x00000001191b7824 */ /* 0x008fce00078e0232 */
.L_x_13:
[----:B------:R-:W-:Y:S05]  /*1670*/  BSYNC.RECONVERGENT B0 ;  /* 0x0000000000007941 */ /* 0x000fea0003800200 */
.L_x_12:
[----:B01----:R-:W0:Y:S01]  /*1680*/  LDC.64 R4, c[0x0][0x380] ;  /* 0x0000e000ff047b82 */ /* 0x003e220000000a00 */
[C---:B------:R-:W-:Y:S01]  /*1690*/  ISETP.NE.AND P0, PT, R27.reuse, 0x1c80, PT ;  /* 0x00001c801b00780c */ /* 0x040fe20003f05270 */
[----:B------:R-:W-:Y:S01]  /*16a0*/  IMAD.U32 R25, RZ, RZ, UR7 ;  /* 0x00000007ff197e24 */ /* 0x000fe2000f8e00ff */
[----:B------:R-:W-:Y:S02]  /*16b0*/  @!P1 LOP3.LUT R49, R27, 0x40000000, RZ, 0xfc, !PT ;  /* 0x400000001b319812 */ /* 0x000fe400078efcff */
[----:B------:R-:W-:Y:S01]  /*16c0*/  ISETP.LT.U32.AND P0, PT, R3, 0x100, !P0 ;  /* 0x000001000300780c */ /* 0x000fe20004701070 */
[----:B------:R-:W-:Y:S01]  /*16d0*/  IMAD R25, R25, 0x100, R3 ;  /* 0x0000010019197824 */ /* 0x000fe200078e0203 */
[----:B------:R-:W-:-:S03]  /*16e0*/  LOP3.LUT R26, R18, 0x80000000, RZ, 0x3c, !PT ;  /* 0x80000000121a7812 */ /* 0x000fc600078e3cff */
[----:B0-----:R-:W-:Y:S01]  /*16f0*/  IMAD.WIDE R4, R25, 0x4, R4 ;  /* 0x0000000419047825 */ /* 0x001fe200078e0204 */
[----:B------:R-:W-:-:S04]  /*1700*/  LOP3.LUT R25, R12, 0x80000000, RZ, 0x3c, !PT ;  /* 0x800000000c197812 */ /* 0x000fc800078e3cff */
[----:B------:R0:W-:Y:S03]  /*1710*/  @!P1 STG.E.STRONG.SYS desc[UR8][R4.64], R49 ;  /* 0x0000003104009986 */ /* 0x0001e6000c115908 */
[----:B------:R-:W-:Y:S06]  /*1720*/  BAR.RED.OR.DEFER_BLOCKING 0x0, P0 ;  /* 0x0000000000007b1d */ /* 0x000fec0000014800 */
[----:B------:R-:W1:Y:S02]  /*1730*/  B2R.RESULT RZ, P0 ;  /* 0x0000000000ff731c */ /* 0x000e640000004000 */
[----:B01----:R-:W-:Y:S05]  /*1740*/  @!P0 BRA `(.L_x_14) ;  /* 0x0000000800908947 */ /* 0x003fea0003800000 */
[C---:B------:R-:W-:Y:S01]  /*1750*/  ISETP.GT.U32.AND P0, PT, R3.reuse, R47, PT ;  /* 0x0000002f0300720c */ /* 0x040fe20003f04070 */
[----:B------:R-:W-:Y:S01]  /*1760*/  BSSY B1, `(.L_x_15) ;  /* 0x000002e000017945 */ /* 0x000fe20003800000 */
[----:B------:R-:W-:Y:S02]  /*1770*/  LEA R11, R3, UR4, 0x3 ;  /* 0x00000004030b7c11 */ /* 0x000fe4000f8e18ff */
[----:B------:R-:W-:Y:S01]  /*1780*/  SEL R0, RZ, 0x1c80, !P0 ;  /* 0x00001c80ff007807 */ /* 0x000fe20004000000 */
[----:B------:R-:W-:Y:S08]  /*1790*/  @P1 BRA `(.L_x_16) ;  /* 0x0000000000a81947 */ /* 0x000ff00003800000 */
[----:B------:R-:W0:Y:S02]  /*17a0*/  LDC.64 R28, c[0x0][0x398] ;  /* 0x0000e600ff1c7b82 */ /* 0x000e240000000a00 */
[----:B0-----:R-:W-:-:S06]  /*17b0*/  IMAD.WIDE.U32 R28, R3, 0x8, R28 ;  /* 0x00000008031c7825 */ /* 0x001fcc00078e001c */
[----:B------:R-:W2:Y:S01]  /*17c0*/  LDG.E.64 R28, desc[UR8][R28.64] ;  /* 0x000000081c1c7981 */ /* 0x000ea2000c1e1b00 */
[----:B------:R-:W-:Y:S01]  /*17d0*/  UISETP.GE.AND UP0, UPT, UR7, 0x1, UPT ;  /* 0x000000010700788c */ /* 0x000fe2000bf06270 */
[----:B------:R-:W-:Y:S01]  /*17e0*/  IMAD.MOV.U32 R26, RZ, RZ, R27 ;  /* 0x000000ffff1a7224 */ /* 0x000fe200078e001b */
[----:B--2---:R-:W-:-:S04]  /*17f0*/  IADD3 R6, P0, PT, -R0, R28, RZ ;  /* 0x0000001c00067210 */ /* 0x004fc80007f1e1ff */
[----:B------:R-:W-:-:S05]  /*1800*/  IADD3.X R7, PT, PT, R29, -0x1, RZ, P0, !PT ;  /* 0xffffffff1d077810 */ /* 0x000fca00007fe4ff */
[----:B------:R0:W-:Y:S01]  /*1810*/  STS.64 [R11+0x7200], R6 ;  /* 0x007200060b007388 */ /* 0x0001e20000000a00 */
[----:B------:R-:W-:Y:S05]  /*1820*/  BRA.U !UP0, `(.L_x_17) ;  /* 0x00000001086c7547 */ /* 0x000fea000b800000 */
[----:B------:R-:W-:Y:S01]  /*1830*/  BSSY B0, `(.L_x_18) ;  /* 0x0000019000007945 */ /* 0x000fe20003800000 */
[----:B------:R-:W-:Y:S02]  /*1840*/  IMAD.MOV.U32 R25, RZ, RZ, -0x1 ;  /* 0xffffffffff197424 */ /* 0x000fe400078e00ff */
[----:B------:R-:W-:Y:S02]  /*1850*/  IMAD.U32 R28, RZ, RZ, UR7 ;  /* 0x00000007ff1c7e24 */ /* 0x000fe4000f8e00ff */
[----:B------:R-:W-:-:S07]  /*1860*/  IMAD.MOV.U32 R26, RZ, RZ, R27 ;  /* 0x000000ffff1a7224 */ /* 0x000fce00078e001b */
.L_x_22:
[----:B0-----:R-:W0:Y:S01]  /*1870*/  LDC.64 R6, c[0x0][0x380] ;  /* 0x0000e000ff067b82 */ /* 0x001e220000000a00 */
[----:B------:R-:W-:Y:S01]  /*1880*/  VIADD R31, R28, 0xffffffff ;  /* 0xffffffff1c1f7836 */ /* 0x000fe20000000000 */
[----:B------:R-:W-:Y:S03]  /*1890*/  BSSY B2, `(.L_x_19) ;  /* 0x0000008000027945 */ /* 0x000fe60003800000 */
[----:B------:R-:W-:-:S04]  /*18a0*/  IMAD R29, R31, 0x100, R3 ;  /* 0x000001001f1d7824 */ /* 0x000fc800078e0203 */
[----:B0-----:R-:W-:-:S07]  /*18b0*/  IMAD.WIDE R6, R29, 0x4, R6 ;  /* 0x000000041d067825 */ /* 0x001fce00078e0206 */
.L_x_20:
[----:B------:R-:W-:Y:S05]  /*18c0*/  YIELD ;  /* 0x0000000000007946 */ /* 0x000fea0003800000 */
[----:B------:R0:W-:Y:S06]  /*18d0*/  MEMBAR.SC.CTA ;  /* 0x0000000000007992 */ /* 0x0001ec0000000000 */
[----:B0-----:R-:W2:Y:S02]  /*18e0*/  LDG.E.STRONG.SYS R29, desc[UR8][R6.64] ;  /* 0x00000008061d7981 */ /* 0x001ea4000c1f5900 */
[----:B--2---:R-:W-:-:S13]  /*18f0*/  ISETP.NE.AND P0, PT, R29, RZ, PT ;  /* 0x000000ff1d00720c */ /* 0x004fda0003f05270 */
[----:B------:R-:W-:Y:S05]  /*1900*/  @!P0 BRA `(.L_x_20) ;  /* 0xfffffffc00ec8947 */ /* 0x000fea000383ffff */
[----:B------:R-:W-:Y:S05]  /*1910*/  BSYNC B2 ;  /* 0x0000000000027941 */ /* 0x000fea0003800000 */
.L_x_19:
[----:B------:R-:W-:Y:S01]  /*1920*/  BSSY.RECONVERGENT B2, `(.L_x_21) ;  /* 0x0000006000027945 */ /* 0x000fe20003800200 */
[C---:B------:R-:W-:Y:S02]  /*1930*/  ISETP.GT.AND P0, PT, R29.reuse, -0x1, PT ;  /* 0xffffffff1d00780c */ /* 0x040fe40003f04270 */
[----:B------:R-:W-:Y:S01]  /*1940*/  LOP3.LUT R29, R29, 0x3fffffff, RZ, 0xc0, !PT ;  /* 0x3fffffff1d1d7812 */ /* 0x000fe200078ec0ff */
[----:B------:R-:W-:Y:S05]  /*1950*/  WARPSYNC.EXCLUSIVE R25 ;  /* 0x0000000019007348 */ /* 0x000fea0003a00000 */
[----:B------:R-:W-:-:S05]  /*1960*/  IMAD.IADD R26, R29, 0x1, R26 ;  /* 0x000000011d1a7824 */ /* 0x000fca00078e021a */
[----:B------:R-:W-:-:S07]  /*1970*/  VOTE.ANY R25, PT, P0 ;  /* 0x0000000000197806 */ /* 0x000fce00000e0100 */
[----:B------:R-:W-:Y:S05]  /*1980*/  BSYNC.RECONVERGENT B2 ;  /* 0x0000000000027941 */ /* 0x000fea0003800200 */
.L_x_21:
[----:B------:R-:W-:Y:S01]  /*1990*/  ISETP.GT.U32.AND P1, PT, R28, 0x1, PT ;  /* 0x000000011c00780c */ /* 0x000fe20003f24070 */
[----:B------:R-:W-:-:S12]  /*19a0*/  IMAD.MOV.U32 R28, RZ, RZ, R31 ;  /* 0x000000ffff1c7224 */ /* 0x000fd800078e001f */
[----:B------:R-:W-:Y:S05]  /*19b0*/  @P0 BRA P1, `(.L_x_22) ;  /* 0xfffffffc00ac0947 */ /* 0x000fea000083ffff */
[----:B------:R-:W-:Y:S05]  /*19c0*/  BSYNC B0 ;  /* 0x0000000000007941 */ /* 0x000fea0003800000 */
.L_x_18:
[----:B------:R1:W2:Y:S02]  /*19d0*/  LDS.64 R6, [R11+0x7200] ;  /* 0x007200000b067984 */ /* 0x0002a40000000a00 */
.L_x_17:
[C---:B------:R-:W-:Y:S01]  /*19e0*/  IMAD.IADD R29, R26.reuse, 0x1, -R27 ;  /* 0x000000011a1d7824 */ /* 0x040fe200078e0a1b */
[----:B------:R-:W-:-:S04]  /*19f0*/  LOP3.LUT R25, R26, 0x80000000, RZ, 0xfc, !PT ;  /* 0x800000001a197812 */ /* 0x000fc800078efcff */
[C---:B0-2---:R-:W-:Y:S01]  /*1a00*/  IADD3 R6, P0, PT, R29.reuse, R6, RZ ;  /* 0x000000061d067210 */ /* 0x045fe20007f1e0ff */
[----:B------:R0:W-:Y:S03]  /*1a10*/  STG.E.STRONG.SYS desc[UR8][R4.64], R25 ;  /* 0x0000001904007986 */ /* 0x0001e6000c115908 */
[----:B------:R-:W-:-:S05]  /*1a20*/  LEA.HI.X.SX32 R7, R29, R7, 0x1, P0 ;  /* 0x000000071d077211 */ /* 0x000fca00000f0eff */
[----:B------:R0:W-:Y:S04]  /*1a30*/  STS.64 [R11+0x7200], R6 ;  /* 0x007200060b007388 */ /* 0x0001e80000000a00 */
.L_x_16:
[----:B------:R-:W-:Y:S05]  /*1a40*/  BSYNC B1 ;  /* 0x0000000000017941 */ /* 0x000fea0003800000 */
.L_x_15:
[----:B------:R-:W2:Y:S01]  /*1a50*/  LDC R26, c[0x0][0x3c0] ;  /* 0x0000f000ff1a7b82 */ /* 0x000ea20000000800 */
[----:B------:R-:W-:-:S07]  /*1a60*/  LEA R47, R47, UR4, 0x3 ;  /* 0x000000042f2f7c11 */ /* 0x000fce000f8e18ff */
[----:B0-----:R-:W0:Y:S01]  /*1a70*/  LDC.64 R4, c[0x0][0x390] ;  /* 0x0000e400ff047b82 */ /* 0x001e220000000a00 */
[----:B--2---:R-:W-:Y:S02]  /*1a80*/  ISETP.LE.AND P0, PT, R26, UR10, PT ;  /* 0x0000000a1a007c0c */ /* 0x004fe4000bf03270 */
[----:B0-----:R-:W-:-:S04]  /*1a90*/  ISETP.EQ.U32.AND P1, PT, R4, RZ, PT ;  /* 0x000000ff0400720c */ /* 0x001fc80003f22070 */
[----:B------:R-:W-:-:S04]  /*1aa0*/  ISETP.EQ.OR.EX P0, PT, R5, RZ, !P0, P1 ;  /* 0x000000ff0500720c */ /* 0x000fc80004702710 */
[----:B------:R-:W-:-:S13]  /*1ab0*/  ISETP.GT.U32.OR P0, PT, R3, 0xff, P0 ;  /* 0x000000ff0300780c */ /* 0x000fda0000704470 */
[----:B------:R-:W-:Y:S05]  /*1ac0*/  @P0 BRA `(.L_x_23) ;  /* 0x00000000001c0947 */ /* 0x000fea0003800000 */
[----:B------:R-:W0:Y:S01]  /*1ad0*/  LDS.64 R6, [R11+0x7200] ;  /* 0x007200000b067984 */ /* 0x000e220000000a00 */
[C---:B------:R-:W-:Y:S02]  /*1ae0*/  LEA R4, P2, R3.reuse, R4, 0x3 ;  /* 0x0000000403047211 */ /* 0x040fe400078418ff */
[--C-:B------:R-:W-:Y:S02]  /*1af0*/  SHF.R.S32.HI R25, RZ, 0x1f, R27.reuse ;  /* 0x0000001fff197819 */ /* 0x100fe4000001141b */
[----:B------:R-:W-:Y:S02]  /*1b00*/  LEA.HI.X R5, R3, R5, RZ, 0x3, P2 ;  /* 0x0000000503057211 */ /* 0x000fe400010f1cff */
[----:B0-----:R-:W-:-:S04]  /*1b10*/  IADD3 R6, P0, P1, R6, R0, R27 ;  /* 0x0000000006067210 */ /* 0x001fc8000791e01b */
[----:B------:R-:W-:-:S05]  /*1b20*/  IADD3.X R7, PT, PT, R7, RZ, R25, P0, P1 ;  /* 0x000000ff07077210 */ /* 0x000fca00007e2419 */
[----:B------:R0:W-:Y:S04]  /*1b30*/  STG.E.64 desc[UR8][R4.64], R6 ;  /* 0x0000000604007986 */ /* 0x0001e8000c101b08 */
.L_x_23:
[----:B------:R-:W-:Y:S05]  /*1b40*/  WARPSYNC.ALL ;  /* 0x0000000000007948 */ /* 0x000fea0003800000 */
[----:B------:R-:W-:Y:S01]  /*1b50*/  BAR.SYNC.DEFER_BLOCKING 0x0 ;  /* 0x0000000000007b1d */ /* 0x000fe20000010000 */
[----:B------:R-:W-:-:S05]  /*1b60*/  ISETP.LT.AND P0, PT, R26, UR10, PT ;  /* 0x0000000a1a007c0c */ /* 0x000fca000bf01270 */
[----:B0-----:R0:W2:Y:S08]  /*1b70*/  LDS.64 R4, [R47+0x7200] ;  /* 0x007200002f047984 */ /* 0x0010b00000000a00 */
[----:B0-----:R-:W-:Y:S05]  /*1b80*/  @P0 BRA `(.L_x_24) ;  /* 0x0000000000700947 */ /* 0x001fea0003800000 */
[----:B------:R-:W0:Y:S01]  /*1b90*/  LDCU.64 UR12, c[0x0][0x3a0] ;  /* 0x00007400ff0c77ac */ /* 0x000e220008000a00 */
[C---:B------:R-:W-:Y:S02]  /*1ba0*/  LOP3.LUT R7, R3.reuse, 0x3e0, RZ, 0xc0, !PT ;  /* 0x000003e003077812 */ /* 0x040fe400078ec0ff */
[----:B------:R-:W-:-:S05]  /*1bb0*/  LOP3.LUT R2, R3, 0x1f, RZ, 0xc0, !PT ;  /* 0x0000001f03027812 */ /* 0x000fca00078ec0ff */
[----:B------:R-:W-:-:S05]  /*1bc0*/  IMAD R7, R7, 0x13, R2 ;  /* 0x0000001307077824 */ /* 0x000fca00078e0202 */
[----:B--2---:R-:W-:-:S05]  /*1bd0*/  IADD3 R0, P0, PT, R7, R4, RZ ;  /* 0x0000000407007210 */ /* 0x004fca0007f1e0ff */
[----:B------:R-:W-:Y:S01]  /*1be0*/  IMAD.X R5, RZ, RZ, R5, P0 ;  /* 0x000000ffff057224 */ /* 0x000fe200000e0605 */
[----:B0-----:R-:W-:-:S04]  /*1bf0*/  LEA R2, P0, R0, UR12, 0x2 ;  /* 0x0000000c00027c11 */ /* 0x001fc8000f8010ff */
[----:B------:R-:W-:-:S05]  /*1c00*/  LEA.HI.X R3, R0, UR13, R5, 0x2, P0 ;  /* 0x0000000d00037c11 */ /* 0x000fca00080f1405 */
[----:B------:R-:W-:Y:S04]  /*1c10*/  STG.E desc[UR8][R2.64], R44 ;  /* 0x0000002c02007986 */ /* 0x000fe8000c101908 */
        /* <DEDUP_REMOVED lines=17> */
[----:B------:R-:W-:Y:S01]  /*1d30*/  STG.E desc[UR8][R2.64+0x900], R24 ;  /* 0x0009001802007986 */ /* 0x000fe2000c101908 */
[----:B------:R-:W-:Y:S05]  /*1d40*/  EXIT ;  /* 0x000000000000794d */ /* 0x000fea0003800000 */
.L_x_24:
[C---:B------:R-:W-:Y:S01]  /*1d50*/  LOP3.LUT R7, R3.reuse, 0x3e0, RZ, 0xc0, !PT ;  /* 0x000003e003077812 */ /* 0x040fe200078ec0ff */
[----:B------:R-:W0:Y:S01]  /*1d60*/  LDCU.64 UR12, c[0x0][0x3a0] ;  /* 0x00007400ff0c77ac */ /* 0x000e220008000a00 */
[----:B------:R-:W-:Y:S01]  /*1d70*/  LOP3.LUT R2, R3, 0x1f, RZ, 0xc0, !PT ;  /* 0x0000001f03027812 */ /* 0x000fe200078ec0ff */
[----:B-1----:R-:W-:-:S04]  /*1d80*/  IMAD.U32 R11, RZ, RZ, UR7 ;  /* 0x00000007ff0b7e24 */ /* 0x002fc8000f8e00ff */
[----:B------:R-:W-:Y:S02]  /*1d90*/  IMAD R7, R7, 0x13, R2 ;  /* 0x0000001307077824 */ /* 0x000fe400078e0202 */
[----:B------:R-:W-:Y:S02]  /*1da0*/  IMAD R0, R11, -0x1c80, R26 ;  /* 0xffffe3800b007824 */ /* 0x000fe400078e021a */
[C---:B------:R-:W-:Y:S01]  /*1db0*/  VIADD R11, R7.reuse, 0x20 ;  /* 0x00000020070b7836 */ /* 0x040fe20000000000 */
[C---:B--2---:R-:W-:Y:S01]  /*1dc0*/  IADD3 R3, P0, PT, R7.reuse, R4, RZ ;  /* 0x0000000407037210 */ /* 0x044fe20007f1e0ff */
[C---:B------:R-:W-:Y:S01]  /*1dd0*/  VIADD R25, R7.reuse, 0x60 ;  /* 0x0000006007197836 */ /* 0x040fe20000000000 */
[-C--:B------:R-:W-:Y:S02]  /*1de0*/  ISETP.GE.AND P1, PT, R7, R0.reuse, PT ;  /* 0x000000000700720c */ /* 0x080fe40003f26270 */
[-C--:B------:R-:W-:Y:S01]  /*1df0*/  ISETP.GE.AND P2, PT, R11, R0.reuse, PT ;  /* 0x000000000b00720c */ /* 0x080fe20003f46270 */
[----:B------:R-:W-:Y:S01]  /*1e00*/  IMAD.X R4, RZ, RZ, R5, P0 ;  /* 0x000000ffff047224 */ /* 0x000fe200000e0605 */
[----:B------:R-:W-:Y:S01]  /*1e10*/  ISETP.GE.AND P4, PT, R25, R0, PT ;  /* 0x000000001900720c */ /* 0x000fe20003f86270 */
[----:B------:R-:W-:Y:S01]  /*1e20*/  VIADD R5, R7, 0x40 ;  /* 0x0000004007057836 */ /* 0x000fe20000000000 */
[----:B0-----:R-:W-:Y:S01]  /*1e30*/  LEA R2, P0, R3, UR12, 0x2 ;  /* 0x0000000c03027c11 */ /* 0x001fe2000f8010ff */
[----:B------:R-:W-:-:S02]  /*1e40*/  VIADD R11, R7, 0xa0 ;  /* 0x000000a0070b7836 */ /* 0x000fc40000000000 */
[----:B------:R-:W-:Y:S01]  /*1e50*/  VIADD R25, R7, 0xc0 ;  /* 0x000000c007197836 */ /* 0x000fe20000000000 */
[-C--:B------:R-:W-:Y:S01]  /*1e60*/  ISETP.GE.AND P3, PT, R5, R0.reuse, PT ;  /* 0x000000000500720c */ /* 0x080fe20003f66270 */
[----:B------:R-:W-:Y:S01]  /*1e70*/  VIADD R5, R7, 0x80 ;  /* 0x0000008007057836 */ /* 0x000fe20000000000 */
[----:B------:R-:W-:Y:S02]  /*1e80*/  LEA.HI.X R3, R3, UR13, R4, 0x2, P0 ;  /* 0x0000000d03037c11 */ /* 0x000fe400080f1404 */
[-C--:B------:R-:W-:Y:S01]  /*1e90*/  ISETP.GE.AND P6, PT, R11, R0.reuse, PT ;  /* 0x000000000b00720c */ /* 0x080fe20003fc6270 */
[----:B------:R-:W-:Y:S01]  /*1ea0*/  VIADD R11, R7, 0x100 ;  /* 0x00000100070b7836 */ /* 0x000fe20000000000 */
[-C--:B------:R-:W-:Y:S01]  /*1eb0*/  ISETP.GE.AND P5, PT, R5, R0.reuse, PT ;  /* 0x000000000500720c */ /* 0x080fe20003fa6270 */
[----:B------:R-:W-:Y:S01]  /*1ec0*/  VIADD R5, R7, 0xe0 ;  /* 0x000000e007057836 */ /* 0x000fe20000000000 */
[----:B------:R-:W-:Y:S01]  /*1ed0*/  @!P1 STG.E desc[UR8][R2.64], R44 ;  /* 0x0000002c02009986 */ /* 0x000fe2000c101908 */
[----:B------:R-:W-:-:S03]  /*1ee0*/  ISETP.GE.AND P0, PT, R25, R0, PT ;  /* 0x000000001900720c */ /* 0x000fc60003f06270 */
[-C--:B------:R-:W-:Y:S01]  /*1ef0*/  ISETP.GE.AND P1, PT, R5, R0.reuse, PT ;  /* 0x000000000500720c */ /* 0x080fe20003f26270 */
[----:B------:R-:W-:Y:S01]  /*1f00*/  VIADD R5, R7, 0x120 ;  /* 0x0000012007057836 */ /* 0x000fe20000000000 */
[----:B------:R-:W-:Y:S04]  /*1f10*/  @!P3 STG.E desc[UR8][R2.64+0x100], R42 ;  /* 0x0001002a0200b986 */ /* 0x000fe8000c101908 */
[-C--:B------:R-:W-:Y:S01]  /*1f20*/  ISETP.GE.AND P3, PT, R5, R0.reuse, PT ;  /* 0x000000000500720c */ /* 0x080fe20003f66270 */
[----:B------:R-:W-:Y:S01]  /*1f30*/  VIADD R5, R7, 0x160 ;  /* 0x0000016007057836 */ /* 0x000fe20000000000 */
[----:B------:R-:W-:Y:S01]  /*1f40*/  @!P2 STG.E desc[UR8][R2.64+0x80], R43 ;  /* 0x0000802b0200a986 */ /* 0x000fe2000c101908 */
[----:B------:R-:W-:Y:S01]  /*1f50*/  ISETP.GE.AND P2, PT, R11, R0, PT ;  /* 0x000000000b00720c */ /* 0x000fe20003f46270 */
[----:B------:R-:W-:-:S02]  /*1f60*/  VIADD R11, R7, 0x140 ;  /* 0x00000140070b7836 */ /* 0x000fc40000000000 */
[----:B------:R0:W-:Y:S01]  /*1f70*/  @!P5 STG.E desc[UR8][R2.64+0x200], R9 ;  /* 0x000200090200d986 */ /* 0x0001e2000c101908 */
[-C--:B------:R-:W-:Y:S01]  /*1f80*/  ISETP.GE.AND P5, PT, R5, R0.reuse, PT ;  /* 0x000000000500720c */ /* 0x080fe20003fa6270 */
[----:B------:R-:W-:Y:S02]  /*1f90*/  VIADD R5, R7, 0x1a0 ;  /* 0x000001a007057836 */ /* 0x000fe40000000000 */
[----:B------:R1:W-:Y:S01]  /*1fa0*/  @!P4 STG.E desc[UR8][R2.64+0x180], R8 ;  /* 0x000180080200c986 */ /* 0x0003e2000c101908 */
[-C--:B------:R-:W-:Y:S01]  /*1fb0*/  ISETP.GE.AND P4, PT, R11, R0.reuse, PT ;  /* 0x000000000b00720c */ /* 0x080fe20003f86270 */
[----:B------:R-:W-:Y:S02]  /*1fc0*/  VIADD R11, R7, 0x180 ;  /* 0x00000180070b7836 */ /* 0x000fe40000000000 */
[----:B------:R1:W-:Y:S01]  /*1fd0*/  @!P0 STG.E desc[UR8][R2.64+0x300], R12 ;  /* 0x0003000c02008986 */ /* 0x0003e2000c101908 */
[----:B------:R-:W-:Y:S01]  /*1fe0*/  ISETP.GE.AND P0, PT, R5, R0, PT ;  /* 0x000000000500720c */ /* 0x000fe20003f06270 */
[----:B------:R-:W-:-:S02]  /*1ff0*/  VIADD R5, R7, 0x1e0 ;  /* 0x000001e007057836 */ /* 0x000fc40000000000 */
[----:B------:R1:W-:Y:S01]  /*2000*/  @!P6 STG.E desc[UR8][R2.64+0x280], R10 ;  /* 0x0002800a0200e986 */ /* 0x0003e2000c101908 */
[-C--:B------:R-:W-:Y:S01]  /*2010*/  ISETP.GE.AND P6, PT, R11, R0.reuse, PT ;  /* 0x000000000b00720c */ /* 0x080fe20003fc6270 */
[----:B------:R-:W-:Y:S02]  /*2020*/  VIADD R11, R7, 0x1c0 ;  /* 0x000001c0070b7836 */ /* 0x000fe40000000000 */
[----:B------:R1:W-:Y:S01]  /*2030*/  @!P2 STG.E desc[UR8][R2.64+0x400], R14 ;  /* 0x0004000e0200a986 */ /* 0x0003e2000c101908 */
[-C--:B------:R-:W-:Y:S01]  /*2040*/  ISETP.GE.AND P2, PT, R5, R0.reuse, PT ;  /* 0x000000000500720c */ /* 0x080fe20003f46270 */
[C---:B0-----:R-:W-:Y:S02]  /*2050*/  VIADD R9, R7.reuse, 0x200 ;  /* 0x0000020007097836 */ /* 0x041fe40000000000 */
[C---:B------:R-:W-:Y:S01]  /*2060*/  VIADD R5, R7.reuse, 0x220 ;  /* 0x0000022007057836 */ /* 0x040fe20000000000 */
[----:B------:R1:W-:Y:S01]  /*2070*/  @!P1 STG.E desc[UR8][R2.64+0x380], R13 ;  /* 0x0003800d02009986 */ /* 0x0003e2000c101908 */
[----:B------:R-:W-:Y:S01]  /*2080*/  VIADD R7, R7, 0x240 ;  /* 0x0000024007077836 */ /* 0x000fe20000000000 */
[----:B------:R-:W-:-:S02]  /*2090*/  ISETP.GE.AND P1, PT, R11, R0, PT ;  /* 0x000000000b00720c */ /* 0x000fc40003f26270 */
[----:B------:R1:W-:Y:S01]  /*20a0*/  @!P3 STG.E desc[UR8][R2.64+0x480], R15 ;  /* 0x0004800f0200b986 */ /* 0x0003e2000c101908 */
[----:B------:R-:W-:-:S03]  /*20b0*/  ISETP.GE.AND P3, PT, R9, R0, PT ;  /* 0x000000000900720c */ /* 0x000fc60003f66270 */
[----:B------:R1:W-:Y:S01]  /*20c0*/  @!P4 STG.E desc[UR8][R2.64+0x500], R16 ;  /* 0x000500100200c986 */ /* 0x0003e2000c101908 */
[----:B------:R-:W-:-:S03]  /*20d0*/  ISETP.GE.AND P4, PT, R5, R0, PT ;  /* 0x000000000500720c */ /* 0x000fc60003f86270 */
[----:B------:R1:W-:Y:S01]  /*20e0*/  @!P5 STG.E desc[UR8][R2.64+0x580], R17 ;  /* 0x000580110200d986 */ /* 0x0003e2000c101908 */
[----:B------:R-:W-:-:S03]  /*20f0*/  ISETP.GE.AND P5, PT, R7, R0, PT ;  /* 0x000000000700720c */ /* 0x000fc60003fa6270 */
[----:B------:R1:W-:Y:S04]  /*2100*/  @!P6 STG.E desc[UR8][R2.64+0x600], R18 ;  /* 0x000600120200e986 */ /* 0x0003e8000c101908 */
[----:B------:R1:W-:Y:S04]  /*2110*/  @!P0 STG.E desc[UR8][R2.64+0x680], R19 ;  /* 0x0006801302008986 */ /* 0x0003e8000c101908 */
[----:B------:R1:W-:Y:S04]  /*2120*/  @!P1 STG.E desc[UR8][R2.64+0x700], R20 ;  /* 0x0007001402009986 */ /* 0x0003e8000c101908 */
[----:B------:R1:W-:Y:S04]  /*2130*/  @!P2 STG.E desc[UR8][R2.64+0x780], R21 ;  /* 0x000780150200a986 */ /* 0x0003e8000c101908 */
[----:B------:R1:W-:Y:S04]  /*2140*/  @!P3 STG.E desc[UR8][R2.64+0x800], R22 ;  /* 0x000800160200b986 */ /* 0x0003e8000c101908 */
[----:B------:R1:W-:Y:S01]  /*2150*/  @!P4 STG.E desc[UR8][R2.64+0x880], R23 ;  /* 0x000880170200c986 */ /* 0x0003e2000c101908 */
[----:B------:R-:W-:Y:S05]  /*2160*/  @P5 EXIT ;  /* 0x000000000000594d */ /* 0x000fea0003800000 */
[----:B------:R-:W-:Y:S01]  /*2170*/  STG.E desc[UR8][R2.64+0x900], R24 ;  /* 0x0009001802007986 */ /* 0x000fe2000c101908 */
[----:B------:R-:W-:Y:S05]  /*2180*/  EXIT ;  /* 0x000000000000794d */ /* 0x000fea0003800000 */
.L_x_14:
[----:B------:R-:W-:Y:S01]  /*2190*/  IMAD.MOV.U32 R2, RZ, RZ, RZ ;  /* 0x000000ffff027224 */ /* 0x000fe200078e00ff */
[C---:B------:R-:W-:Y:S01]  /*21a0*/  ISETP.GT.U32.AND P0, PT, R3.reuse, 0x1f, PT ;  /* 0x0000001f0300780c */ /* 0x040fe20003f04070 */
[----:B------:R-:W-:Y:S05]  /*21b0*/  WARPSYNC.ALL ;  /* 0x0000000000007948 */ /* 0x000fea0003800000 */
[----:B------:R-:W-:-:S05]  /*21c0*/  IMAD.HI.U32 R24, R3, 0x15555556, R2 ;  /* 0x1555555603187827 */ /* 0x000fca00078e0002 */
[----:B------:R-:W-:-:S05]  /*21d0*/  LEA R24, R24, UR4, 0x2 ;  /* 0x0000000418187c11 */ /* 0x000fca000f8e10ff */
[----:B------:R0:W-:Y:S01]  /*21e0*/  STS [R24+0x3410], R27 ;  /* 0x0034101b18007388 */ /* 0x0001e20000000800 */
[----:B------:R-:W-:Y:S06]  /*21f0*/  BAR.SYNC.DEFER_BLOCKING 0x0 ;  /* 0x0000000000007b1d */ /* 0x000fec0000010000 */
[----:B------:R-:W-:Y:S05]  /*2200*/  @P0 BRA `(.L_x_25) ;  /* 0x0000000000e00947 */ /* 0x000fea0003800000 */
[----:B------:R-:W-:Y:S01]  /*2210*/  IMAD.MOV.U32 R5, RZ, RZ, 0x34 ;  /* 0x00000034ff057424 */ /* 0x000fe200078e00ff */
[----:B------:R-:W-:-:S03]  /*2220*/  UMOV UR11, 0xffffffff ;  /* 0xffffffff000b7882 */ /* 0x000fc60000000000 */
[----:B------:R-:W-:-:S05]  /*2230*/  IMAD R18, R3, R5, UR4 ;  /* 0x0000000403127e24 */ /* 0x000fca000f8e0205 */
[----:B------:R-:W-:Y:S04]  /*2240*/  LDS R16, [R18+0x3410] ;  /* 0x0034100012107984 */ /* 0x000fe80000000800 */
[----:B------:R-:W-:Y:S04]  /*2250*/  LDS R17, [R18+0x3414] ;  /* 0x0034140012117984 */ /* 0x000fe80000000800 */
[----:B------:R-:W1:Y:S04]  /*2260*/  LDS R14, [R18+0x3418] ;  /* 0x00341800120e7984 */ /* 0x000e680000000800 */
[----:B------:R-:W-:Y:S04]  /*2270*/  LDS R15, [R18+0x341c] ;  /* 0x00341c00120f7984 */ /* 0x000fe80000000800 */
[----:B------:R-:W2:Y:S04]  /*2280*/  LDS R12, [R18+0x3420] ;  /* 0x00342000120c7984 */ /* 0x000ea80000000800 */
[----:B------:R-:W-:Y:S04]  /*2290*/  LDS R13, [R18+0x3424] ;  /* 0x00342400120d7984 */ /* 0x000fe80000000800 */
[----:B------:R-:W3:Y:S04]  /*22a0*/  LDS R10, [R18+0x3428] ;  /* 0x00342800120a7984 */ /* 0x000ee80000000800 */
[----:B------:R-:W-:Y:S04]  /*22b0*/  LDS R9, [R18+0x342c] ;  /* 0x00342c0012097984 */ /* 0x000fe80000000800 */
[----:B------:R-:W4:Y:S04]  /*22c0*/  LDS R8, [R18+0x3430] ;  /* 0x0034300012087984 */ /* 0x000f280000000800 */
[----:B------:R-:W-:Y:S04]  /*22d0*/  LDS R5, [R18+0x3434] ;  /* 0x0034340012057984 */ /* 0x000fe80000000800 */
[----:B------:R-:W5:Y:S04]  /*22e0*/  LDS R4, [R18+0x3438] ;  /* 0x0034380012047984 */ /* 0x000f680000000800 */
[----:B------:R-:W0:Y:S01]  /*22f0*/  LDS R19, [R18+0x343c] ;  /* 0x00343c0012137984 */ /* 0x000e220000000800 */
[----:B-1----:R-:W-:-:S04]  /*2300*/  IADD3 R20, PT, PT, R14, R17, R16 ;  /* 0x000000110e147210 */ /* 0x002fc80007ffe010 */
[----:B--2---:R-:W-:-:S04]  /*2310*/  IADD3 R20, PT, PT, R12, R20, R15 ;  /* 0x000000140c147210 */ /* 0x004fc80007ffe00f */
[----:B---3--:R-:W-:-:S04]  /*2320*/  IADD3 R20, PT, PT, R10, R20, R13 ;  /* 0x000000140a147210 */ /* 0x008fc80007ffe00d */
[----:B----4-:R-:W-:-:S04]  /*2330*/  IADD3 R20, PT, PT, R8, R20, R9 ;  /* 0x0000001408147210 */ /* 0x010fc80007ffe009 */
[----:B-----5:R-:W-:-:S05]  /*2340*/  IADD3 R20, PT, PT, R4, R20, R5 ;  /* 0x0000001404147210 */ /* 0x020fca0007ffe005 */
[----:B0-----:R-:W-:Y:S01]  /*2350*/  IMAD.IADD R19, R19, 0x1, R20 ;  /* 0x0000000113137824 */ /* 0x001fe200078e0214 */
[----:B------:R-:W-:Y:S06]  /*2360*/  BRA.DIV UR11, `(.L_x_26) ;  /* 0x0000005e0be47947 */ /* 0x000fec000b800000 */
[----:B------:R-:W0:Y:S02]  /*2370*/  SHFL.UP P0, R20, R19, 0x1, RZ ;  /* 0x0420000013147989 */ /* 0x000e2400000000ff */
[----:B0-----:R-:W-:-:S05]  /*2380*/  @P0 IMAD.IADD R20, R19, 0x1, R20 ;  /* 0x0000000113140824 */ /* 0x001fca00078e0214 */
[----:B------:R-:W0:Y:S02]  /*2390*/  SHFL.UP P0, R21, R20, 0x2, RZ ;  /* 0x0440000014157989 */ /* 0x000e2400000000ff */
[----:B0-----:R-:W-:-:S05]  /*23a0*/  @P0 IMAD.IADD R21, R20, 0x1, R21 ;  /* 0x0000000114150824 */ /* 0x001fca00078e0215 */
[----:B------:R-:W0:Y:S02]  /*23b0*/  SHFL.UP P0, R22, R21, 0x4, RZ ;  /* 0x0480000015167989 */ /* 0x000e2400000000ff */
[----:B0-----:R-:W-:-:S05]  /*23c0*/  @P0 IMAD.IADD R22, R21, 0x1, R22 ;  /* 0x0000000115160824 */ /* 0x001fca00078e0216 */
[----:B------:R-:W0:Y:S02]  /*23d0*/  SHFL.UP P0, R23, R22, 0x8, RZ ;  /* 0x0500000016177989 */ /* 0x000e2400000000ff */
[----:B0-----:R-:W-:-:S05]  /*23e0*/  @P0 IMAD.IADD R23, R22, 0x1, R23 ;  /* 0x0000000116170824 */ /* 0x001fca00078e0217 */
[----:B------:R0:W1:Y:S02]  /*23f0*/  SHFL.UP P0, R48, R23, 0x10, RZ ;  /* 0x0600000017307989 */ /* 0x00006400000000ff */
.L_x_118:
[----:B-1----:R-:W-:-:S04]  /*2400*/  @P0 IMAD.IADD R48, R23, 0x1, R48 ;  /* 0x0000000117300824 */ /* 0x002fc800078e0230 */
[----:B------:R-:W-:-:S04]  /*2410*/  IMAD.IADD R19, R48, 0x1, -R19 ;  /* 0x0000000130137824 */ /* 0x000fc800078e0a13 */
[----:B------:R-:W-:Y:S01]  /*2420*/  IMAD.IADD R16, R16, 0x1, R19 ;  /* 0x0000000110107824 */ /* 0x000fe200078e0213 */
[----:B------:R1:W-:Y:S03]  /*2430*/  STS [R18+0x3410], R19 ;  /* 0x0034101312007388 */ /* 0x0003e60000000800 */
        /* <DEDUP_REMOVED lines=19> */
[----:B------:R1:W-:Y:S04]  /*2570*/  STS [R18+0x3438], R5 ;  /* 0x0034380512007388 */ /* 0x0003e80000000800 */
[----:B------:R1:W-:Y:S02]  /*2580*/  STS [R18+0x343c], R21 ;  /* 0x00343c1512007388 */ /* 0x0003e40000000800 */
.L_x_25:
[----:B------:R-:W-:Y:S05]  /*2590*/  WARPSYNC.ALL ;  /* 0x0000000000007948 */ /* 0x000fea0003800000 */
[----:B------:R-:W-:Y:S01]  /*25a0*/  BAR.SYNC.DEFER_BLOCKING 0x0 ;  /* 0x0000000000007b1d */ /* 0x000fe20000010000 */
[----:B------:R-:W-:Y:S02]  /*25b0*/  ISETP.NE.AND P0, PT, R53, RZ, PT ;  /* 0x000000ff3500720c */ /* 0x000fe40003f05270 */
[----:B-1----:R-:W-:-:S03]  /*25c0*/  SHF.R.U32.HI R5, RZ, UR6, R45 ;  /* 0x00000006ff057c19 */ /* 0x002fc6000801162d */
[----:B------:R-:W-:Y:S01]  /*25d0*/  BSSY.RECONVERGENT B0, `(.L_x_27) ;  /* 0x0000029000007945 */ /* 0x000fe20003800200 */
[----:B------:R-:W-:Y:S01]  /*25e0*/  LOP3.LUT R5, R5, UR5, RZ, 0x30, !PT ;  /* 0x0000000505057c12 */ /* 0x000fe2000f8e30ff */
[----:B0-----:R-:W0:Y:S06]  /*25f0*/  LDS R24, [R24+0x3410] ;  /* 0x0034100018187984 */ /* 0x001e2c0000000800 */
[----:B------:R-:W-:Y:S05]  /*2600*/  @P0 BRA `(.L_x_28) ;  /* 0x0000000000940947 */ /* 0x000fea0003800000 */
[----:B------:R-:W-:-:S05]  /*2610*/  LEA R4, R3, UR4, 0x2 ;  /* 0x0000000403047c11 */ /* 0x000fca000f8e10ff */
[----:B------:R-:W0:Y:S04]  /*2620*/  LDS R13, [R4] ;  /* 0x00000000040d7984 */ /* 0x000e280000000800 */
[----:B------:R-:W1:Y:S04]  /*2630*/  LDS R15, [R4+0x400] ;  /* 0x00040000040f7984 */ /* 0x000e680000000800 */
[----:B------:R-:W2:Y:S04]  /*2640*/  LDS R17, [R4+0x800] ;  /* 0x0008000004117984 */ /* 0x000ea80000000800 */
[----:B------:R-:W3:Y:S04]  /*2650*/  LDS R19, [R4+0xc00] ;  /* 0x000c000004137984 */ /* 0x000ee80000000800 */
[----:B------:R-:W4:Y:S04]  /*2660*/  LDS R21, [R4+0x1000] ;  /* 0x0010000004157984 */ /* 0x000f280000000800 */
[----:B------:R-:W5:Y:S04]  /*2670*/  LDS R23, [R4+0x1400] ;  /* 0x0014000004177984 */ /* 0x000f680000000800 */
[----:B------:R-:W5:Y:S04]  /*2680*/  LDS R45, [R4+0x1800] ;  /* 0x00180000042d7984 */ /* 0x000f680000000800 */
[----:B------:R-:W5:Y:S04]  /*2690*/  LDS R47, [R4+0x1c00] ;  /* 0x001c0000042f7984 */ /* 0x000f680000000800 */
[----:B------:R-:W5:Y:S04]  /*26a0*/  LDS R49, [R4+0x2000] ;  /* 0x0020000004317984 */ /* 0x000f680000000800 */
[----:B------:R-:W5:Y:S04]  /*26b0*/  LDS R51, [R4+0x2400] ;  /* 0x0024000004337984 */ /* 0x000f680000000800 */
[----:B------:R-:W5:Y:S01]  /*26c0*/  LDS R8, [R4+0x2800] ;  /* 0x0028000004087984 */ /* 0x000f620000000800 */
[----:B0-----:R-:W-:-:S03]  /*26d0*/  IMAD.IADD R13, R24, 0x1, R13 ;  /* 0x00000001180d7824 */ /* 0x001fc600078e020d */
[----:B------:R-:W0:Y:S01]  /*26e0*/  LDS R9, [R4+0x2c00] ;  /* 0x002c000004097984 */ /* 0x000e220000000800 */
[----:B-1----:R-:W-:-:S03]  /*26f0*/  IMAD.IADD R15, R24, 0x1, R15 ;  /* 0x00000001180f7824 */ /* 0x002fc600078e020f */
[----:B------:R1:W-:Y:S01]  /*2700*/  STS [R4], R13 ;  /* 0x0000000d04007388 */ /* 0x0003e20000000800 */
[C---:B--2---:R-:W-:Y:S02]  /*2710*/  IMAD.IADD R17, R24.reuse, 0x1, R17 ;  /* 0x0000000118117824 */ /* 0x044fe400078e0211 */
[C---:B---3--:R-:W-:Y:S01]  /*2720*/  IMAD.IADD R19, R24.reuse, 0x1, R19 ;  /* 0x0000000118137824 */ /* 0x048fe200078e0213 */
[----:B------:R2:W-:Y:S01]  /*2730*/  STS [R4+0x400], R15 ;  /* 0x0004000f04007388 */ /* 0x0005e20000000800 */
[----:B----4-:R-:W-:-:S03]  /*2740*/  IMAD.IADD R21, R24, 0x1, R21 ;  /* 0x0000000118157824 */ /* 0x010fc600078e0215 */
[----:B------:R2:W-:Y:S01]  /*2750*/  STS [R4+0x800], R17 ;  /* 0x0008001104007388 */ /* 0x0005e20000000800 */
[----:B-----5:R-:W-:-:S03]  /*2760*/  IMAD.IADD R23, R24, 0x1, R23 ;  /* 0x0000000118177824 */ /* 0x020fc600078e0217 */
[----:B------:R2:W-:Y:S01]  /*2770*/  STS [R4+0xc00], R19 ;  /* 0x000c001304007388 */ /* 0x0005e20000000800 */
[----:B------:R-:W-:-:S03]  /*2780*/  IMAD.IADD R45, R24, 0x1, R45 ;  /* 0x00000001182d7824 */ /* 0x000fc600078e022d */
[----:B------:R2:W-:Y:S01]  /*2790*/  STS [R4+0x1000], R21 ;  /* 0x0010001504007388 */ /* 0x0005e20000000800 */
[----:B------:R-:W-:-:S03]  /*27a0*/  IMAD.IADD R47, R24, 0x1, R47 ;  /* 0x00000001182f7824 */ /* 0x000fc600078e022f */
[----:B------:R2:W-:Y:S01]  /*27b0*/  STS [R4+0x1400], R23 ;  /* 0x0014001704007388 */ /* 0x0005e20000000800 */
[----:B------:R-:W-:-:S03]  /*27c0*/  IMAD.IADD R49, R24, 0x1, R49 ;  /* 0x0000000118317824 */ /* 0x000fc600078e0231 */
[----:B------:R2:W-:Y:S01]  /*27d0*/  STS [R4+0x1800], R45 ;  /* 0x0018002d04007388 */ /* 0x0005e20000000800 */
[----:B------:R-:W-:-:S03]  /*27e0*/  IMAD.IADD R51, R24, 0x1, R51 ;  /* 0x0000000118337824 */ /* 0x000fc600078e0233 */
[----:B------:R2:W-:Y:S01]  /*27f0*/  STS [R4+0x1c00], R47 ;  /* 0x001c002f04007388 */ /* 0x0005e20000000800 */
[----:B-1----:R-:W-:-:S03]  /*2800*/  IMAD.IADD R13, R24, 0x1, R8 ;  /* 0x00000001180d7824 */ /* 0x002fc600078e0208 */
[----:B------:R2:W-:Y:S01]  /*2810*/  STS [R4+0x2000], R49 ;  /* 0x0020003104007388 */ /* 0x0005e20000000800 */
[----:B0-----:R-:W-:-:S03]  /*2820*/  IMAD.IADD R9, R24, 0x1, R9 ;  /* 0x0000000118097824 */ /* 0x001fc600078e0209 */
[----:B------:R2:W-:Y:S04]  /*2830*/  STS [R4+0x2400], R51 ;  /* 0x0024003304007388 */ /* 0x0005e80000000800 */
[----:B------:R2:W-:Y:S04]  /*2840*/  STS [R4+0x2800], R13 ;  /* 0x0028000d04007388 */ /* 0x0005e80000000800 */
[----:B------:R2:W-:Y:S02]  /*2850*/  STS [R4+0x2c00], R9 ;  /* 0x002c000904007388 */ /* 0x0005e40000000800 */
.L_x_28:
[----:B------:R-:W-:Y:S05]  /*2860*/  BSYNC.RECONVERGENT B0 ;  /* 0x0000000000007941 */ /* 0x000fea0003800200 */
.L_x_27:
[----:B------:R-:W-:Y:S01]  /*2870*/  BAR.SYNC.DEFER_BLOCKING 0x0 ;  /* 0x0000000000007b1d */ /* 0x000fe20000010000 */
[----:B------:R-:W-:Y:S01]  /*2880*/  R2P PR, R5, 0x7f ;  /* 0x0000007f05007804 */ /* 0x000fe20000000000 */
[----:B------:R-:W-:-:S04]  /*2890*/  IMAD.MOV.U32 R8, RZ, RZ, RZ ;  /* 0x000000ffff087224 */ /* 0x000fc800078e00ff */
[----:B------:R-:W-:Y:S01]  /*28a0*/  BSSY.RECONVERGENT B0, `(.L_x_29) ;  /* 0x0000026000007945 */ /* 0x000fe20003800200 */
[----:B--2---:R-:W1:Y:S07]  /*28b0*/  S2R R23, SR_LEMASK ;  /* 0x0000000000177919 */ /* 0x004e6e0000003a00 */
[----:B------:R-:W-:Y:S02]  /*28c0*/  VOTE.ANY R4, PT, P0 ;  /* 0x0000000000047806 */ /* 0x000fe400000e0100 */
[----:B------:R-:W-:-:S02]  /*28d0*/  VOTE.ANY R9, PT, P1 ;  /* 0x0000000000097806 */ /* 0x000fc400008e0100 */
[----:B------:R-:W-:Y:S02]  /*28e0*/  @!P0 LOP3.LUT R4, RZ, R4, RZ, 0x33, !PT ;  /* 0x00000004ff048212 */ /* 0x000fe400078e33ff */
[----:B------:R-:W-:Y:S02]  /*28f0*/  VOTE.ANY R13, PT, P2 ;  /* 0x00000000000d7806 */ /* 0x000fe400010e0100 */
[----:B------:R-:W-:Y:S02]  /*2900*/  @!P1 LOP3.LUT R9, RZ, R9, RZ, 0x33, !PT ;  /* 0x00000009ff099212 */ /* 0x000fe400078e33ff */
[----:B------:R-:W-:Y:S02]  /*2910*/  VOTE.ANY R15, PT, P3 ;  /* 0x00000000000f7806 */ /* 0x000fe400018e0100 */
[----:B------:R-:W-:Y:S02]  /*2920*/  @!P2 LOP3.LUT R13, RZ, R13, RZ, 0x33, !PT ;  /* 0x0000000dff0da212 */ /* 0x000fe400078e33ff */
[----:B------:R-:W-:-:S02]  /*2930*/  LOP3.LUT R4, R9, R4, RZ, 0xc0, !PT ;  /* 0x0000000409047212 */ /* 0x000fc400078ec0ff */
[----:B------:R-:W-:Y:S02]  /*2940*/  @!P3 LOP3.LUT R15, RZ, R15, RZ, 0x33, !PT ;  /* 0x0000000fff0fb212 */ /* 0x000fe400078e33ff */
[----:B------:R-:W-:Y:S02]  /*2950*/  LOP3.LUT R4, R13, R4, RZ, 0xc0, !PT ;  /* 0x000000040d047212 */ /* 0x000fe400078ec0ff */
[----:B------:R-:W-:Y:S02]  /*2960*/  VOTE.ANY R9, PT, P4 ;  /* 0x0000000000097806 */ /* 0x000fe400020e0100 */
[----:B------:R-:W-:Y:S02]  /*2970*/  LOP3.LUT P0, RZ, R5, 0x80, RZ, 0xc0, !PT ;  /* 0x0000008005ff7812 */ /* 0x000fe4000780c0ff */
[----:B------:R-:W-:Y:S02]  /*2980*/  LOP3.LUT R4, R15, R4, RZ, 0xc0, !PT ;  /* 0x000000040f047212 */ /* 0x000fe400078ec0ff */
[----:B------:R-:W-:-:S02]  /*2990*/  VOTE.ANY R13, PT, P5 ;  /* 0x00000000000d7806 */ /* 0x000fc400028e0100 */
[----:B------:R-:W-:Y:S02]  /*29a0*/  @!P4 LOP3.LUT R9, RZ, R9, RZ, 0x33, !PT ;  /* 0x00000009ff09c212 */ /* 0x000fe400078e33ff */
[----:B------:R-:W-:Y:S02]  /*29b0*/  @!P5 LOP3.LUT R13, RZ, R13, RZ, 0x33, !PT ;  /* 0x0000000dff0dd212 */ /* 0x000fe400078e33ff */
[----:B------:R-:W-:Y:S02]  /*29c0*/  LOP3.LUT R4, R9, R4, RZ, 0xc0, !PT ;  /* 0x0000000409047212 */ /* 0x000fe400078ec0ff */
[----:B------:R-:W-:Y:S02]  /*29d0*/  VOTE.ANY R9, PT, P6 ;  /* 0x0000000000097806 */ /* 0x000fe400030e0100 */
[----:B------:R-:W-:Y:S02]  /*29e0*/  LOP3.LUT R4, R13, R4, RZ, 0xc0, !PT ;  /* 0x000000040d047212 */ /* 0x000fe400078ec0ff */
[----:B------:R-:W-:-:S02]  /*29f0*/  VOTE.ANY R13, PT, P0 ;  /* 0x00000000000d7806 */ /* 0x000fc400000e0100 */
[----:B------:R-:W-:Y:S02]  /*2a00*/  @!P6 LOP3.LUT R9, RZ, R9, RZ, 0x33, !PT ;  /* 0x00000009ff09e212 */ /* 0x000fe400078e33ff */
[----:B------:R-:W-:Y:S02]  /*2a10*/  @!P0 LOP3.LUT R13, RZ, R13, RZ, 0x33, !PT ;  /* 0x0000000dff0d8212 */ /* 0x000fe400078e33ff */
[----:B------:R-:W-:Y:S02]  /*2a20*/  LOP3.LUT R4, R9, R4, RZ, 0xc0, !PT ;  /* 0x0000000409047212 */ /* 0x000fe400078ec0ff */
[----:B------:R-:W-:Y:S02]  /*2a30*/  SHF.R.U32.HI R9, RZ, UR6, R6 ;  /* 0x00000006ff097c19 */ /* 0x000fe40008011606 */
[----:B------:R-:W-:Y:S01]  /*2a40*/  LOP3.LUT R10, R13, R4, RZ, 0xc0, !PT ;  /* 0x000000040d0a7212 */ /* 0x000fe200078ec0ff */
[----:B------:R-:W-:Y:S01]  /*2a50*/  IMAD.SHL.U32 R4, R3, 0x20, RZ ;  /* 0x0000002003047824 */ /* 0x000fe200078e00ff */
[----:B------:R-:W-:-:S02]  /*2a60*/  LOP3.LUT R9, R9, UR5, RZ, 0x30, !PT ;  /* 0x0000000509097c12 */ /* 0x000fc4000f8e30ff */
[----:B------:R-:W2:Y:S01]  /*2a70*/  FLO.U32 R15, R10 ;  /* 0x0000000a000f7300 */ /* 0x000ea200000e0000 */
[----:B-1----:R-:W-:Y:S02]  /*2a80*/  LOP3.LUT R14, R23, R10, RZ, 0xc0, !PT ;  /* 0x0000000a170e7212 */ /* 0x002fe400078ec0ff */
[----:B------:R-:W-:-:S05]  /*2a90*/  LOP3.LUT R4, R4, 0x7c00, RZ, 0xc0, !PT ;  /* 0x00007c0004047812 */ /* 0x000fca00078ec0ff */
[----:B------:R-:W1:Y:S01]  /*2aa0*/  POPC R14, R14 ;  /* 0x0000000e000e7309 */ /* 0x000e620000000000 */
[----:B------:R-:W-:Y:S01]  /*2ab0*/  VIADD R22, R4, UR4 ;  /* 0x0000000404167c36 */ /* 0x000fe20008000000 */
[----:B--2---:R-:W-:-:S13]  /*2ac0*/  ISETP.NE.AND P0, PT, R46, R15, PT ;  /* 0x0000000f2e00720c */ /* 0x004fda0003f05270 */
[----:B-1----:R-:W-:Y:S05]  /*2ad0*/  @P0 BRA `(.L_x_30) ;  /* 0x0000000000080947 */ /* 0x002fea0003800000 */
[----:B------:R-:W-:-:S05]  /*2ae0*/  IMAD R5, R5, 0x4, R22 ;  /* 0x0000000405057824 */ /* 0x000fca00078e0216 */
[----:B------:R1:W2:Y:S02]  /*2af0*/  ATOMS.ADD R8, [R5], R14 ;  /* 0x0000000e0508738c */ /* 0x0002a40000000000 */
.L_x_30:
[----:B------:R-:W-:Y:S05]  /*2b00*/  BSYNC.RECONVERGENT B0 ;  /* 0x0000000000007941 */ /* 0x000fea0003800200 */
.L_x_29:
[----:B------:R-:W-:Y:S01]  /*2b10*/  R2P PR, R9, 0x7f ;  /* 0x0000007f09007804 */ /* 0x000fe20000000000 */
[----:B--2---:R2:W3:Y:S01]  /*2b20*/  SHFL.IDX PT, R8, R8, R15, 0x1f ;  /* 0x00001f0f08087589 */ /* 0x0044e200000e0000 */
[----:B------:R-:W-:Y:S01]  /*2b30*/  BSSY.RECONVERGENT B0, `(.L_x_31) ;  /* 0x0000023000007945 */ /* 0x000fe20003800200 */
[----:B------:R-:W-:-:S10]  /*2b40*/  IMAD.MOV.U32 R12, RZ, RZ, RZ ;  /* 0x000000ffff0c7224 */ /* 0x000fd400078e00ff */
[----:B------:R-:W-:Y:S02]  /*2b50*/  VOTE.ANY R4, PT, P0 ;  /* 0x0000000000047806 */ /* 0x000fe400000e0100 */
[----:B-1----:R-:W-:Y:S02]  /*2b60*/  VOTE.ANY R5, PT, P1 ;  /* 0x0000000000057806 */ /* 0x002fe400008e0100 */
[----:B------:R-:W-:Y:S02]  /*2b70*/  @!P0 LOP3.LUT R4, RZ, R4, RZ, 0x33, !PT ;  /* 0x00000004ff048212 */ /* 0x000fe400078e33ff */
[----:B------:R-:W-:Y:S02]  /*2b80*/  VOTE.ANY R13, PT, P2 ;  /* 0x00000000000d7806 */ /* 0x000fe400010e0100 */
[----:B------:R-:W-:Y:S02]  /*2b90*/  @!P1 LOP3.LUT R5, RZ, R5, RZ, 0x33, !PT ;  /* 0x00000005ff059212 */ /* 0x000fe400078e33ff */
[----:B------:R-:W-:-:S02]  /*2ba0*/  @!P2 LOP3.LUT R13, RZ, R13, RZ, 0x33, !PT ;  /* 0x0000000dff0da212 */ /* 0x000fc400078e33ff */
[----:B------:R-:W-:Y:S02]  /*2bb0*/  LOP3.LUT R4, R5, R4, RZ, 0xc0, !PT ;  /* 0x0000000405047212 */ /* 0x000fe400078ec0ff */
[----:B------:R-:W-:Y:S02]  /*2bc0*/  VOTE.ANY R5, PT, P3 ;  /* 0x0000000000057806 */ /* 0x000fe400018e0100 */
[----:B------:R-:W-:Y:S02]  /*2bd0*/  LOP3.LUT R4, R13, R4, RZ, 0xc0, !PT ;  /* 0x000000040d047212 */ /* 0x000fe400078ec0ff */
[----:B------:R-:W-:Y:S02]  /*2be0*/  LOP3.LUT P0, RZ, R9, 0x80, RZ, 0xc0, !PT ;  /* 0x0000008009ff7812 */ /* 0x000fe4000780c0ff */
[----:B------:R-:W-:Y:S02]  /*2bf0*/  VOTE.ANY R13, PT, P4 ;  /* 0x00000000000d7806 */ /* 0x000fe400020e0100 */
[----:B------:R-:W-:-:S02]  /*2c00*/  @!P3 LOP3.LUT R5, RZ, R5, RZ, 0x33, !PT ;  /* 0x00000005ff05b212 */ /* 0x000fc400078e33ff */
[----:B------:R-:W-:Y:S02]  /*2c10*/  @!P4 LOP3.LUT R13, RZ, R13, RZ, 0x33, !PT ;  /* 0x0000000dff0dc212 */ /* 0x000fe400078e33ff */
[----:B------:R-:W-:Y:S02]  /*2c20*/  LOP3.LUT R4, R5, R4, RZ, 0xc0, !PT ;  /* 0x0000000405047212 */ /* 0x000fe400078ec0ff */
[----:B------:R-:W-:Y:S02]  /*2c30*/  VOTE.ANY R5, PT, P5 ;  /* 0x0000000000057806 */ /* 0x000fe400028e0100 */
[----:B------:R-:W-:Y:S02]  /*2c40*/  LOP3.LUT R4, R13, R4, RZ, 0xc0, !PT ;  /* 0x000000040d047212 */ /* 0x000fe400078ec0ff */
[----:B------:R-:W-:Y:S02]  /*2c50*/  VOTE.ANY R13, PT, P6 ;  /* 0x00000000000d7806 */ /* 0x000fe400030e0100 */
[----:B------:R-:W-:-:S02]  /*2c60*/  @!P5 LOP3.LUT R5, RZ, R5, RZ, 0x33, !PT ;  /* 0x00000005ff05d212 */ /* 0x000fc400078e33ff */
[----:B------:R-:W-:Y:S02]  /*2c70*/  VOTE.ANY R17, PT, P0 ;  /* 0x0000000000117806 */ /* 0x000fe400000e0100 */
[----:B------:R-:W-:Y:S02]  /*2c80*/  @!P6 LOP3.LUT R13, RZ, R13, RZ, 0x33, !PT ;  /* 0x0000000dff0de212 */ /* 0x000fe400078e33ff */
[----:B------:R-:W-:Y:S02]  /*2c90*/  LOP3.LUT R4, R5, R4, RZ, 0xc0, !PT ;  /* 0x0000000405047212 */ /* 0x000fe400078ec0ff */
[----:B------:R-:W-:Y:S02]  /*2ca0*/  @!P0 LOP3.LUT R17, RZ, R17, RZ, 0x33, !PT ;  /* 0x00000011ff118212 */ /* 0x000fe400078e33ff */
[----:B------:R-:W-:-:S04]  /*2cb0*/  LOP3.LUT R4, R13, R4, RZ, 0xc0, !PT ;  /* 0x000000040d047212 */ /* 0x000fc800078ec0ff */
[----:B------:R-:W-:Y:S02]  /*2cc0*/  LOP3.LUT R4, R17, R4, RZ, 0xc0, !PT ;  /* 0x0000000411047212 */ /* 0x000fe400078ec0ff */
[----:B------:R-:W-:Y:S02]  /*2cd0*/  SHF.R.U32.HI R17, RZ, UR6, R0 ;  /* 0x00000006ff117c19 */ /* 0x000fe40008011600 */
[----:B------:R-:W1:Y:S01]  /*2ce0*/  FLO.U32 R5, R4 ;  /* 0x0000000400057300 */ /* 0x000e6200000e0000 */
[----:B------:R-:W-:Y:S02]  /*2cf0*/  LOP3.LUT R13, R23, R4, RZ, 0xc0, !PT ;  /* 0x00000004170d7212 */ /* 0x000fe400078ec0ff */
[----:B------:R-:W-:-:S05]  /*2d00*/  LOP3.LUT R17, R17, UR5, RZ, 0x30, !PT ;  /* 0x0000000511117c12 */ /* 0x000fca000f8e30ff */
[----:B------:R-:W4:Y:S01]  /*2d10*/  POPC R13, R13 ;  /* 0x0000000d000d7309 */ /* 0x000f220000000000 */
[----:B-1----:R-:W-:-:S13]  /*2d20*/  ISETP.NE.AND P0, PT, R46, R5, PT ;  /* 0x000000052e00720c */ /* 0x002fda0003f05270 */
[----:B--234-:R-:W-:Y:S05]  /*2d30*/  @P0 BRA `(.L_x_32) ;  /* 0x0000000000080947 */ /* 0x01cfea0003800000 */
[----:B------:R-:W-:-:S06]  /*2d40*/  IMAD R12, R9, 0x4, R22 ;  /* 0x00000004090c7824 */ /* 0x000fcc00078e0216 */
[----:B------:R1:W2:Y:S02]  /*2d50*/  ATOMS.ADD R12, [R12], R13 ;  /* 0x0000000d0c0c738c */ /* 0x0002a40000000000 */
.L_x_32:
[----:B------:R-:W-:Y:S05]  /*2d60*/  BSYNC.RECONVERGENT B0 ;  /* 0x0000000000007941 */ /* 0x000fea0003800200 */
.L_x_31:
[----:B------:R-:W-:Y:S01]  /*2d70*/  R2P PR, R17, 0x7f ;  /* 0x0000007f11007804 */ /* 0x000fe20000000000 */
[----:B--2---:R2:W3:Y:S01]  /*2d80*/  SHFL.IDX PT, R12, R12, R5, 0x1f ;  /* 0x00001f050c0c7589 */ /* 0x0044e200000e0000 */
[----:B------:R-:W-:Y:S11]  /*2d90*/  BSSY.RECONVERGENT B0, `(.L_x_33) ;  /* 0x0000023000007945 */ /* 0x000ff60003800200 */
[----:B------:R-:W-:-:S02]  /*2da0*/  VOTE.ANY R0, PT, P0 ;  /* 0x0000000000007806 */ /* 0x000fc400000e0100 */
[----:B------:R-:W-:Y:S02]  /*2db0*/  VOTE.ANY R9, PT, P1 ;  /* 0x0000000000097806 */ /* 0x000fe400008e0100 */
[----:B------:R-:W-:Y:S02]  /*2dc0*/  @!P0 LOP3.LUT R0, RZ, R0, RZ, 0x33, !PT ;  /* 0x00000000ff008212 */ /* 0x000fe400078e33ff */
[----:B------:R-:W-:Y:S02]  /*2dd0*/  VOTE.ANY R15, PT, P2 ;  /* 0x00000000000f7806 */ /* 0x000fe400010e0100 */
[----:B------:R-:W-:Y:S02]  /*2de0*/  @!P1 LOP3.LUT R9, RZ, R9, RZ, 0x33, !PT ;  /* 0x00000009ff099212 */ /* 0x000fe400078e33ff */
[----:B------:R-:W-:Y:S02]  /*2df0*/  @!P2 LOP3.LUT R15, RZ, R15, RZ, 0x33, !PT ;  /* 0x0000000fff0fa212 */ /* 0x000fe400078e33ff */
[----:B------:R-:W-:-:S02]  /*2e00*/  LOP3.LUT R0, R9, R0, RZ, 0xc0, !PT ;  /* 0x0000000009007212 */ /* 0x000fc400078ec0ff */
[----:B------:R-:W-:Y:S02]  /*2e10*/  VOTE.ANY R9, PT, P3 ;  /* 0x0000000000097806 */ /* 0x000fe400018e0100 */
[----:B------:R-:W-:Y:S02]  /*2e20*/  LOP3.LUT R0, R15, R0, RZ, 0xc0, !PT ;  /* 0x000000000f007212 */ /* 0x000fe400078ec0ff */
[----:B------:R-:W-:Y:S02]  /*2e30*/  LOP3.LUT P0, RZ, R17, 0x80, RZ, 0xc0, !PT ;  /* 0x0000008011ff7812 */ /* 0x000fe4000780c0ff */
[----:B------:R-:W-:Y:S02]  /*2e40*/  VOTE.ANY R15, PT, P4 ;  /* 0x00000000000f7806 */ /* 0x000fe400020e0100 */
[----:B------:R-:W-:Y:S02]  /*2e50*/  @!P3 LOP3.LUT R9, RZ, R9, RZ, 0x33, !PT ;  /* 0x00000009ff09b212 */ /* 0x000fe400078e33ff */
[----:B------:R-:W-:-:S02]  /*2e60*/  @!P4 LOP3.LUT R15, RZ, R15, RZ, 0x33, !PT ;  /* 0x0000000fff0fc212 */ /* 0x000fc400078e33ff */
[----:B------:R-:W-:Y:S02]  /*2e70*/  LOP3.LUT R0, R9, R0, RZ, 0xc0, !PT ;  /* 0x0000000009007212 */ /* 0x000fe400078ec0ff */
[----:B------:R-:W-:Y:S02]  /*2e80*/  VOTE.ANY R9, PT, P5 ;  /* 0x0000000000097806 */ /* 0x000fe400028e0100 */
[----:B------:R-:W-:Y:S02]  /*2e90*/  LOP3.LUT R0, R15, R0, RZ, 0xc0, !PT ;  /* 0x000000000f007212 */ /* 0x000fe400078ec0ff */
[----:B------:R-:W-:Y:S02]  /*2ea0*/  VOTE.ANY R15, PT, P6 ;  /* 0x00000000000f7806 */ /* 0x000fe400030e0100 */
[----:B------:R-:W-:Y:S02]  /*2eb0*/  @!P5 LOP3.LUT R9, RZ, R9, RZ, 0x33, !PT ;  /* 0x00000009ff09d212 */ /* 0x000fe400078e33ff */
[----:B------:R-:W-:-:S02]  /*2ec0*/  VOTE.ANY R19, PT, P0 ;  /* 0x0000000000137806 */ /* 0x000fc400000e0100 */
[----:B------:R-:W-:Y:S02]  /*2ed0*/  @!P6 LOP3.LUT R15, RZ, R15, RZ, 0x33, !PT ;  /* 0x0000000fff0fe212 */ /* 0x000fe400078e33ff */
[----:B------:R-:W-:Y:S02]  /*2ee0*/  LOP3.LUT R0, R9, R0, RZ, 0xc0, !PT ;  /* 0x0000000009007212 */ /* 0x000fe400078ec0ff */
[----:B------:R-:W-:Y:S02]  /*2ef0*/  @!P0 LOP3.LUT R19, RZ, R19, RZ, 0x33, !PT ;  /* 0x00000013ff138212 */ /* 0x000fe400078e33ff */
[----:B------:R-:W-:Y:S02]  /*2f00*/  LOP3.LUT R0, R15, R0, RZ, 0xc0, !PT ;  /* 0x000000000f007212 */ /* 0x000fe400078ec0ff */
[----:B------:R-:W-:Y:S02]  /*2f10*/  SHF.R.U32.HI R15, RZ, UR6, R41 ;  /* 0x00000006ff0f7c19 */ /* 0x000fe40008011629 */
[----:B------:R-:W-:Y:S01]  /*2f20*/  LOP3.LUT R4, R19, R0, RZ, 0xc0, !PT ;  /* 0x0000000013047212 */ /* 0x000fe200078ec0ff */
[----:B------:R-:W-:Y:S01]  /*2f30*/  IMAD.MOV.U32 R0, RZ, RZ, RZ ;  /* 0x000000ffff007224 */ /* 0x000fe200078e00ff */
[----:B------:R-:W-:-:S02]  /*2f40*/  LOP3.LUT R15, R15, UR5, RZ, 0x30, !PT ;  /* 0x000000050f0f7c12 */ /* 0x000fc4000f8e30ff */
[----:B------:R-:W4:Y:S01]  /*2f50*/  FLO.U32 R51, R4 ;  /* 0x0000000400337300 */ /* 0x000f2200000e0000 */
[----:B------:R-:W-:-:S07]  /*2f60*/  LOP3.LUT R10, R23, R4, RZ, 0xc0, !PT ;  /* 0x00000004170a7212 */ /* 0x000fce00078ec0ff */
[----:B------:R-:W0:Y:S01]  /*2f70*/  POPC R10, R10 ;  /* 0x0000000a000a7309 */ /* 0x000e220000000000 */
[----:B----4-:R-:W-:-:S13]  /*2f80*/  ISETP.NE.AND P0, PT, R46, R51, PT ;  /* 0x000000332e00720c */ /* 0x010fda0003f05270 */
[----:B0-23--:R-:W-:Y:S05]  /*2f90*/  @P0 BRA `(.L_x_34) ;  /* 0x0000000000080947 */ /* 0x00dfea0003800000 */
[----:B------:R-:W-:-:S05]  /*2fa0*/  IMAD R17, R17, 0x4, R22 ;  /* 0x0000000411117824 */ /* 0x000fca00078e0216 */
[----:B------:R0:W2:Y:S02]  /*2fb0*/  ATOMS.ADD R0, [R17], R10 ;  /* 0x0000000a1100738c */ /* 0x0000a40000000000 */
.L_x_34:
[----:B------:R-:W-:Y:S05]  /*2fc0*/  BSYNC.RECONVERGENT B0 ;  /* 0x0000000000007941 */ /* 0x000fea0003800200 */
.L_x_33:
        /* <DEDUP_REMOVED lines=21> */
[----:B0-----:R-:W-:-:S02]  /*3120*/  VOTE.ANY R17, PT, P0 ;  /* 0x0000000000117806 */ /* 0x001fc400000e0100 */
[----:B------:R-:W-:Y:S02]  /*3130*/  @!P6 LOP3.LUT R9, RZ, R9, RZ, 0x33, !PT ;  /* 0x00000009ff09e212 */ /* 0x000fe400078e33ff */
[----:B------:R-:W-:Y:S02]  /*3140*/  LOP3.LUT R4, R5, R4, RZ, 0xc0, !PT ;  /* 0x0000000405047212 */ /* 0x000fe400078ec0ff */
[----:B------:R-:W-:Y:S02]  /*3150*/  @!P0 LOP3.LUT R17, RZ, R17, RZ, 0x33, !PT ;  /* 0x00000011ff118212 */ /* 0x000fe400078e33ff */
[----:B------:R-:W-:-:S04]  /*3160*/  LOP3.LUT R4, R9, R4, RZ, 0xc0, !PT ;  /* 0x0000000409047212 */ /* 0x000fc800078ec0ff */
[----:B------:R-:W-:Y:S01]  /*3170*/  LOP3.LUT R6, R17, R4, RZ, 0xc0, !PT ;  /* 0x0000000411067212 */ /* 0x000fe200078ec0ff */
[----:B------:R-:W-:Y:S01]  /*3180*/  IMAD.MOV.U32 R4, RZ, RZ, RZ ;  /* 0x000000ffff047224 */ /* 0x000fe200078e00ff */
[----:B------:R-:W-:Y:S02]  /*3190*/  SHF.R.U32.HI R17, RZ, UR6, R40 ;  /* 0x00000006ff117c19 */ /* 0x000fe40008011628 */
[----:B------:R-:W0:Y:S01]  /*31a0*/  FLO.U32 R45, R6 ;  /* 0x00000006002d7300 */ /* 0x000e2200000e0000 */
[----:B------:R-:W-:Y:S02]  /*31b0*/  LOP3.LUT R9, R23, R6, RZ, 0xc0, !PT ;  /* 0x0000000617097212 */ /* 0x000fe400078ec0ff */
[----:B------:R-:W-:-:S05]  /*31c0*/  LOP3.LUT R17, R17, UR5, RZ, 0x30, !PT ;  /* 0x0000000511117c12 */ /* 0x000fca000f8e30ff */
[----:B------:R-:W4:Y:S01]  /*31d0*/  POPC R9, R9 ;  /* 0x0000000900097309 */ /* 0x000f220000000000 */
[----:B0-----:R-:W-:-:S13]  /*31e0*/  ISETP.NE.AND P0, PT, R46, R45, PT ;  /* 0x0000002d2e00720c */ /* 0x001fda0003f05270 */
[----:B--234-:R-:W-:Y:S05]  /*31f0*/  @P0 BRA `(.L_x_36) ;  /* 0x0000000000080947 */ /* 0x01cfea0003800000 */
[----:B------:R-:W-:-:S06]  /*3200*/  IMAD R4, R15, 0x4, R22 ;  /* 0x000000040f047824 */ /* 0x000fcc00078e0216 */
[----:B------:R0:W2:Y:S02]  /*3210*/  ATOMS.ADD R4, [R4], R9 ;  /* 0x000000090404738c */ /* 0x0000a40000000000 */
.L_x_36:
[----:B------:R-:W-:Y:S05]  /*3220*/  BSYNC.RECONVERGENT B0 ;  /* 0x0000000000007941 */ /* 0x000fea0003800200 */
.L_x_35:
[----:B------:R-:W-:Y:S01]  /*3230*/  R2P PR, R17, 0x7f ;  /* 0x0000007f11007804 */ /* 0x000fe20000000000 */
[----:B--2---:R2:W3:Y:S01]  /*3240*/  SHFL.IDX PT, R45, R4, R45, 0x1f ;  /* 0x00001f2d042d7589 */ /* 0x0044e200000e0000 */
[----:B------:R-:W-:Y:S01]  /*3250*/  BSSY.RECONVERGENT B0, `(.L_x_37) ;  /* 0x0000023000007945 */ /* 0x000fe20003800200 */
[----:B------:R-:W-:-:S10]  /*3260*/  IMAD.MOV.U32 R6, RZ, RZ, RZ ;  /* 0x000000ffff067224 */ /* 0x000fd400078e00ff */
[----:B------:R-:W-:Y:S02]  /*3270*/  VOTE.ANY R0, PT, P0 ;  /* 0x0000000000007806 */ /* 0x000fe400000e0100 */
[----:B------:R-:W-:Y:S02]  /*3280*/  VOTE.ANY R5, PT, P1 ;  /* 0x0000000000057806 */ /* 0x000fe400008e0100 */
        /* <DEDUP_REMOVED lines=20> */
[----:B------:R-:W-:Y:S02]  /*33d0*/  LOP3.LUT R0, R15, R0, RZ, 0xc0, !PT ;  /* 0x000000000f007212 */ /* 0x000fe400078ec0ff */
[----:B------:R-:W-:-:S02]  /*33e0*/  SHF.R.U32.HI R15, RZ, UR6, R39 ;  /* 0x00000006ff0f7c19 */ /* 0x000fc40008011627 */
[----:B------:R-:W-:Y:S02]  /*33f0*/  LOP3.LUT R0, R19, R0, RZ, 0xc0, !PT ;  /* 0x0000000013007212 */ /* 0x000fe400078ec0ff */
[----:B------:R-:W-:Y:S02]  /*3400*/  LOP3.LUT R15, R15, UR5, RZ, 0x30, !PT ;  /* 0x000000050f0f7c12 */ /* 0x000fe4000f8e30ff */
[----:B------:R-:W4:Y:S01]  /*3410*/  FLO.U32 R19, R0 ;  /* 0x0000000000137300 */ /* 0x000f2200000e0000 */
[----:B------:R-:W-:-:S07]  /*3420*/  LOP3.LUT R5, R23, R0, RZ, 0xc0, !PT ;  /* 0x0000000017057212 */ /* 0x000fce00078ec0ff */
[----:B------:R-:W0:Y:S01]  /*3430*/  POPC R5, R5 ;  /* 0x0000000500057309 */ /* 0x000e220000000000 */
[----:B----4-:R-:W-:-:S13]  /*3440*/  ISETP.NE.AND P0, PT, R46, R19, PT ;  /* 0x000000132e00720c */ /* 0x010fda0003f05270 */
[----:B0-23--:R-:W-:Y:S05]  /*3450*/  @P0 BRA `(.L_x_38) ;  /* 0x0000000000080947 */ /* 0x00dfea0003800000 */
[----:B------:R-:W-:-:S06]  /*3460*/  IMAD R6, R17, 0x4, R22 ;  /* 0x0000000411067824 */ /* 0x000fcc00078e0216 */
[----:B------:R0:W2:Y:S02]  /*3470*/  ATOMS.ADD R6, [R6], R5 ;  /* 0x000000050606738c */ /* 0x0000a40000000000 */
.L_x_38:
[----:B------:R-:W-:Y:S05]  /*3480*/  BSYNC.RECONVERGENT B0 ;  /* 0x0000000000007941 */ /* 0x000fea0003800200 */
.L_x_37:
        /* <DEDUP_REMOVED lines=37> */
.L_x_40:
[----:B------:R-:W-:Y:S05]  /*36e0*/  BSYNC.RECONVERGENT B0 ;  /* 0x0000000000007941 */ /* 0x000fea0003800200 */
.L_x_39:
[----:B------:R-:W-:Y:S01]  /*36f0*/  R2P PR, R17, 0x7f ;  /* 0x0000007f11007804 */ /* 0x000fe20000000000 */
[----:B--2---:R2:W3:Y:S01]  /*3700*/  SHFL.IDX PT, R47, R0, R47, 0x1f ;  /* 0x00001f2f002f7589 */ /* 0x0044e200000e0000 */
[----:B------:R-:W-:Y:S11]  /*3710*/  BSSY.RECONVERGENT B0, `(.L_x_41) ;  /* 0x0000021000007945 */ /* 0x000ff60003800200 */
[----:B0-----:R-:W-:-:S02]  /*3720*/  VOTE.ANY R15, PT, P0 ;  /* 0x00000000000f7806 */ /* 0x001fc400000e0100 */
        /* <DEDUP_REMOVED lines=19> */
[----:B------:R-:W-:Y:S01]  /*3860*/  LOP3.LUT R15, R16, R15, RZ, 0xc0, !PT ;  /* 0x0000000f100f7212 */ /* 0x000fe200078ec0ff */
[----:B------:R-:W-:Y:S01]  /*3870*/  IMAD.MOV.U32 R16, RZ, RZ, RZ ;  /* 0x000000ffff107224 */ /* 0x000fe200078e00ff */
[----:B------:R-:W-:Y:S02]  /*3880*/  @!P0 LOP3.LUT R20, RZ, R20, RZ, 0x33, !PT ;  /* 0x00000014ff148212 */ /* 0x000fe400078e33ff */
[----:B------:R-:W-:-:S04]  /*3890*/  LOP3.LUT R15, R18, R15, RZ, 0xc0, !PT ;  /* 0x0000000f120f7212 */ /* 0x000fc800078ec0ff */
[----:B------:R-:W-:-:S04]  /*38a0*/  LOP3.LUT R20, R20, R15, RZ, 0xc0, !PT ;  /* 0x0000000f14147212 */ /* 0x000fc800078ec0ff */
[----:B------:R-:W0:Y:S01]  /*38b0*/  FLO.U32 R49, R20 ;  /* 0x0000001400317300 */ /* 0x000e2200000e0000 */
[----:B------:R-:W-:-:S07]  /*38c0*/  LOP3.LUT R50, R23, R20, RZ, 0xc0, !PT ;  /* 0x0000001417327212 */ /* 0x000fce00078ec0ff */
[----:B------:R-:W4:Y:S01]  /*38d0*/  POPC R50, R50 ;  /* 0x0000003200327309 */ /* 0x000f220000000000 */
[----:B0-----:R-:W-:-:S13]  /*38e0*/  ISETP.NE.AND P0, PT, R46, R49, PT ;  /* 0x000000312e00720c */ /* 0x001fda0003f05270 */
[----:B--234-:R-:W-:Y:S05]  /*38f0*/  @P0 BRA `(.L_x_42) ;  /* 0x0000000000080947 */ /* 0x01cfea0003800000 */
[----:B------:R-:W-:-:S05]  /*3900*/  IMAD R17, R17, 0x4, R22 ;  /* 0x0000000411117824 */ /* 0x000fca00078e0216 */
[----:B------:R0:W2:Y:S02]  /*3910*/  ATOMS.ADD R16, [R17], R50 ;  /* 0x000000321110738c */ /* 0x0000a40000000000 */
.L_x_42:
[----:B------:R-:W-:Y:S05]  /*3920*/  BSYNC.RECONVERGENT B0 ;  /* 0x0000000000007941 */ /* 0x000fea0003800200 */
.L_x_41:
[----:B------:R-:W-:Y:S01]  /*3930*/  R2P PR, R11, 0x7f ;  /* 0x0000007f0b007804 */ /* 0x000fe20000000000 */
[----:B--2---:R2:W3:Y:S01]  /*3940*/  SHFL.IDX PT, R49, R16, R49, 0x1f ;  /* 0x00001f3110317589 */ /* 0x0044e200000e0000 */
[----:B------:R-:W-:Y:S01]  /*3950*/  BSSY.RECONVERGENT B0, `(.L_x_43) ;  /* 0x0000021000007945 */ /* 0x000fe20003800200 */
[----:B------:R-:W-:-:S10]  /*3960*/  IMAD.MOV.U32 R20, RZ, RZ, RZ ;  /* 0x000000ffff147224 */ /* 0x000fd400078e00ff */
[----:B------:R-:W-:Y:S02]  /*3970*/  VOTE.ANY R0, PT, P0 ;  /* 0x0000000000007806 */ /* 0x000fe400000e0100 */
[----:B------:R-:W-:Y:S02]  /*3980*/  VOTE.ANY R15, PT, P1 ;  /* 0x00000000000f7806 */ /* 0x000fe400008e0100 */
[----:B------:R-:W-:Y:S02]  /*3990*/  @!P0 LOP3.LUT R0, RZ, R0, RZ, 0x33, !PT ;  /* 0x00000000ff008212 */ /* 0x000fe400078e33ff */
[----:B0-----:R-:W-:Y:S02]  /*39a0*/  VOTE.ANY R17, PT, P2 ;  /* 0x0000000000117806 */ /* 0x001fe400010e0100 */
        /* <DEDUP_REMOVED lines=25> */
[----:B------:R-:W-:-:S06]  /*3b40*/  IMAD R20, R11, 0x4, R22 ;  /* 0x000000040b147824 */ /* 0x000fcc00078e0216 */
[----:B------:R0:W2:Y:S02]  /*3b50*/  ATOMS.ADD R20, [R20], R21 ;  /* 0x000000151414738c */ /* 0x0000a40000000000 */
.L_x_44:
[----:B------:R-:W-:Y:S05]  /*3b60*/  BSYNC.RECONVERGENT B0 ;  /* 0x0000000000007941 */ /* 0x000fea0003800200 */
.L_x_43:
[----:B------:R-:W-:Y:S01]  /*3b70*/  R2P PR, R7, 0x7f ;  /* 0x0000007f07007804 */ /* 0x000fe20000000000 */
[----:B--2---:R2:W3:Y:S01]  /*3b80*/  SHFL.IDX PT, R20, R20, R15, 0x1f ;  /* 0x00001f0f14147589 */ /* 0x0044e200000e0000 */
[----:B------:R-:W-:Y:S01]  /*3b90*/  BSSY.RECONVERGENT B0, `(.L_x_45) ;  /* 0x0000023000007945 */ /* 0x000fe20003800200 */
[----:B------:R-:W-:-:S10]  /*3ba0*/  IMAD.MOV.U32 R16, RZ, RZ, RZ ;  /* 0x000000ffff107224 */ /* 0x000fd400078e00ff */
[----:B------:R-:W-:Y:S02]  /*3bb0*/  VOTE.ANY R0, PT, P0 ;  /* 0x0000000000007806 */ /* 0x000fe400000e0100 */
[----:B------:R-:W-:Y:S02]  /*3bc0*/  VOTE.ANY R11, PT, P1 ;  /* 0x00000000000b7806 */ /* 0x000fe400008e0100 */
[----:B------:R-:W-:Y:S02]  /*3bd0*/  @!P0 LOP3.LUT R0, RZ, R0, RZ, 0x33, !PT ;  /* 0x00000000ff008212 */ /* 0x000fe400078e33ff */
[----:B------:R-:W-:Y:S02]  /*3be0*/  @!P1 LOP3.LUT R11, RZ, R11, RZ, 0x33, !PT ;  /* 0x0000000bff0b9212 */ /* 0x000fe400078e33ff */
[----:B------:R-:W-:Y:S02]  /*3bf0*/  VOTE.ANY R17, PT, P2 ;  /* 0x0000000000117806 */ /* 0x000fe400010e0100 */
[----:B------:R-:W-:-:S02]  /*3c00*/  LOP3.LUT R0, R11, R0, RZ, 0xc0, !PT ;  /* 0x000000000b007212 */ /* 0x000fc400078ec0ff */
[----:B------:R-:W-:Y:S02]  /*3c10*/  VOTE.ANY R11, PT, P3 ;  /* 0x00000000000b7806 */ /* 0x000fe400018e0100 */
[----:B------:R-:W-:Y:S02]  /*3c20*/  @!P2 LOP3.LUT R17, RZ, R17, RZ, 0x33, !PT ;  /* 0x00000011ff11a212 */ /* 0x000fe400078e33ff */
[----:B------:R-:W-:Y:S02]  /*3c30*/  @!P3 LOP3.LUT R11, RZ, R11, RZ, 0x33, !PT ;  /* 0x0000000bff0bb212 */ /* 0x000fe400078e33ff */
[----:B------:R-:W-:Y:S02]  /*3c40*/  LOP3.LUT R0, R17, R0, RZ, 0xc0, !PT ;  /* 0x0000000011007212 */ /* 0x000fe400078ec0ff */
[----:B------:R-:W-:Y:S02]  /*3c50*/  LOP3.LUT P0, RZ, R7, 0x80, RZ, 0xc0, !PT ;  /* 0x0000008007ff7812 */ /* 0x000fe4000780c0ff */
[----:B------:R-:W-:-:S02]  /*3c60*/  VOTE.ANY R17, PT, P4 ;  /* 0x0000000000117806 */ /* 0x000fc400020e0100 */
[----:B------:R-:W-:Y:S02]  /*3c70*/  LOP3.LUT R0, R11, R0, RZ, 0xc0, !PT ;  /* 0x000000000b007212 */ /* 0x000fe400078ec0ff */
[----:B------:R-:W-:Y:S02]  /*3c80*/  VOTE.ANY R11, PT, P5 ;  /* 0x00000000000b7806 */ /* 0x000fe400028e0100 */
[----:B------:R-:W-:Y:S02]  /*3c90*/  @!P4 LOP3.LUT R17, RZ, R17, RZ, 0x33, !PT ;  /* 0x00000011ff11c212 */ /* 0x000fe400078e33ff */
[----:B------:R-:W-:Y:S02]  /*3ca0*/  @!P5 LOP3.LUT R11, RZ, R11, RZ, 0x33, !PT ;  /* 0x0000000bff0bd212 */ /* 0x000fe400078e33ff */
[----:B------:R-:W-:Y:S02]  /*3cb0*/  LOP3.LUT R0, R17, R0, RZ, 0xc0, !PT ;  /* 0x0000000011007212 */ /* 0x000fe400078ec0ff */
[----:B------:R-:W-:-:S02]  /*3cc0*/  VOTE.ANY R17, PT, P6 ;  /* 0x0000000000117806 */ /* 0x000fc400030e0100 */
[----:B------:R-:W-:Y:S02]  /*3cd0*/  LOP3.LUT R0, R11, R0, RZ, 0xc0, !PT ;  /* 0x000000000b007212 */ /* 0x000fe400078ec0ff */
[----:B------:R-:W-:Y:S02]  /*3ce0*/  VOTE.ANY R11, PT, P0 ;  /* 0x00000000000b7806 */ /* 0x000fe400000e0100 */
[----:B------:R-:W-:Y:S02]  /*3cf0*/  @!P6 LOP3.LUT R17, RZ, R17, RZ, 0x33, !PT ;  /* 0x00000011ff11e212 */ /* 0x000fe400078e33ff */
[----:B------:R-:W-:Y:S02]  /*3d00*/  @!P0 LOP3.LUT R11, RZ, R11, RZ, 0x33, !PT ;  /* 0x0000000bff0b8212 */ /* 0x000fe400078e33ff */
[----:B------:R-:W-:-:S04]  /*3d10*/  LOP3.LUT R0, R17, R0, RZ, 0xc0, !PT ;  /* 0x0000000011007212 */ /* 0x000fc800078ec0ff */
[----:B------:R-:W-:Y:S02]  /*3d20*/  LOP3.LUT R48, R11, R0, RZ, 0xc0, !PT ;  /* 0x000000000b307212 */ /* 0x000fe400078ec0ff */
[----:B------:R-:W-:Y:S02]  /*3d30*/  SHF.R.U32.HI R0, RZ, UR6, R36 ;  /* 0x00000006ff007c19 */ /* 0x000fe40008011624 */
[----:B------:R-:W4:Y:S01]  /*3d40*/  FLO.U32 R18, R48 ;  /* 0x0000003000127300 */ /* 0x000f2200000e0000 */
[----:B------:R-:W-:Y:S02]  /*3d50*/  LOP3.LUT R19, R23, R48, RZ, 0xc0, !PT ;  /* 0x0000003017137212 */ /* 0x000fe400078ec0ff */
[----:B------:R-:W-:-:S05]  /*3d60*/  LOP3.LUT R0, R0, UR5, RZ, 0x30, !PT ;  /* 0x0000000500007c12 */ /* 0x000fca000f8e30ff */
[----:B------:R-:W0:Y:S01]  /*3d70*/  POPC R19, R19 ;  /* 0x0000001300137309 */ /* 0x000e220000000000 */
[----:B----4-:R-:W-:-:S13]  /*3d80*/  ISETP.NE.AND P0, PT, R46, R18, PT ;  /* 0x000000122e00720c */ /* 0x010fda0003f05270 */
[----:B0-23--:R-:W-:Y:S05]  /*3d90*/  @P0 BRA `(.L_x_46) ;  /* 0x0000000000080947 */ /* 0x00dfea0003800000 */
[----:B------:R-:W-:-:S06]  /*3da0*/  IMAD R16, R7, 0x4, R22 ;  /* 0x0000000407107824 */ /* 0x000fcc00078e0216 */
[----:B------:R0:W2:Y:S02]  /*3db0*/  ATOMS.ADD R16, [R16], R19 ;  /* 0x000000131010738c */ /* 0x0000a40000000000 */
.L_x_46:
[----:B------:R-:W-:Y:S05]  /*3dc0*/  BSYNC.RECONVERGENT B0 ;  /* 0x0000000000007941 */ /* 0x000fea0003800200 */
.L_x_45:
[----:B------:R-:W-:Y:S01]  /*3dd0*/  R2P PR, R0, 0x7f ;  /* 0x0000007f00007804 */ /* 0x000fe20000000000 */
[----:B--2---:R2:W3:Y:S01]  /*3de0*/  SHFL.IDX PT, R18, R16, R18, 0x1f ;  /* 0x00001f1210127589 */ /* 0x0044e200000e0000 */
[----:B------:R-:W-:Y:S01]  /*3df0*/  SHF.R.U32.HI R11, RZ, UR6, R35 ;  /* 0x00000006ff0b7c19 */ /* 0x000fe20008011623 */
[----:B------:R-:W-:Y:S01]  /*3e00*/  BSSY.RECONVERGENT B0, `(.L_x_47) ;  /* 0x0000022000007945 */ /* 0x000fe20003800200 */
[----:B------:R-:W-:Y:S02]  /*3e10*/  IMAD.MOV.U32 R15, RZ, RZ, RZ ;  /* 0x000000ffff0f7224 */ /* 0x000fe400078e00ff */
[----:B------:R-:W-:-:S07]  /*3e20*/  LOP3.LUT R11, R11, UR5, RZ, 0x30, !PT ;  /* 0x000000050b0b7c12 */ /* 0x000fce000f8e30ff */
[----:B------:R-:W-:Y:S02]  /*3e30*/  VOTE.ANY R7, PT, P0 ;  /* 0x0000000000077806 */ /* 0x000fe400000e0100 */
[----:B------:R-:W-:Y:S02]  /*3e40*/  VOTE.ANY R48, PT, P1 ;  /* 0x0000000000307806 */ /* 0x000fe400008e0100 */
[----:B------:R-:W-:Y:S02]  /*3e50*/  @!P0 LOP3.LUT R7, RZ, R7, RZ, 0x33, !PT ;  /* 0x00000007ff078212 */ /* 0x000fe400078e33ff */
[----:B------:R-:W-:Y:S02]  /*3e60*/  @!P1 LOP3.LUT R48, RZ, R48, RZ, 0x33, !PT ;  /* 0x00000030ff309212 */ /* 0x000fe400078e33ff */
[----:B------:R-:W-:Y:S02]  /*3e70*/  LOP3.LUT P0, RZ, R0, 0x80, RZ, 0xc0, !PT ;  /* 0x0000008000ff7812 */ /* 0x000fe4000780c0ff */
[----:B------:R-:W-:-:S02]  /*3e80*/  LOP3.LUT R7, R48, R7, RZ, 0xc0, !PT ;  /* 0x0000000730077212 */ /* 0x000fc400078ec0ff */
[----:B------:R-:W-:-:S04]  /*3e90*/  VOTE.ANY R48, PT, P2 ;  /* 0x0000000000307806 */ /* 0x000fc800010e0100 */
[----:B------:R-:W-:-:S04]  /*3ea0*/  @!P2 LOP3.LUT R48, RZ, R48, RZ, 0x33, !PT ;  /* 0x00000030ff30a212 */ /* 0x000fc800078e33ff */
[----:B------:R-:W-:Y:S02]  /*3eb0*/  LOP3.LUT R7, R48, R7, RZ, 0xc0, !PT ;  /* 0x0000000730077212 */ /* 0x000fe400078ec0ff */
        /* <DEDUP_REMOVED lines=14> */
[----:B------:R-:W-:-:S04]  /*3fa0*/  LOP3.LUT R48, R48, R7, RZ, 0xc0, !PT ;  /* 0x0000000730307212 */ /* 0x000fc800078ec0ff */
[----:B------:R-:W4:Y:S01]  /*3fb0*/  FLO.U32 R52, R48 ;  /* 0x0000003000347300 */ /* 0x000f2200000e0000 */
[----:B------:R-:W-:-:S07]  /*3fc0*/  LOP3.LUT R17, R23, R48, RZ, 0xc0, !PT ;  /* 0x0000003017117212 */ /* 0x000fce00078ec0ff */
[----:B------:R-:W0:Y:S01]  /*3fd0*/  POPC R17, R17 ;  /* 0x0000001100117309 */ /* 0x000e220000000000 */
[----:B----4-:R-:W-:-:S13]  /*3fe0*/  ISETP.NE.AND P0, PT, R46, R52, PT ;  /* 0x000000342e00720c */ /* 0x010fda0003f05270 */
[----:B0-23--:R-:W-:Y:S05]  /*3ff0*/  @P0 BRA `(.L_x_48) ;  /* 0x0000000000080947 */ /* 0x00dfea0003800000 */
[----:B------:R-:W-:-:S05]  /*4000*/  IMAD R0, R0, 0x4, R22 ;  /* 0x0000000400007824 */ /* 0x000fca00078e0216 */
[----:B------:R0:W2:Y:S02]  /*4010*/  ATOMS.ADD R15, [R0], R17 ;  /* 0x00000011000f738c */ /* 0x0000a40000000000 */
.L_x_48:
[----:B------:R-:W-:Y:S05]  /*4020*/  BSYNC.RECONVERGENT B0 ;  /* 0x0000000000007941 */ /* 0x000fea0003800200 */
.L_x_47:
[----:B------:R-:W-:Y:S01]  /*4030*/  R2P PR, R11, 0x7f ;  /* 0x0000007f0b007804 */ /* 0x000fe20000000000 */
[----:B--2---:R2:W3:Y:S01]  /*4040*/  SHFL.IDX PT, R16, R15, R52, 0x1f ;  /* 0x00001f340f107589 */ /* 0x0044e200000e0000 */
[----:B------:R-:W-:Y:S11]  /*4050*/  BSSY.RECONVERGENT B0, `(.L_x_49) ;  /* 0x0000023000007945 */ /* 0x000ff60003800200 */
[----:B0-----:R-:W-:-:S02]  /*4060*/  VOTE.ANY R0, PT, P0 ;  /* 0x0000000000007806 */ /* 0x001fc400000e0100 */
[----:B------:R-:W-:Y:S02]  /*4070*/  VOTE.ANY R7, PT, P1 ;  /* 0x0000000000077806 */ /* 0x000fe400008e0100 */
[----:B------:R-:W-:Y:S02]  /*4080*/  @!P0 LOP3.LUT R0, RZ, R0, RZ, 0x33, !PT ;  /* 0x00000000ff008212 */ /* 0x000fe400078e33ff */
[----:B------:R-:W-:Y:S02]  /*4090*/  @!P1 LOP3.LUT R7, RZ, R7, RZ, 0x33, !PT ;  /* 0x00000007ff079212 */ /* 0x000fe400078e33ff */
[----:B------:R-:W-:Y:S02]  /*40a0*/  LOP3.LUT P0, RZ, R11, 0x80, RZ, 0xc0, !PT ;  /* 0x000000800bff7812 */ /* 0x000fe4000780c0ff */
        /* <DEDUP_REMOVED lines=19> */
[----:B------:R0:W4:Y:S01]  /*41e0*/  FLO.U32 R7, R0 ;  /* 0x0000000000077300 */ /* 0x00012200000e0000 */
[----:B------:R-:W-:-:S07]  /*41f0*/  LOP3.LUT R48, R23, R0, RZ, 0xc0, !PT ;  /* 0x0000000017307212 */ /* 0x000fce00078ec0ff */
[----:B--2---:R2:W1:Y:S01]  /*4200*/  POPC R15, R48 ;  /* 0x00000030000f7309 */ /* 0x0044620000000000 */
[----:B0-----:R-:W-:-:S04]  /*4210*/  SHF.R.U32.HI R0, RZ, UR6, R34 ;  /* 0x00000006ff007c19 */ /* 0x001fc80008011622 */
[----:B------:R-:W-:Y:S02]  /*4220*/  LOP3.LUT R0, R0, UR5, RZ, 0x30, !PT ;  /* 0x0000000500007c12 */ /* 0x000fe4000f8e30ff */
[----:B----4-:R-:W-:Y:S01]  /*4230*/  ISETP.NE.AND P0, PT, R46, R7, PT ;  /* 0x000000072e00720c */ /* 0x010fe20003f05270 */
[----:B--2---:R-:W-:-:S12]  /*4240*/  IMAD.MOV.U32 R48, RZ, RZ, RZ ;  /* 0x000000ffff307224 */ /* 0x004fd800078e00ff */
[----:B-1-3--:R-:W-:Y:S05]  /*4250*/  @P0 BRA `(.L_x_50) ;  /* 0x0000000000080947 */ /* 0x00afea0003800000 */
[----:B------:R-:W-:-:S06]  /*4260*/  IMAD R48, R11, 0x4, R22 ;  /* 0x000000040b307824 */ /* 0x000fcc00078e0216 */
[----:B------:R0:W1:Y:S02]  /*4270*/  ATOMS.ADD R48, [R48], R15 ;  /* 0x0000000f3030738c */ /* 0x0000640000000000 */
.L_x_50:
[----:B------:R-:W-:Y:S05]  /*4280*/  BSYNC.RECONVERGENT B0 ;  /* 0x0000000000007941 */ /* 0x000fea0003800200 */
.L_x_49:
[----:B------:R-:W-:Y:S01]  /*4290*/  R2P PR, R0, 0x7f ;  /* 0x0000007f00007804 */ /* 0x000fe20000000000 */
[----:B------:R-:W-:Y:S01]  /*42a0*/  IMAD.IADD R14, R14, 0x1, R8 ;  /* 0x000000010e0e7824 */ /* 0x000fe200078e0208 */
[----:B------:R-:W-:Y:S01]  /*42b0*/  BSSY.RECONVERGENT B0, `(.L_x_51) ;  /* 0x0000025000007945 */ /* 0x000fe20003800200 */
[----:B------:R-:W-:Y:S02]  /*42c0*/  IMAD.IADD R13, R13, 0x1, R12 ;  /* 0x000000010d0d7824 */ /* 0x000fe400078e020c */
[----:B-1----:R1:W2:Y:S08]  /*42d0*/  SHFL.IDX PT, R12, R48, R7, 0x1f ;  /* 0x00001f07300c7589 */ /* 0x0022b000000e0000 */
[----:B------:R-:W-:-:S02]  /*42e0*/  VOTE.ANY R11, PT, P0 ;  /* 0x00000000000b7806 */ /* 0x000fc400000e0100 */
[----:B------:R-:W-:Y:S01]  /*42f0*/  VOTE.ANY R8, PT, P1 ;  /* 0x0000000000087806 */ /* 0x000fe200008e0100 */
[----:B-1----:R-:W-:Y:S01]  /*4300*/  IMAD.MOV.U32 R7, RZ, RZ, RZ ;  /* 0x000000ffff077224 */ /* 0x002fe200078e00ff */
        /* <DEDUP_REMOVED lines=22> */
[----:B------:R1:W3:Y:S01]  /*4470*/  FLO.U32 R8, R52 ;  /* 0x0000003400087300 */ /* 0x0002e200000e0000 */
[----:B------:R-:W-:-:S07]  /*4480*/  LOP3.LUT R11, R23, R52, RZ, 0xc0, !PT ;  /* 0x00000034170b7212 */ /* 0x000fce00078ec0ff */
[----:B------:R-:W4:Y:S01]  /*4490*/  POPC R11, R11 ;  /* 0x0000000b000b7309 */ /* 0x000f220000000000 */
[----:B-1----:R-:W-:-:S04]  /*44a0*/  SHF.R.U32.HI R52, RZ, UR6, R26 ;  /* 0x00000006ff347c19 */ /* 0x002fc8000801161a */
[----:B------:R-:W-:Y:S02]  /*44b0*/  LOP3.LUT R48, R52, UR5, RZ, 0x30, !PT ;  /* 0x0000000534307c12 */ /* 0x000fe4000f8e30ff */
[----:B---3--:R-:W-:-:S13]  /*44c0*/  ISETP.NE.AND P0, PT, R46, R8, PT ;  /* 0x000000082e00720c */ /* 0x008fda0003f05270 */
[----:B--2-4-:R-:W-:Y:S05]  /*44d0*/  @P0 BRA `(.L_x_52) ;  /* 0x0000000000080947 */ /* 0x014fea0003800000 */
[----:B------:R-:W-:-:S05]  /*44e0*/  IMAD R0, R0, 0x4, R22 ;  /* 0x0000000400007824 */ /* 0x000fca00078e0216 */
[----:B------:R1:W2:Y:S02]  /*44f0*/  ATOMS.ADD R7, [R0], R11 ;  /* 0x0000000b0007738c */ /* 0x0002a40000000000 */
.L_x_52:
[----:B------:R-:W-:Y:S05]  /*4500*/  BSYNC.RECONVERGENT B0 ;  /* 0x0000000000007941 */ /* 0x000fea0003800200 */
.L_x_51:
[----:B------:R-:W-:Y:S01]  /*4510*/  R2P PR, R48, 0x7f ;  /* 0x0000007f30007804 */ /* 0x000fe20000000000 */
[----:B------:R-:W-:Y:S01]  /*4520*/  IMAD.IADD R10, R10, 0x1, R51 ;  /* 0x000000010a0a7824 */ /* 0x000fe200078e0233 */
[----:B--2---:R2:W3:Y:S01]  /*4530*/  SHFL.IDX PT, R8, R7, R8, 0x1f ;  /* 0x00001f0807087589 */ /* 0x0044e200000e0000 */
[----:B------:R-:W-:Y:S01]  /*4540*/  BSSY.RECONVERGENT B0, `(.L_x_53) ;  /* 0x0000024000007945 */ /* 0x000fe20003800200 */
[----:B------:R-:W-:Y:S02]  /*4550*/  IMAD.IADD R9, R9, 0x1, R45 ;  /* 0x0000000109097824 */ /* 0x000fe400078e022d */
[----:B------:R-:W-:-:S07]  /*4560*/  IMAD.MOV.U32 R45, RZ, RZ, RZ ;  /* 0x000000ffff2d7224 */ /* 0x000fce00078e00ff */
[----:B-1----:R-:W-:Y:S02]  /*4570*/  VOTE.ANY R0, PT, P0 ;  /* 0x0000000000007806 */ /* 0x002fe400000e0100 */
        /* <DEDUP_REMOVED lines=23> */
[----:B------:R-:W-:Y:S02]  /*46f0*/  SHF.R.U32.HI R51, RZ, UR6, R33 ;  /* 0x00000006ff337c19 */ /* 0x000fe40008011621 */
[----:B------:R1:W4:Y:S02]  /*4700*/  FLO.U32 R0, R52 ;  /* 0x0000003400007300 */ /* 0x00032400000e0000 */
[----:B------:R-:W-:Y:S02]  /*4710*/  LOP3.LUT R51, R51, UR5, RZ, 0x30, !PT ;  /* 0x0000000533337c12 */ /* 0x000fe4000f8e30ff */
[----:B-1----:R-:W-:-:S04]  /*4720*/  LOP3.LUT R52, R23, R52, RZ, 0xc0, !PT ;  /* 0x0000003417347212 */ /* 0x002fc800078ec0ff */
[----:B--2---:R1:W2:Y:S01]  /*4730*/  POPC R7, R52 ;  /* 0x0000003400077309 */ /* 0x0042a20000000000 */
[----:B----4-:R-:W-:-:S13]  /*4740*/  ISETP.NE.AND P0, PT, R46, R0, PT ;  /* 0x000000002e00720c */ /* 0x010fda0003f05270 */
[----:B-123--:R-:W-:Y:S05]  /*4750*/  @P0 BRA `(.L_x_54) ;  /* 0x0000000000080947 */ /* 0x00efea0003800000 */
[----:B------:R-:W-:-:S05]  /*4760*/  IMAD R48, R48, 0x4, R22 ;  /* 0x0000000430307824 */ /* 0x000fca00078e0216 */
[----:B------:R1:W2:Y:S02]  /*4770*/  ATOMS.ADD R45, [R48], R7 ;  /* 0x00000007302d738c */ /* 0x0002a40000000000 */
.L_x_54:
[----:B------:R-:W-:Y:S05]  /*4780*/  BSYNC.RECONVERGENT B0 ;  /* 0x0000000000007941 */ /* 0x000fea0003800200 */
.L_x_53:
[----:B------:R-:W-:Y:S01]  /*4790*/  R2P PR, R51, 0x7f ;  /* 0x0000007f33007804 */ /* 0x000fe20000000000 */
[----:B------:R-:W-:Y:S01]  /*47a0*/  IMAD.IADD R6, R5, 0x1, R6 ;  /* 0x0000000105067824 */ /* 0x000fe200078e0206 */
[----:B--2---:R2:W3:Y:S01]  /*47b0*/  SHFL.IDX PT, R0, R45, R0, 0x1f ;  /* 0x00001f002d007589 */ /* 0x0044e200000e0000 */
[----:B------:R-:W-:Y:S01]  /*47c0*/  IMAD.IADD R4, R4, 0x1, R47 ;  /* 0x0000000104047824 */ /* 0x000fe200078e022f */
[----:B------:R-:W-:Y:S01]  /*47d0*/  SHF.R.U32.HI R47, RZ, UR6, R32 ;  /* 0x00000006ff2f7c19 */ /* 0x000fe20008011620 */
[----:B------:R-:W-:Y:S03]  /*47e0*/  BSSY.RECONVERGENT B0, `(.L_x_55) ;  /* 0x0000022000007945 */ /* 0x000fe60003800200 */
[----:B------:R-:W-:-:S05]  /*47f0*/  LOP3.LUT R47, R47, UR5, RZ, 0x30, !PT ;  /* 0x000000052f2f7c12 */ /* 0x000fca000f8e30ff */
        /* <DEDUP_REMOVED lines=9> */
[----:B------:R-:W-:Y:S02]  /*4890*/  VOTE.ANY R48, PT, P3 ;  /* 0x0000000000307806 */ /* 0x000fe400018e0100 */
[----:B------:R-:W-:Y:S02]  /*48a0*/  VOTE.ANY R52, PT, P0 ;  /* 0x0000000000347806 */ /* 0x000fe400000e0100 */
[----:B------:R-:W-:Y:S02]  /*48b0*/  @!P3 LOP3.LUT R48, RZ, R48, RZ, 0x33, !PT ;  /* 0x00000030ff30b212 */ /* 0x000fe400078e33ff */
[----:B------:R-:W-:Y:S02]  /*48c0*/  @!P0 LOP3.LUT R52, RZ, R52, RZ, 0x33, !PT ;  /* 0x00000034ff348212 */ /* 0x000fe400078e33ff */
        /* <DEDUP_REMOVED lines=9> */
[----:B------:R-:W-:Y:S01]  /*4960*/  LOP3.LUT R5, R48, R5, RZ, 0xc0, !PT ;  /* 0x0000000530057212 */ /* 0x000fe200078ec0ff */
[----:B------:R-:W-:-:S03]  /*4970*/  IMAD.MOV.U32 R48, RZ, RZ, RZ ;  /* 0x000000ffff307224 */ /* 0x000fc600078e00ff */
[----:B------:R-:W-:-:S04]  /*4980*/  LOP3.LUT R52, R52, R5, RZ, 0xc0, !PT ;  /* 0x0000000534347212 */ /* 0x000fc800078ec0ff */
[----:B------:R1:W4:Y:S02]  /*4990*/  FLO.U32 R5, R52 ;  /* 0x0000003400057300 */ /* 0x00032400000e0000 */
[----:B-1----:R-:W-:-:S06]  /*49a0*/  LOP3.LUT R52, R23, R52, RZ, 0xc0, !PT ;  /* 0x0000003417347212 */ /* 0x002fcc00078ec0ff */
[----:B--2---:R1:W2:Y:S01]  /*49b0*/  POPC R45, R52 ;  /* 0x00000034002d7309 */ /* 0x0042a20000000000 */
[----:B----4-:R-:W-:-:S13]  /*49c0*/  ISETP.NE.AND P0, PT, R46, R5, PT ;  /* 0x000000052e00720c */ /* 0x010fda0003f05270 */
[----:B-1-3--:R-:W-:Y:S05]  /*49d0*/  @P0 BRA `(.L_x_56) ;  /* 0x0000000000080947 */ /* 0x00afea0003800000 */
[----:B------:R-:W-:-:S06]  /*49e0*/  IMAD R48, R51, 0x4, R22 ;  /* 0x0000000433307824 */ /* 0x000fcc00078e0216 */
[----:B--2---:R1:W3:Y:S02]  /*49f0*/  ATOMS.ADD R48, [R48], R45 ;  /* 0x0000002d3030738c */ /* 0x0042e40000000000 */
.L_x_56:
[----:B------:R-:W-:Y:S05]  /*4a00*/  BSYNC.RECONVERGENT B0 ;  /* 0x0000000000007941 */ /* 0x000fea0003800200 */
.L_x_55:
[----:B------:R-:W-:Y:S01]  /*4a10*/  R2P PR, R47, 0x7f ;  /* 0x0000007f2f007804 */ /* 0x000fe20000000000 */
[----:B------:R-:W-:Y:S01]  /*4a20*/  IMAD.IADD R50, R50, 0x1, R49 ;  /* 0x0000000132327824 */ /* 0x000fe200078e0231 */
[----:B---3--:R3:W4:Y:S01]  /*4a30*/  SHFL.IDX PT, R48, R48, R5, 0x1f ;  /* 0x00001f0530307589 */ /* 0x00872200000e0000 */
[----:B------:R-:W-:Y:S01]  /*4a40*/  IMAD.IADD R20, R21, 0x1, R20 ;  /* 0x0000000115147824 */ /* 0x000fe200078e0214 */
[----:B------:R-:W-:Y:S01]  /*4a50*/  SHF.R.U32.HI R21, RZ, UR6, R31 ;  /* 0x00000006ff157c19 */ /* 0x000fe2000801161f */
[----:B------:R-:W-:Y:S03]  /*4a60*/  BSSY.RECONVERGENT B0, `(.L_x_57) ;  /* 0x0000022000007945 */ /* 0x000fe60003800200 */
[----:B---3--:R-:W-:Y:S01]  /*4a70*/  LOP3.LUT R5, R21, UR5, RZ, 0x30, !PT ;  /* 0x0000000515057c12 */ /* 0x008fe2000f8e30ff */
[----:B------:R-:W-:-:S04]  /*4a80*/  IMAD.MOV.U32 R21, RZ, RZ, RZ ;  /* 0x000000ffff157224 */ /* 0x000fc800078e00ff */
        /* <DEDUP_REMOVED lines=23> */
[----:B------:R-:W-:-:S04]  /*4c00*/  LOP3.LUT R52, R49, R52, RZ, 0xc0, !PT ;  /* 0x0000003431347212 */ /* 0x000fc800078ec0ff */
[----:B------:R-:W3:Y:S01]  /*4c10*/  FLO.U32 R49, R52 ;  /* 0x0000003400317300 */ /* 0x000ee200000e0000 */
[----:B------:R-:W-:-:S07]  /*4c20*/  LOP3.LUT R51, R23, R52, RZ, 0xc0, !PT ;  /* 0x0000003417337212 */ /* 0x000fce00078ec0ff */
[----:B------:R-:W0:Y:S01]  /*4c30*/  POPC R51, R51 ;  /* 0x0000003300337309 */ /* 0x000e220000000000 */
[----:B---3--:R-:W-:-:S13]  /*4c40*/  ISETP.NE.AND P0, PT, R46, R49, PT ;  /* 0x000000312e00720c */ /* 0x008fda0003f05270 */
[----:B0---4-:R-:W-:Y:S05]  /*4c50*/  @P0 BRA `(.L_x_58) ;  /* 0x0000000000080947 */ /* 0x011fea0003800000 */
[----:B------:R-:W-:-:S05]  /*4c60*/  IMAD R52, R47, 0x4, R22 ;  /* 0x000000042f347824 */ /* 0x000fca00078e0216 */
[----:B------:R0:W3:Y:S02]  /*4c70*/  ATOMS.ADD R21, [R52], R51 ;  /* 0x000000333415738c */ /* 0x0000e40000000000 */
.L_x_58:
[----:B------:R-:W-:Y:S05]  /*4c80*/  BSYNC.RECONVERGENT B0 ;  /* 0x0000000000007941 */ /* 0x000fea0003800200 */
.L_x_57:
        /* <DEDUP_REMOVED lines=9> */
[----:B0-----:R-:W-:Y:S02]  /*4d20*/  VOTE.ANY R52, PT, P1 ;  /* 0x0000000000347806 */ /* 0x001fe400008e0100 */
        /* <DEDUP_REMOVED lines=22> */
[----:B------:R-:W0:Y:S01]  /*4e90*/  FLO.U32 R19, R52 ;  /* 0x0000003400137300 */ /* 0x000e2200000e0000 */
[----:B------:R-:W-:-:S07]  /*4ea0*/  LOP3.LUT R47, R23, R52, RZ, 0xc0, !PT ;  /* 0x00000034172f7212 */ /* 0x000fce00078ec0ff */
[----:B------:R-:W3:Y:S01]  /*4eb0*/  POPC R47, R47 ;  /* 0x0000002f002f7309 */ /* 0x000ee20000000000 */
[----:B0-----:R-:W-:-:S13]  /*4ec0*/  ISETP.NE.AND P0, PT, R46, R19, PT ;  /* 0x000000132e00720c */ /* 0x001fda0003f05270 */
[----:B---34-:R-:W-:Y:S05]  /*4ed0*/  @P0 BRA `(.L_x_60) ;  /* 0x0000000000080947 */ /* 0x018fea0003800000 */
[----:B------:R-:W-:-:S05]  /*4ee0*/  IMAD R52, R5, 0x4, R22 ;  /* 0x0000000405347824 */ /* 0x000fca00078e0216 */
[----:B------:R0:W3:Y:S02]  /*4ef0*/  ATOMS.ADD R17, [R52], R47 ;  /* 0x0000002f3411738c */ /* 0x0000e40000000000 */
.L_x_60:
[----:B------:R-:W-:Y:S05]  /*4f00*/  BSYNC.RECONVERGENT B0 ;  /* 0x0000000000007941 */ /* 0x000fea0003800200 */
.L_x_59:
        /* <DEDUP_REMOVED lines=39> */
.L_x_62:
[----:B------:R-:W-:Y:S05]  /*5180*/  BSYNC.RECONVERGENT B0 ;  /* 0x0000000000007941 */ /* 0x000fea0003800200 */
.L_x_61:
[----:B------:R-:W-:Y:S01]  /*5190*/  R2P PR, R19, 0x7f ;  /* 0x0000007f13007804 */ /* 0x000fe20000000000 */
[----:B------:R-:W-:Y:S01]  /*51a0*/  IMAD.IADD R0, R7, 0x1, R0 ;  /* 0x0000000107007824 */ /* 0x000fe200078e0200 */
[----:B---3--:R3:W4:Y:S01]  /*51b0*/  SHFL.IDX PT, R11, R11, R5, 0x1f ;  /* 0x00001f050b0b7589 */ /* 0x00872200000e0000 */
[----:B--2---:R-:W-:Y:S01]  /*51c0*/  IMAD.IADD R48, R45, 0x1, R48 ;  /* 0x000000012d307824 */ /* 0x004fe200078e0230 */
[----:B-1----:R-:W-:Y:S01]  /*51d0*/  SHF.R.U32.HI R45, RZ, UR6, R28 ;  /* 0x00000006ff2d7c19 */ /* 0x002fe2000801161c */
[----:B------:R-:W-:Y:S03]  /*51e0*/  BSSY.RECONVERGENT B0, `(.L_x_63) ;  /* 0x0000022000007945 */ /* 0x000fe60003800200 */
[----:B------:R-:W-:-:S05]  /*51f0*/  LOP3.LUT R45, R45, UR5, RZ, 0x30, !PT ;  /* 0x000000052d2d7c12 */ /* 0x000fca000f8e30ff */
        /* <DEDUP_REMOVED lines=24> */
[----:B------:R0:W1:Y:S01]  /*5380*/  FLO.U32 R7, R52 ;  /* 0x0000003400077300 */ /* 0x00006200000e0000 */
[----:B------:R-:W-:-:S07]  /*5390*/  LOP3.LUT R49, R23, R52, RZ, 0xc0, !PT ;  /* 0x0000003417317212 */ /* 0x000fce00078ec0ff */
[----:B------:R-:W2:Y:S01]  /*53a0*/  POPC R49, R49 ;  /* 0x0000003100317309 */ /* 0x000ea20000000000 */
[----:B0-----:R-:W-:Y:S01]  /*53b0*/  IMAD.MOV.U32 R52, RZ, RZ, RZ ;  /* 0x000000ffff347224 */ /* 0x001fe200078e00ff */
[----:B-1----:R-:W-:-:S13]  /*53c0*/  ISETP.NE.AND P0, PT, R46, R7, PT ;  /* 0x000000072e00720c */ /* 0x002fda0003f05270 */
[----:B--234-:R-:W-:Y:S05]  /*53d0*/  @P0 BRA `(.L_x_64) ;  /* 0x0000000000080947 */ /* 0x01cfea0003800000 */
[----:B------:R-:W-:-:S06]  /*53e0*/  IMAD R52, R19, 0x4, R22 ;  /* 0x0000000413347824 */ /* 0x000fcc00078e0216 */
[----:B------:R0:W1:Y:S02]  /*53f0*/  ATOMS.ADD R52, [R52], R49 ;  /* 0x000000313434738c */ /* 0x0000640000000000 */
.L_x_64:
[----:B------:R-:W-:Y:S05]  /*5400*/  BSYNC.RECONVERGENT B0 ;  /* 0x0000000000007941 */ /* 0x000fea0003800200 */
.L_x_63:
[----:B------:R-:W-:Y:S01]  /*5410*/  R2P PR, R45, 0x7f ;  /* 0x0000007f2d007804 */ /* 0x000fe20000000000 */
[----:B-1----:R1:W2:Y:S01]  /*5420*/  SHFL.IDX PT, R52, R52, R7, 0x1f ;  /* 0x00001f0734347589 */ /* 0x0022a200000e0000 */
[----:B------:R-:W-:Y:S11]  /*5430*/  BSSY.RECONVERGENT B0, `(.L_x_65) ;  /* 0x0000021000007945 */ /* 0x000ff60003800200 */
[----:B------:R-:W-:-:S02]  /*5440*/  VOTE.ANY R5, PT, P0 ;  /* 0x0000000000057806 */ /* 0x000fc400000e0100 */
[----:B------:R-:W-:Y:S02]  /*5450*/  VOTE.ANY R19, PT, P1 ;  /* 0x0000000000137806 */ /* 0x000fe400008e0100 */
[----:B------:R-:W-:Y:S02]  /*5460*/  @!P0 LOP3.LUT R5, RZ, R5, RZ, 0x33, !PT ;  /* 0x00000005ff058212 */ /* 0x000fe400078e33ff */
[----:B------:R-:W-:Y:S02]  /*5470*/  @!P1 LOP3.LUT R19, RZ, R19, RZ, 0x33, !PT ;  /* 0x00000013ff139212 */ /* 0x000fe400078e33ff */
[----:B-1----:R-:W-:Y:S02]  /*5480*/  VOTE.ANY R7, PT, P5 ;  /* 0x0000000000077806 */ /* 0x002fe400028e0100 */
[----:B------:R-:W-:Y:S02]  /*5490*/  LOP3.LUT R5, R19, R5, RZ, 0xc0, !PT ;  /* 0x0000000513057212 */ /* 0x000fe400078ec0ff */
[----:B------:R-:W-:-:S02]  /*54a0*/  VOTE.ANY R19, PT, P2 ;  /* 0x0000000000137806 */ /* 0x000fc400010e0100 */
        /* <DEDUP_REMOVED lines=9> */
[----:B------:R-:W-:-:S04]  /*5540*/  LOP3.LUT R5, R19, R5, RZ, 0xc0, !PT ;  /* 0x0000000513057212 */ /* 0x000fc800078ec0ff */
[----:B------:R-:W-:Y:S02]  /*5550*/  LOP3.LUT R5, R7, R5, RZ, 0xc0, !PT ;  /* 0x0000000507057212 */ /* 0x000fe400078ec0ff */
[----:B------:R-:W-:-:S04]  /*5560*/  VOTE.ANY R7, PT, P6 ;  /* 0x0000000000077806 */ /* 0x000fc800030e0100 */
[----:B------:R-:W-:-:S04]  /*5570*/  @!P6 LOP3.LUT R7, RZ, R7, RZ, 0x33, !PT ;  /* 0x00000007ff07e212 */ /* 0x000fc800078e33ff */
[----:B------:R-:W-:Y:S02]  /*5580*/  LOP3.LUT R5, R7, R5, RZ, 0xc0, !PT ;  /* 0x0000000507057212 */ /* 0x000fe400078ec0ff */
[----:B------:R-:W-:-:S04]  /*5590*/  VOTE.ANY R7, PT, P0 ;  /* 0x0000000000077806 */ /* 0x000fc800000e0100 */
[----:B------:R-:W-:-:S04]  /*55a0*/  @!P0 LOP3.LUT R7, RZ, R7, RZ, 0x33, !PT ;  /* 0x00000007ff078212 */ /* 0x000fc800078e33ff */
[----:B------:R-:W-:-:S04]  /*55b0*/  LOP3.LUT R19, R7, R5, RZ, 0xc0, !PT ;  /* 0x0000000507137212 */ /* 0x000fc800078ec0ff */
[----:B------:R-:W1:Y:S01]  /*55c0*/  FLO.U32 R7, R19 ;  /* 0x0000001300077300 */ /* 0x000e6200000e0000 */
[----:B------:R-:W-:-:S07]  /*55d0*/  LOP3.LUT R5, R23, R19, RZ, 0xc0, !PT ;  /* 0x0000001317057212 */ /* 0x000fce00078ec0ff */
[----:B------:R-:W3:Y:S01]  /*55e0*/  POPC R5, R5 ;  /* 0x0000000500057309 */ /* 0x000ee20000000000 */
[----:B-1----:R-:W-:Y:S01]  /*55f0*/  ISETP.NE.AND P0, PT, R46, R7, PT ;  /* 0x000000072e00720c */ /* 0x002fe20003f05270 */
[----:B------:R-:W-:-:S12]  /*5600*/  IMAD.MOV.U32 R46, RZ, RZ, RZ ;  /* 0x000000ffff2e7224 */ /* 0x000fd800078e00ff */
[----:B--23--:R-:W-:Y:S05]  /*5610*/  @P0 BRA `(.L_x_66) ;  /* 0x0000000000080947 */ /* 0x00cfea0003800000 */
[----:B------:R-:W-:-:S05]  /*5620*/  IMAD R22, R45, 0x4, R22 ;  /* 0x000000042d167824 */ /* 0x000fca00078e0216 */
[----:B------:R1:W2:Y:S02]  /*5630*/  ATOMS.ADD R46, [R22], R5 ;  /* 0x00000005162e738c */ /* 0x0002a40000000000 */
.L_x_66:
[----:B------:R-:W-:Y:S05]  /*5640*/  BSYNC.RECONVERGENT B0 ;  /* 0x0000000000007941 */ /* 0x000fea0003800200 */
.L_x_65:
[----:B-12---:R1:W2:Y:S01]  /*5650*/  SHFL.IDX PT, R22, R46, R7, 0x1f ;  /* 0x00001f072e167589 */ /* 0x0062a200000e0000 */
[----:B------:R-:W-:Y:S01]  /*5660*/  LOP3.LUT R19, R44, 0x80000000, RZ, 0x3c, !PT ;  /* 0x800000002c137812 */ /* 0x000fe200078e3cff */
[----:B------:R-:W-:Y:S01]  /*5670*/  IMAD.IADD R11, R15, 0x1, R11 ;  /* 0x000000010f0b7824 */ /* 0x000fe200078e020b */
[----:B------:R-:W-:Y:S01]  /*5680*/  LEA R14, R14, UR4, 0x2 ;  /* 0x000000040e0e7c11 */ /* 0x000fe2000f8e10ff */
[----:B------:R-:W-:Y:S01]  /*5690*/  BAR.SYNC.DEFER_BLOCKING 0x0 ;  /* 0x0000000000007b1d */ /* 0x000fe20000010000 */
[----:B------:R-:W-:Y:S01]  /*56a0*/  LOP3.LUT R43, R43, 0x80000000, RZ, 0x3c, !PT ;  /* 0x800000002b2b7812 */ /* 0x000fe200078e3cff */
[----:B------:R-:W-:Y:S01]  /*56b0*/  IMAD.IADD R21, R51, 0x1, R21 ;  /* 0x0000000133157824 */ /* 0x000fe200078e0215 */
[----:B------:R-:W-:Y:S01]  /*56c0*/  LEA R13, R13, UR4, 0x2 ;  /* 0x000000040d0d7c11 */ /* 0x000fe2000f8e10ff */
[----:B------:R-:W-:Y:S01]  /*56d0*/  IMAD.IADD R17, R47, 0x1, R17 ;  /* 0x000000012f117824 */ /* 0x000fe200078e0211 */
[----:B------:R-:W-:Y:S01]  /*56e0*/  LOP3.LUT R15, R42, 0x80000000, RZ, 0x3c, !PT ;  /* 0x800000002a0f7812 */ /* 0x000fe200078e3cff */
[----:B------:R-:W-:Y:S01]  /*56f0*/  IMAD.IADD R52, R49, 0x1, R52 ;  /* 0x0000000131347824 */ /* 0x000fe200078e0234 */
[----:B------:R-:W-:Y:S01]  /*5700*/  LEA R10, R10, UR4, 0x2 ;  /* 0x000000040a0a7c11 */ /* 0x000fe2000f8e10ff */
[----:B------:R-:W-:Y:S01]  /*5710*/  BSSY B1, `(.L_x_67) ;  /* 0x0000058000017945 */ /* 0x000fe20003800000 */
[----:B------:R-:W-:-:S02]  /*5720*/  LEA R42, R9, UR4, 0x2 ;  /* 0x00000004092a7c11 */ /* 0x000fc4000f8e10ff */
[----:B------:R-:W-:Y:S02]  /*5730*/  LEA R4, R4, UR4, 0x2 ;  /* 0x0000000404047c11 */ /* 0x000fe4000f8e10ff */
[----:B------:R-:W-:Y:S02]  /*5740*/  LEA R50, R50, UR4, 0x2 ;  /* 0x0000000432327c11 */ /* 0x000fe4000f8e10ff */
[----:B-1----:R-:W-:Y:S02]  /*5750*/  LEA R7, R20, UR4, 0x2 ;  /* 0x0000000414077c11 */ /* 0x002fe4000f8e10ff */
[----:B------:R-:W-:Y:S02]  /*5760*/  LEA R18, R18, UR4, 0x2 ;  /* 0x0000000412127c11 */ /* 0x000fe4000f8e10ff */
[----:B------:R-:W-:Y:S01]  /*5770*/  LEA R9, R16, UR4, 0x2 ;  /* 0x0000000410097c11 */ /* 0x000fe2000f8e10ff */
[----:B--2---:R-:W-:Y:S01]  /*5780*/  IMAD.IADD R22, R5, 0x1, R22 ;  /* 0x0000000105167824 */ /* 0x004fe200078e0216 */
[----:B------:R-:W-:-:S02]  /*5790*/  LEA R5, R6, UR4, 0x2 ;  /* 0x0000000406057c11 */ /* 0x000fc4000f8e10ff */
[----:B------:R-:W-:Y:S01]  /*57a0*/  LEA R12, R12, UR4, 0x2 ;  /* 0x000000040c0c7c11 */ /* 0x000fe2000f8e10ff */
[----:B------:R-:W-:Y:S01]  /*57b0*/  STS [R14+-0x4], R19 ;  /* 0xfffffc130e007388 */ /* 0x000fe20000000800 */
[----:B------:R-:W-:Y:S02]  /*57c0*/  LEA R48, R48, UR4, 0x2 ;  /* 0x0000000430307c11 */ /* 0x000fe4000f8e10ff */
[----:B------:R-:W-:Y:S01]  /*57d0*/  LEA R21, R21, UR4, 0x2 ;  /* 0x0000000415157c11 */ /* 0x000fe2000f8e10ff */
[----:B------:R1:W-:Y:S01]  /*57e0*/  STS [R13+-0x4], R43 ;  /* 0xfffffc2b0d007388 */ /* 0x0003e20000000800 */
[----:B------:R-:W-:Y:S02]  /*57f0*/  LEA R11, R11, UR4, 0x2 ;  /* 0x000000040b0b7c11 */ /* 0x000fe4000f8e10ff */
[----:B------:R-:W-:Y:S01]  /*5800*/  LEA R52, R52, UR4, 0x2 ;  /* 0x0000000434347c11 */ /* 0x000fe2000f8e10ff */
[----:B------:R2:W-:Y:S01]  /*5810*/  STS [R10+-0x4], R15 ;  /* 0xfffffc0f0a007388 */ /* 0x0005e20000000800 */
[----:B------:R-:W-:-:S03]  /*5820*/  ISETP.NE.AND P0, PT, R53, RZ, PT ;  /* 0x000000ff3500720c */ /* 0x000fc60003f05270 */
[----:B------:R-:W-:Y:S01]  /*5830*/  STS [R42+-0x4], R41 ;  /* 0xfffffc292a007388 */ /* 0x000fe20000000800 */
[----:B-1----:R-:W-:-:S03]  /*5840*/  LEA R13, R8, UR4, 0x2 ;  /* 0x00000004080d7c11 */ /* 0x002fc6000f8e10ff */
[----:B------:R1:W-:Y:S01]  /*5850*/  STS [R5+-0x4], R40 ;  /* 0xfffffc2805007388 */ /* 0x0003e20000000800 */
[----:B--2---:R-:W-:-:S03]  /*5860*/  LEA R15, R0, UR4, 0x2 ;  /* 0x00000004000f7c11 */ /* 0x004fc6000f8e10ff */
[----:B------:R-:W-:Y:S01]  /*5870*/  STS [R4+-0x4], R39 ;  /* 0xfffffc2704007388 */ /* 0x000fe20000000800 */
[----:B------:R-:W-:-:S03]  /*5880*/  LEA R0, R17, UR4, 0x2 ;  /* 0x0000000411007c11 */ /* 0x000fc6000f8e10ff */
[----:B------:R-:W-:Y:S01]  /*5890*/  STS [R50+-0x4], R25 ;  /* 0xfffffc1932007388 */ /* 0x000fe20000000800 */
[----:B-1----:R-:W-:-:S03]  /*58a0*/  LEA R5, R22, UR4, 0x2 ;  /* 0x0000000416057c11 */ /* 0x002fc6000f8e10ff */
[----:B------:R-:W-:Y:S04]  /*58b0*/  STS [R7+-0x4], R38 ;  /* 0xfffffc2607007388 */ /* 0x000fe80000000800 */
[----:B------:R-:W-:Y:S04]  /*58c0*/  STS [R18+-0x4], R37 ;  /* 0xfffffc2512007388 */ /* 0x000fe80000000800 */
[----:B------:R-:W-:Y:S04]  /*58d0*/  STS [R9+-0x4], R36 ;  /* 0xfffffc2409007388 */ /* 0x000fe80000000800 */
[----:B------:R-:W-:Y:S04]  /*58e0*/  STS [R12+-0x4], R35 ;  /* 0xfffffc230c007388 */ /* 0x000fe80000000800 */
[----:B------:R1:W-:Y:S04]  /*58f0*/  STS [R13+-0x4], R34 ;  /* 0xfffffc220d007388 */ /* 0x0003e80000000800 */
[----:B------:R2:W-:Y:S04]  /*5900*/  STS [R15+-0x4], R26 ;  /* 0xfffffc1a0f007388 */ /* 0x0005e80000000800 */
[----:B------:R2:W-:Y:S01]  /*5910*/  STS [R48+-0x4], R33 ;  /* 0xfffffc2130007388 */ /* 0x0005e20000000800 */
[----:B-1----:R-:W-:-:S03]  /*5920*/  LEA R13, R3, UR4, 0x3 ;  /* 0x00000004030d7c11 */ /* 0x002fc6000f8e18ff */
[----:B------:R2:W-:Y:S04]  /*5930*/  STS [R21+-0x4], R32 ;  /* 0xfffffc2015007388 */ /* 0x0005e80000000800 */
[----:B------:R2:W-:Y:S04]  /*5940*/  STS [R0+-0x4], R31 ;  /* 0xfffffc1f00007388 */ /* 0x0005e80000000800 */
[----:B------:R2:W-:Y:S04]  /*5950*/  STS [R11+-0x4], R30 ;  /* 0xfffffc1e0b007388 */ /* 0x0005e80000000800 */
[----:B------:R2:W-:Y:S04]  /*5960*/  STS [R52+-0x4], R29 ;  /* 0xfffffc1d34007388 */ /* 0x0005e80000000800 */
[----:B------:R2:W-:Y:S01]  /*5970*/  STS [R5+-0x4], R28 ;  /* 0xfffffc1c05007388 */ /* 0x0005e20000000800 */
[----:B------:R-:W-:Y:S05]  /*5980*/  @P0 BRA `(.L_x_68) ;  /* 0x0000000000c00947 */ /* 0x000fea0003800000 */
[----:B------:R-:W1:Y:S02]  /*5990*/  LDCU.64 UR10, c[0x0][0x398] ;  /* 0x00007300ff0a77ac */ /* 0x000e640008000a00 */
[----:B-1----:R-:W-:-:S04]  /*59a0*/  LEA R6, P0, R3, UR10, 0x3 ;  /* 0x0000000a03067c11 */ /* 0x002fc8000f8018ff */
[----:B------:R-:W-:-:S05]  /*59b0*/  LEA.HI.X R7, R3, UR11, RZ, 0x3, P0 ;  /* 0x0000000b03077c11 */ /* 0x000fca00080f1cff */
[----:B--2---:R-:W2:Y:S01]  /*59c0*/  LDG.E.64 R4, desc[UR8][R6.64] ;  /* 0x0000000806047981 */ /* 0x004ea2000c1e1b00 */
[----:B------:R-:W-:Y:S01]  /*59d0*/  SHF.R.S32.HI R9, RZ, 0x1f, R24 ;  /* 0x0000001fff097819 */ /* 0x000fe20000011418 */
[----:B------:R-:W-:Y:S01]  /*59e0*/  UISETP.GE.AND UP0, UPT, UR7, 0x1, UPT ;  /* 0x000000010700788c */ /* 0x000fe2000bf06270 */
[----:B------:R-:W-:Y:S01]  /*59f0*/  IMAD.MOV.U32 R0, RZ, RZ, R27 ;  /* 0x000000ffff007224 */ /* 0x000fe200078e001b */
[----:B--2---:R-:W-:-:S05]  /*5a00*/  IADD3 R4, P0, PT, -R24, R4, RZ ;  /* 0x0000000418047210 */ /* 0x004fca0007f1e1ff */
[----:B------:R-:W-:-:S05]  /*5a10*/  IMAD.X R5, R5, 0x1, ~R9, P0 ;  /* 0x0000000105057824 */ /* 0x000fca00000e0e09 */
[----:B------:R1:W-:Y:S01]  /*5a20*/  STS.64 [R13+0x7200], R4 ;  /* 0x007200040d007388 */ /* 0x0003e20000000a00 */
[----:B------:R-:W-:Y:S05]  /*5a30*/  BRA.U !UP0, `(.L_x_69) ;  /* 0x00000001086c7547 */ /* 0x000fea000b800000 */
[----:B------:R-:W-:Y:S01]  /*5a40*/  BSSY B0, `(.L_x_70) ;  /* 0x0000019000007945 */ /* 0x000fe20003800000 */
[----:B------:R-:W-:Y:S02]  /*5a50*/  IMAD.MOV.U32 R6, RZ, RZ, -0x1 ;  /* 0xffffffffff067424 */ /* 0x000fe400078e00ff */
[----:B------:R-:W-:Y:S02]  /*5a60*/  IMAD.U32 R7, RZ, RZ, UR7 ;  /* 0x00000007ff077e24 */ /* 0x000fe4000f8e00ff */
[----:B------:R-:W-:-:S07]  /*5a70*/  IMAD.MOV.U32 R0, RZ, RZ, R27 ;  /* 0x000000ffff007224 */ /* 0x000fce00078e001b */
.L_x_74:
[----:B-1----:R-:W1:Y:S01]  /*5a80*/  LDC.64 R4, c[0x0][0x380] ;  /* 0x0000e000ff047b82 */ /* 0x002e620000000a00 */
[----:B------:R-:W-:Y:S01]  /*5a90*/  VIADD R11, R7, 0xffffffff ;  /* 0xffffffff070b7836 */ /* 0x000fe20000000000 */
[----:B------:R-:W-:Y:S03]  /*5aa0*/  BSSY B2, `(.L_x_71) ;  /* 0x0000008000027945 */ /* 0x000fe60003800000 */
[----:B------:R-:W-:-:S04]  /*5ab0*/  IMAD R9, R11, 0x100, R3 ;  /* 0x000001000b097824 */ /* 0x000fc800078e0203 */
[----:B-1----:R-:W-:-:S07]  /*5ac0*/  IMAD.WIDE R4, R9, 0x4, R4 ;  /* 0x0000000409047825 */ /* 0x002fce00078e0204 */
.L_x_72:
[----:B------:R-:W-:Y:S05]  /*5ad0*/  YIELD ;  /* 0x0000000000007946 */ /* 0x000fea0003800000 */
[----:B------:R1:W-:Y:S06]  /*5ae0*/  MEMBAR.SC.CTA ;  /* 0x0000000000007992 */ /* 0x0003ec0000000000 */
[----:B-1----:R-:W2:Y:S02]  /*5af0*/  LDG.E.STRONG.SYS R8, desc[UR8][R4.64] ;  /* 0x0000000804087981 */ /* 0x002ea4000c1f5900 */
[----:B--2---:R-:W-:-:S13]  /*5b00*/  ISETP.NE.AND P0, PT, R8, RZ, PT ;  /* 0x000000ff0800720c */ /* 0x004fda0003f05270 */
[----:B------:R-:W-:Y:S05]  /*5b10*/  @!P0 BRA `(.L_x_72) ;  /* 0xfffffffc00ec8947 */ /* 0x000fea000383ffff */
[----:B------:R-:W-:Y:S05]  /*5b20*/  BSYNC B2 ;  /* 0x0000000000027941 */ /* 0x000fea0003800000 */
.L_x_71:
[----:B------:R-:W-:Y:S01]  /*5b30*/  BSSY.RECONVERGENT B2, `(.L_x_73) ;  /* 0x0000006000027945 */ /* 0x000fe20003800200 */
[C---:B------:R-:W-:Y:S02]  /*5b40*/  ISETP.GT.AND P0, PT, R8.reuse, -0x1, PT ;  /* 0xffffffff0800780c */ /* 0x040fe40003f04270 */
[----:B------:R-:W-:Y:S01]  /*5b50*/  LOP3.LUT R5, R8, 0x3fffffff, RZ, 0xc0, !PT ;  /* 0x3fffffff08057812 */ /* 0x000fe200078ec0ff */
[----:B------:R-:W-:Y:S05]  /*5b60*/  WARPSYNC.EXCLUSIVE R6 ;  /* 0x0000000006007348 */ /* 0x000fea0003a00000 */
[----:B------:R-:W-:-:S05]  /*5b70*/  IMAD.IADD R0, R5, 0x1, R0 ;  /* 0x0000000105007824 */ /* 0x000fca00078e0200 */
[----:B------:R-:W-:-:S07]  /*5b80*/  VOTE.ANY R6, PT, P0 ;  /* 0x0000000000067806 */ /* 0x000fce00000e0100 */
[----:B------:R-:W-:Y:S05]  /*5b90*/  BSYNC.RECONVERGENT B2 ;  /* 0x0000000000027941 */ /* 0x000fea0003800200 */
.L_x_73:
[----:B------:R-:W-:Y:S01]  /*5ba0*/  ISETP.GT.U32.AND P1, PT, R7, 0x1, PT ;  /* 0x000000010700780c */ /* 0x000fe20003f24070 */
[----:B------:R-:W-:-:S12]  /*5bb0*/  IMAD.MOV.U32 R7, RZ, RZ, R11 ;  /* 0x000000ffff077224 */ /* 0x000fd800078e000b */
[----:B------:R-:W-:Y:S05]  /*5bc0*/  @P0 BRA P1, `(.L_x_74) ;  /* 0xfffffffc00ac0947 */ /* 0x000fea000083ffff */
[----:B------:R-:W-:Y:S05]  /*5bd0*/  BSYNC B0 ;  /* 0x0000000000007941 */ /* 0x000fea0003800000 */
.L_x_70:
[----:B------:R2:W3:Y:S02]  /*5be0*/  LDS.64 R4, [R13+0x7200] ;  /* 0x007200000d047984 */ /* 0x0004e40000000a00 */
.L_x_69:
[----:B------:R-:W4:Y:S01]  /*5bf0*/  LDC.64 R6, c[0x0][0x380] ;  /* 0x0000e000ff067b82 */ /* 0x000f220000000a00 */
[C---:B------:R-:W-:Y:S01]  /*5c00*/  IMAD.IADD R11, R0.reuse, 0x1, -R27 ;  /* 0x00000001000b7824 */ /* 0x040fe200078e0a1b */
[----:B------:R-:W-:Y:S01]  /*5c10*/  LOP3.LUT R9, R0, 0x80000000, RZ, 0xfc, !PT ;  /* 0x8000000000097812 */ /* 0x000fe200078efcff */
[----:B------:R-:W-:-:S03]  /*5c20*/  IMAD.U32 R15, RZ, RZ, UR7 ;  /* 0x00000007ff0f7e24 */ /* 0x000fc6000f8e00ff */
[----:B-1-3--:R-:W-:Y:S01]  /*5c30*/  IADD3 R4, P0, PT, R11, R4, RZ ;  /* 0x000000040b047210 */ /* 0x00afe20007f1e0ff */
[----:B------:R-:W-:-:S03]  /*5c40*/  IMAD R15, R15, 0x100, R3 ;  /* 0x000001000f0f7824 */ /* 0x000fc600078e0203 */
[----:B------:R-:W-:-:S05]  /*5c50*/  LEA.HI.X.SX32 R5, R11, R5, 0x1, P0 ;  /* 0x000000050b057211 */ /* 0x000fca00000f0eff */
[----:B------:R1:W-:Y:S01]  /*5c60*/  STS.64 [R13+0x7200], R4 ;  /* 0x007200040d007388 */ /* 0x0003e20000000a00 */
[----:B----4-:R-:W-:-:S05]  /*5c70*/  IMAD.WIDE R6, R15, 0x4, R6 ;  /* 0x000000040f067825 */ /* 0x010fca00078e0206 */
[----:B------:R1:W-:Y:S02]  /*5c80*/  STG.E.STRONG.SYS desc[UR8][R6.64], R9 ;  /* 0x0000000906007986 */ /* 0x0003e4000c115908 */
.L_x_68:
[----:B------:R-:W-:Y:S05]  /*5c90*/  BSYNC B1 ;  /* 0x0000000000017941 */ /* 0x000fea0003800000 */
.L_x_67:
[----:B-1----:R-:W1:Y:S01]  /*5ca0*/  LDC.64 R6, c[0x0][0x390] ;  /* 0x0000e400ff067b82 */ /* 0x002e620000000a00 */
[----:B------:R-:W-:-:S06]  /*5cb0*/  UIMAD UR6, UR7, 0x1c80, URZ ;  /* 0x00001c80070678a4 */ /* 0x000fcc000f8e02ff */
[----:B--2---:R-:W-:Y:S01]  /*5cc0*/  IMAD.U32 R0, RZ, RZ, UR6 ;  /* 0x00000006ff007e24 */ /* 0x004fe2000f8e00ff */
[----:B------:R-:W2:Y:S03]  /*5cd0*/  LDC R9, c[0x0][0x3c0] ;  /* 0x0000f000ff097b82 */ /* 0x000ea60000000800 */
[----:B------:R-:W-:Y:S01]  /*5ce0*/  VIADD R0, R0, 0x1c80 ;  /* 0x00001c8000007836 */ /* 0x000fe20000000000 */
[----:B-1----:R-:W-:-:S04]  /*5cf0*/  ISETP.EQ.U32.AND P1, PT, R6, RZ, PT ;  /* 0x000000ff0600720c */ /* 0x002fc80003f22070 */
[CC--:B--2---:R-:W-:Y:S02]  /*5d00*/  ISETP.GE.AND P0, PT, R0.reuse, R9.reuse, PT ;  /* 0x000000090000720c */ /* 0x0c4fe40003f06270 */
[----:B------:R-:W-:Y:S02]  /*5d10*/  ISETP.GT.AND P3, PT, R0, R9, PT ;  /* 0x000000090000720c */ /* 0x000fe40003f64270 */
[----:B------:R-:W-:Y:S02]  /*5d20*/  ISETP.EQ.OR.EX P0, PT, R7, RZ, !P0, P1 ;  /* 0x000000ff0700720c */ /* 0x000fe40004702710 */
[C---:B------:R-:W-:Y:S02]  /*5d30*/  LEA R0, R3.reuse, UR4, 0x2 ;  /* 0x0000000403007c11 */ /* 0x040fe4000f8e10ff */
[----:B------:R-:W-:-:S13]  /*5d40*/  ISETP.GT.U32.OR P0, PT, R3, 0xff, P0 ;  /* 0x000000ff0300780c */ /* 0x000fda0000704470 */
[----:B------:R-:W-:Y:S05]  /*5d50*/  @P0 BRA `(.L_x_75) ;  /* 0x0000000000200947 */ /* 0x000fea0003800000 */
[----:B------:R-:W1:Y:S01]  /*5d60*/  LDS.64 R4, [R13+0x7200] ;  /* 0x007200000d047984 */ /* 0x000e620000000a00 */
[C---:B------:R-:W-:Y:S02]  /*5d70*/  LEA R6, P2, R3.reuse, R6, 0x3 ;  /* 0x0000000603067211 */ /* 0x040fe400078418ff */
[--C-:B------:R-:W-:Y:S02]  /*5d80*/  SHF.R.S32.HI R11, RZ, 0x1f, R27.reuse ;  /* 0x0000001fff0b7819 */ /* 0x100fe4000001141b */
[----:B------:R-:W-:Y:S02]  /*5d90*/  LEA.HI.X R7, R3, R7, RZ, 0x3, P2 ;  /* 0x0000000703077211 */ /* 0x000fe400010f1cff */
[----:B-1----:R-:W-:Y:S02]  /*5da0*/  IADD3 R4, P0, P1, R4, R24, R27 ;  /* 0x0000001804047210 */ /* 0x002fe4000791e01b */
[----:B------:R-:W-:-:S04]  /*5db0*/  SHF.R.S32.HI R24, RZ, 0x1f, R24 ;  /* 0x0000001fff187819 */ /* 0x000fc80000011418 */
[----:B------:R-:W-:-:S05]  /*5dc0*/  IADD3.X R5, PT, PT, R5, R24, R11, P0, P1 ;  /* 0x0000001805057210 */ /* 0x000fca00007e240b */
[----:B------:R1:W-:Y:S02]  /*5dd0*/  STG.E.64 desc[UR8][R6.64], R4 ;  /* 0x0000000406007986 */ /* 0x0003e4000c101b08 */
.L_x_75:
[----:B------:R-:W-:Y:S05]  /*5de0*/  WARPSYNC.ALL ;  /* 0x0000000000007948 */ /* 0x000fea0003800000 */
[----:B------:R-:W-:Y:S06]  /*5df0*/  BAR.SYNC.DEFER_BLOCKING 0x0 ;  /* 0x0000000000007b1d */ /* 0x000fec0000010000 */
[----:B------:R-:W-:Y:S05]  /*5e00*/  @P3 BRA `(.L_x_76) ;  /* 0x0000000c009c3947 */ /* 0x000fea0003800000 */
[----:B------:R-:W1:Y:S01]  /*5e10*/  LDS R2, [R0] ;  /* 0x0000000000027984 */ /* 0x000e620000000800 */
[----:B------:R-:W1:Y:S01]  /*5e20*/  LDCU UR6, c[0x0][0x3c4] ;  /* 0x00007880ff0677ac */ /* 0x000e620008000800 */
[----:B------:R-:W2:Y:S01]  /*5e30*/  LDCU.64 UR10, c[0x0][0x3a0] ;  /* 0x00007400ff0a77ac */ /* 0x000ea20008000a00 */
[----:B-1----:R-:W-:Y:S02]  /*5e40*/  SHF.R.U32.HI R4, RZ, UR6, R2 ;  /* 0x00000006ff047c19 */ /* 0x002fe40008011602 */
[----:B------:R-:W-:Y:S02]  /*5e50*/  LOP3.LUT R11, R2, 0x80000000, RZ, 0x3c, !PT ;  /* 0x80000000020b7812 */ /* 0x000fe400078e3cff */
[----:B------:R-:W-:-:S04]  /*5e60*/  LOP3.LUT R4, R4, UR5, RZ, 0x30, !PT ;  /* 0x0000000504047c12 */ /* 0x000fc8000f8e30ff */
[----:B------:R-:W-:-:S06]  /*5e70*/  LEA R5, R4, UR4, 0x3 ;  /* 0x0000000404057c11 */ /* 0x000fcc000f8e18ff */
[----:B------:R-:W1:Y:S02]  /*5e80*/  LDS.64 R4, [R5+0x7200] ;  /* 0x0072000005047984 */ /* 0x000e640000000a00 */
[----:B-1----:R-:W-:-:S05]  /*5e90*/  IADD3 R4, P0, PT, R4, R3, RZ ;  /* 0x0000000304047210 */ /* 0x002fca0007f1e0ff */
[----:B------:R-:W-:Y:S01]  /*5ea0*/  IMAD.X R7, RZ, RZ, R5, P0 ;  /* 0x000000ffff077224 */ /* 0x000fe200000e0605 */
[----:B--2---:R-:W-:-:S04]  /*5eb0*/  LEA R6, P0, R4, UR10, 0x2 ;  /* 0x0000000a04067c11 */ /* 0x004fc8000f8010ff */
[----:B------:R-:W-:-:S05]  /*5ec0*/  LEA.HI.X R7, R4, UR11, R7, 0x2, P0 ;  /* 0x0000000b04077c11 */ /* 0x000fca00080f1407 */
[----:B------:R-:W-:Y:S01]  /*5ed0*/  STG.E desc[UR8][R6.64], R11 ;  /* 0x0000000b06007986 */ /* 0x000fe2000c101908 */
[----:B------:R-:W-:-:S03]  /*5ee0*/  NOP ;  /* 0x0000000000007918 */ /* 0x000fc60000000000 */
[----:B------:R-:W1:Y:S02]  /*5ef0*/  LDS R2, [R0+0x600] ;  /* 0x0006000000027984 */ /* 0x000e640000000800 */
[----:B-1----:R-:W-:Y:S02]  /*5f00*/  SHF.R.U32.HI R4, RZ, UR6, R2 ;  /* 0x00000006ff047c19 */ /* 0x002fe40008011602 */
[----:B------:R-:W-:Y:S02]  /*5f10*/  LOP3.LUT R11, R2, 0x80000000, RZ, 0x3c, !PT ;  /* 0x80000000020b7812 */ /* 0x000fe400078e3cff */
[----:B------:R-:W-:-:S04]  /*5f20*/  LOP3.LUT R4, R4, UR5, RZ, 0x30, !PT ;  /* 0x0000000504047c12 */ /* 0x000fc8000f8e30ff */
[----:B------:R-:W-:-:S06]  /*5f30*/  LEA R5, R4, UR4, 0x3 ;  /* 0x0000000404057c11 */ /* 0x000fcc000f8e18ff */
[----:B------:R-:W1:Y:S02]  /*5f40*/  LDS.64 R4, [R5+0x7200] ;  /* 0x0072000005047984 */ /* 0x000e640000000a00 */
[----:B-1----:R-:W-:-:S05]  /*5f50*/  IADD3 R4, P0, PT, R4, R3, RZ ;  /* 0x0000000304047210 */ /* 0x002fca0007f1e0ff */
[----:B------:R-:W-:Y:S01]  /*5f60*/  IMAD.X R9, RZ, RZ, R5, P0 ;  /* 0x000000ffff097224 */ /* 0x000fe200000e0605 */
[----:B------:R-:W-:-:S04]  /*5f70*/  LEA R8, P0, R4, UR10, 0x2 ;  /* 0x0000000a04087c11 */ /* 0x000fc8000f8010ff */
        /* <DEDUP_REMOVED lines=196> */
[----:B-1----:R-:W-:-:S04]  /*6bc0*/  SHF.R.U32.HI R2, RZ, UR6, R0 ;  /* 0x00000006ff027c19 */ /* 0x002fc80008011600 */
[----:B------:R-:W-:-:S04]  /*6bd0*/  LOP3.LUT R2, R2, UR5, RZ, 0x30, !PT ;  /* 0x0000000502027c12 */ /* 0x000fc8000f8e30ff */
[----:B------:R-:W-:-:S06]  /*6be0*/  LEA R4, R2, UR4, 0x3 ;  /* 0x0000000402047c11 */ /* 0x000fcc000f8e18ff */
[----:B------:R-:W1:Y:S02]  /*6bf0*/  LDS.64 R4, [R4+0x7200] ;  /* 0x0072000004047984 */ /* 0x000e640000000a00 */
[----:B-1----:R-:W-:-:S05]  /*6c00*/  IADD3 R3, P0, PT, R4, R3, RZ ;  /* 0x0000000304037210 */ /* 0x002fca0007f1e0ff */
[----:B------:R-:W-:Y:S01]  /*6c10*/  IMAD.X R6, RZ, RZ, R5, P0 ;  /* 0x000000ffff067224 */ /* 0x000fe200000e0605 */
[C---:B------:R-:W-:Y:S02]  /*6c20*/  LEA R2, P0, R3.reuse, UR10, 0x2 ;  /* 0x0000000a03027c11 */ /* 0x040fe4000f8010ff */
[----:B------:R-:W-:Y:S02]  /*6c30*/  LOP3.LUT R5, R0, 0x80000000, RZ, 0x3c, !PT ;  /* 0x8000000000057812 */ /* 0x000fe400078e3cff */
[----:B------:R-:W-:-:S05]  /*6c40*/  LEA.HI.X R3, R3, UR11, R6, 0x2, P0 ;  /* 0x0000000b03037c11 */ /* 0x000fca00080f1406 */
[----:B------:R-:W-:Y:S01]  /*6c50*/  STG.E desc[UR8][R2.64+0x6c00], R5 ;  /* 0x006c000502007986 */ /* 0x000fe2000c101908 */
[----:B------:R-:W-:Y:S01]  /*6c60*/  NOP ;  /* 0x0000000000007918 */ /* 0x000fe20000000000 */
[----:B------:R-:W-:Y:S05]  /*6c70*/  EXIT ;  /* 0x000000000000794d */ /* 0x000fea0003800000 */
.L_x_76:
[----:B-1----:R-:W-:Y:S01]  /*6c80*/  IMAD.U32 R4, RZ, RZ, UR7 ;  /* 0x00000007ff047e24 */ /* 0x002fe2000f8e00ff */
[----:B------:R-:W-:Y:S01]  /*6c90*/  BSSY.RECONVERGENT B0, `(.L_x_77) ;  /* 0x000001e000007945 */ /* 0x000fe20003800200 */
[C---:B------:R-:W-:Y:S02]  /*6ca0*/  VIADD R6, R3.reuse, 0x300 ;  /* 0x0000030003067836 */ /* 0x040fe40000000000 */
[----:B------:R-:W-:Y:S02]  /*6cb0*/  IMAD R5, R4, -0x1c80, R9 ;  /* 0xffffe38004057824 */ /* 0x000fe400078e0209 */
[C---:B------:R-:W-:Y:S02]  /*6cc0*/  VIADD R4, R3.reuse, 0x180 ;  /* 0x0000018003047836 */ /* 0x040fe40000000000 */
[C---:B------:R-:W-:Y:S01]  /*6cd0*/  VIADD R8, R3.reuse, 0x480 ;  /* 0x0000048003087836 */ /* 0x040fe20000000000 */
[CC--:B------:R-:W-:Y:S01]  /*6ce0*/  ISETP.GE.AND P1, PT, R3.reuse, R5.reuse, PT ;  /* 0x000000050300720c */ /* 0x0c0fe20003f26270 */
[C---:B------:R-:W-:Y:S01]  /*6cf0*/  VIADD R10, R3.reuse, 0xa80 ;  /* 0x00000a80030a7836 */ /* 0x040fe20000000000 */
[-C--:B------:R-:W-:Y:S01]  /*6d00*/  ISETP.GE.AND P2, PT, R4, R5.reuse, PT ;  /* 0x000000050400720c */ /* 0x080fe20003f46270 */
[C---:B------:R-:W-:Y:S01]  /*6d10*/  VIADD R4, R3.reuse, 0x600 ;  /* 0x0000060003047836 */ /* 0x040fe20000000000 */
[-C--:B------:R-:W-:Y:S01]  /*6d20*/  ISETP.GE.AND P3, PT, R6, R5.reuse, PT ;  /* 0x000000050600720c */ /* 0x080fe20003f66270 */
[C---:B------:R-:W-:Y:S01]  /*6d30*/  VIADD R6, R3.reuse, 0x780 ;  /* 0x0000078003067836 */ /* 0x040fe20000000000 */
[-C--:B------:R-:W-:Y:S01]  /*6d40*/  ISETP.GE.AND P4, PT, R8, R5.reuse, PT ;  /* 0x000000050800720c */ /* 0x080fe20003f86270 */
[----:B------:R-:W-:Y:S01]  /*6d50*/  VIADD R8, R3, 0x900 ;  /* 0x0000090003087836 */ /* 0x000fe20000000000 */
[----:B------:R-:W-:-:S02]  /*6d60*/  ISETP.GE.AND P5, PT, R4, R5, PT ;  /* 0x000000050400720c */ /* 0x000fc40003fa6270 */
[-C--:B------:R-:W-:Y:S02]  /*6d70*/  ISETP.GE.AND P6, PT, R6, R5.reuse, PT ;  /* 0x000000050600720c */ /* 0x080fe40003fc6270 */
[----:B------:R-:W-:Y:S01]  /*6d80*/  ISETP.GE.AND P0, PT, R8, R5, PT ;  /* 0x000000050800720c */ /* 0x000fe20003f06270 */
[----:B------:R-:W-:-:S12]  /*6d90*/  @P1 BRA `(.L_x_78) ;  /* 0x0000000000341947 */ /* 0x000fd80003800000 */
[----:B------:R-:W1:Y:S01]  /*6da0*/  LDS R4, [R0] ;  /* 0x0000000000047984 */ /* 0x000e620000000800 */
[----:B------:R-:W1:Y:S01]  /*6db0*/  LDCU UR6, c[0x0][0x3c4] ;  /* 0x00007880ff0677ac */ /* 0x000e620008000800 */
[----:B------:R-:W2:Y:S01]  /*6dc0*/  LDCU.64 UR10, c[0x0][0x3a0] ;  /* 0x00007400ff0a77ac */ /* 0x000ea20008000a00 */
[----:B-1----:R-:W-:-:S04]  /*6dd0*/  SHF.R.U32.HI R6, RZ, UR6, R4 ;  /* 0x00000006ff067c19 */ /* 0x002fc80008011604 */
[----:B------:R-:W-:-:S04]  /*6de0*/  LOP3.LUT R6, R6, UR5, RZ, 0x30, !PT ;  /* 0x0000000506067c12 */ /* 0x000fc8000f8e30ff */
[----:B------:R-:W-:-:S05]  /*6df0*/  LEA R8, R6, UR4, 0x3 ;  /* 0x0000000406087c11 */ /* 0x000fca000f8e18ff */
[----:B------:R-:W1:Y:S02]  /*6e00*/  LDS.64 R6, [R8+0x7200] ;  /* 0x0072000008067984 */ /* 0x000e640000000a00 */
[----:B-1----:R-:W-:-:S05]  /*6e10*/  IADD3 R9, P1, PT, R6, R3, RZ ;  /* 0x0000000306097210 */ /* 0x002fca0007f3e0ff */
[----:B------:R-:W-:Y:S01]  /*6e20*/  IMAD.X R12, RZ, RZ, R7, P1 ;  /* 0x000000ffff0c7224 */ /* 0x000fe200008e0607 */
[----:B--2---:R-:W-:-:S04]  /*6e30*/  LEA R6, P1, R9, UR10, 0x2 ;  /* 0x0000000a09067c11 */ /* 0x004fc8000f8210ff */
[----:B------:R-:W-:Y:S02]  /*6e40*/  LEA.HI.X R7, R9, UR11, R12, 0x2, P1 ;  /* 0x0000000b09077c11 */ /* 0x000fe400088f140c */
[----:B------:R-:W-:-:S05]  /*6e50*/  LOP3.LUT R9, R4, 0x80000000, RZ, 0x3c, !PT ;  /* 0x8000000004097812 */ /* 0x000fca00078e3cff */
[----:B------:R1:W-:Y:S02]  /*6e60*/  STG.E desc[UR8][R6.64], R9 ;  /* 0x0000000906007986 */ /* 0x0003e4000c101908 */
.L_x_78:
[----:B------:R-:W-:Y:S05]  /*6e70*/  BSYNC.RECONVERGENT B0 ;  /* 0x0000000000007941 */ /* 0x000fea0003800200 */
.L_x_77:
[----:B------:R-:W-:Y:S01]  /*6e80*/  NOP ;  /* 0x0000000000007918 */ /* 0x000fe20000000000 */
[----:B------:R-:W-:Y:S01]  /*6e90*/  BSSY.RECONVERGENT B0, `(.L_x_79) ;  /* 0x0000011000007945 */ /* 0x000fe20003800200 */
[----:B------:R-:W-:Y:S02]  /*6ea0*/  ISETP.GE.AND P1, PT, R10, R5, PT ;  /* 0x000000050a00720c */ /* 0x000fe40003f26270 */
[----:B------:R-:W-:Y:S01]  /*6eb0*/  LOP3.LUT R10, R3, 0xc00, RZ, 0xfc, !PT ;  /* 0x00000c00030a7812 */ /* 0x000fe200078efcff */
[----:B------:R-:W-:Y:S10]  /*6ec0*/  @P2 BRA `(.L_x_80) ;  /* 0x0000000000342947 */ /* 0x000ff40003800000 */
[----:B------:R-:W1:Y:S01]  /*6ed0*/  LDS R4, [R0+0x600] ;  /* 0x0006000000047984 */ /* 0x000e620000000800 */
        /* <DEDUP_REMOVED lines=12> */
.L_x_80:
[----:B------:R-:W-:Y:S05]  /*6fa0*/  BSYNC.RECONVERGENT B0 ;  /* 0x0000000000007941 */ /* 0x000fea0003800200 */
.L_x_79:
[----:B------:R-:W-:Y:S01]  /*6fb0*/  NOP ;  /* 0x0000000000007918 */ /* 0x000fe20000000000 */
[----:B------:R-:W-:Y:S01]  /*6fc0*/  BSSY.RECONVERGENT B0, `(.L_x_81) ;  /* 0x0000011000007945 */ /* 0x000fe20003800200 */
[----:B------:R-:W-:Y:S01]  /*6fd0*/  ISETP.GE.AND P2, PT, R10, R5, PT ;  /* 0x000000050a00720c */ /* 0x000fe20003f46270 */
[----:B------:R-:W-:Y:S02]  /*6fe0*/  VIADD R10, R3, 0xd80 ;  /* 0x00000d80030a7836 */ /* 0x000fe40000000000 */
[----:B------:R-:W-:Y:S10]  /*6ff0*/  @P3 BRA `(.L_x_82) ;  /* 0x0000000000343947 */ /* 0x000ff40003800000 */
[----:B------:R-:W1:Y:S01]  /*7000*/  LDS R4, [R0+0xc00] ;  /* 0x000c000000047984 */ /* 0x000e620000000800 */
[----:B------:R-:W1:Y:S01]  /*7010*/  LDCU UR6, c[0x0][0x3c4] ;  /* 0x00007880ff0677ac */ /* 0x000e620008000800 */
[----:B------:R-:W3:Y:S01]  /*7020*/  LDCU.64 UR10, c[0x0][0x3a0] ;  /* 0x00007400ff0a77ac */ /* 0x000ee20008000a00 */
[----:B-12---:R-:W-:-:S04]  /*7030*/  SHF.R.U32.HI R6, RZ, UR6, R4 ;  /* 0x00000006ff067c19 */ /* 0x006fc80008011604 */
[----:B------:R-:W-:-:S04]  /*7040*/  LOP3.LUT R6, R6, UR5, RZ, 0x30, !PT ;  /* 0x0000000506067c12 */ /* 0x000fc8000f8e30ff */
[----:B------:R-:W-:-:S05]  /*7050*/  LEA R8, R6, UR4, 0x3 ;  /* 0x0000000406087c11 */ /* 0x000fca000f8e18ff */
[----:B------:R-:W1:Y:S02]  /*7060*/  LDS.64 R6, [R8+0x7200] ;  /* 0x0072000008067984 */ /* 0x000e640000000a00 */
[----:B-1----:R-:W-:-:S05]  /*7070*/  IADD3 R9, P3, PT, R6, R3, RZ ;  /* 0x0000000306097210 */ /* 0x002fca0007f7e0ff */
[----:B------:R-:W-:Y:S01]  /*7080*/  IMAD.X R12, RZ, RZ, R7, P3 ;  /* 0x000000ffff0c7224 */ /* 0x000fe200018e0607 */
[----:B---3--:R-:W-:-:S04]  /*7090*/  LEA R6, P3, R9, UR10, 0x2 ;  /* 0x0000000a09067c11 */ /* 0x008fc8000f8610ff */
[----:B------:R-:W-:Y:S02]  /*70a0*/  LEA.HI.X R7, R9, UR11, R12, 0x2, P3 ;  /* 0x0000000b09077c11 */ /* 0x000fe400098f140c */
[----:B------:R-:W-:-:S05]  /*70b0*/  LOP3.LUT R9, R4, 0x80000000, RZ, 0x3c, !PT ;  /* 0x8000000004097812 */ /* 0x000fca00078e3cff */
[----:B------:R3:W-:Y:S02]  /*70c0*/  STG.E desc[UR8][R6.64+0xc00], R9 ;  /* 0x000c000906007986 */ /* 0x0007e4000c101908 */
.L_x_82:
[----:B------:R-:W-:Y:S05]  /*70d0*/  BSYNC.RECONVERGENT B0 ;  /* 0x0000000000007941 */ /* 0x000fea0003800200 */
.L_x_81:
[----:B------:R-:W-:Y:S01]  /*70e0*/  NOP ;  /* 0x0000000000007918 */ /* 0x000fe20000000000 */
[----:B------:R-:W-:Y:S01]  /*70f0*/  BSSY.RECONVERGENT B0, `(.L_x_83) ;  /* 0x0000011000007945 */ /* 0x000fe20003800200 */
[----:B------:R-:W-:Y:S01]  /*7100*/  ISETP.GE.AND P3, PT, R10, R5, PT ;  /* 0x000000050a00720c */ /* 0x000fe20003f66270 */
[----:B------:R-:W-:Y:S02]  /*7110*/  VIADD R10, R3, 0xf00 ;  /* 0x00000f00030a7836 */ /* 0x000fe40000000000 */
[----:B------:R-:W-:Y:S10]  /*7120*/  @P4 BRA `(.L_x_84) ;  /* 0x0000000000344947 */ /* 0x000ff40003800000 */
[----:B------:R-:W1:Y:S01]  /*7130*/  LDS R4, [R0+0x1200] ;  /* 0x0012000000047984 */ /* 0x000e620000000800 */
[----:B------:R-:W1:Y:S01]  /*7140*/  LDCU UR6, c[0x0][0x3c4] ;  /* 0x00007880ff0677ac */ /* 0x000e620008000800 */
[----:B------:R-:W4:Y:S01]  /*7150*/  LDCU.64 UR10, c[0x0][0x3a0] ;  /* 0x00007400ff0a77ac */ /* 0x000f220008000a00 */
[----:B-123--:R-:W-:-:S04]  /*7160*/  SHF.R.U32.HI R6, RZ, UR6, R4 ;  /* 0x00000006ff067c19 */ /* 0x00efc80008011604 */
[----:B------:R-:W-:-:S04]  /*7170*/  LOP3.LUT R6, R6, UR5, RZ, 0x30, !PT ;  /* 0x0000000506067c12 */ /* 0x000fc8000f8e30ff */
[----:B------:R-:W-:-:S05]  /*7180*/  LEA R8, R6, UR4, 0x3 ;  /* 0x0000000406087c11 */ /* 0x000fca000f8e18ff */
[----:B------:R-:W1:Y:S02]  /*7190*/  LDS.64 R6, [R8+0x7200] ;  /* 0x0072000008067984 */ /* 0x000e640000000a00 */
[----:B-1----:R-:W-:-:S05]  /*71a0*/  IADD3 R9, P4, PT, R6, R3, RZ ;  /* 0x0000000306097210 */ /* 0x002fca0007f9e0ff */
[----:B------:R-:W-:Y:S01]  /*71b0*/  IMAD.X R12, RZ, RZ, R7, P4 ;  /* 0x000000ffff0c7224 */ /* 0x000fe200020e0607 */
[----:B----4-:R-:W-:-:S04]  /*71c0*/  LEA R6, P4, R9, UR10, 0x2 ;  /* 0x0000000a09067c11 */ /* 0x010fc8000f8810ff */
[----:B------:R-:W-:Y:S02]  /*71d0*/  LEA.HI.X R7, R9, UR11, R12, 0x2, P4 ;  /* 0x0000000b09077c11 */ /* 0x000fe4000a0f140c */
[----:B------:R-:W-:-:S05]  /*71e0*/  LOP3.LUT R9, R4, 0x80000000, RZ, 0x3c, !PT ;  /* 0x8000000004097812 */ /* 0x000fca00078e3cff */
[----:B------:R4:W-:Y:S02]  /*71f0*/  STG.E desc[UR8][R6.64+0x1200], R9 ;  /* 0x0012000906007986 */ /* 0x0009e4000c101908 */
.L_x_84:
[----:B------:R-:W-:Y:S05]  /*7200*/  BSYNC.RECONVERGENT B0 ;  /* 0x0000000000007941 */ /* 0x000fea0003800200 */
.L_x_83:
[----:B------:R-:W-:Y:S01]  /*7210*/  NOP ;  /* 0x0000000000007918 */ /* 0x000fe20000000000 */
[----:B------:R-:W-:Y:S01]  /*7220*/  BSSY.RECONVERGENT B0, `(.L_x_85) ;  /* 0x0000011000007945 */ /* 0x000fe20003800200 */
[----:B------:R-:W-:Y:S01]  /*7230*/  ISETP.GE.AND P4, PT, R10, R5, PT ;  /* 0x000000050a00720c */ /* 0x000fe20003f86270 */
[----:B------:R-:W-:Y:S02]  /*7240*/  VIADD R10, R3, 0x1080 ;  /* 0x00001080030a7836 */ /* 0x000fe40000000000 */
[----:B------:R-:W-:Y:S10]  /*7250*/  @P5 BRA `(.L_x_86) ;  /* 0x0000000000345947 */ /* 0x000ff40003800000 */
[----:B------:R-:W1:Y:S01]  /*7260*/  LDS R4, [R0+0x1800] ;  /* 0x0018000000047984 */ /* 0x000e620000000800 */
[----:B------:R-:W1:Y:S01]  /*7270*/  LDCU UR6, c[0x0][0x3c4] ;  /* 0x00007880ff0677ac */ /* 0x000e620008000800 */
[----:B------:R-:W5:Y:S01]  /*7280*/  LDCU.64 UR10, c[0x0][0x3a0] ;  /* 0x00007400ff0a77ac */ /* 0x000f620008000a00 */
[----:B-1234-:R-:W-:-:S04]  /*7290*/  SHF.R.U32.HI R6, RZ, UR6, R4 ;  /* 0x00000006ff067c19 */ /* 0x01efc80008011604 */
[----:B------:R-:W-:-:S04]  /*72a0*/  LOP3.LUT R6, R6, UR5, RZ, 0x30, !PT ;  /* 0x0000000506067c12 */ /* 0x000fc8000f8e30ff */
[----:B------:R-:W-:-:S05]  /*72b0*/  LEA R8, R6, UR4, 0x3 ;  /* 0x0000000406087c11 */ /* 0x000fca000f8e18ff */
[----:B------:R-:W1:Y:S02]  /*72c0*/  LDS.64 R6, [R8+0x7200] ;  /* 0x0072000008067984 */ /* 0x000e640000000a00 */
[----:B-1----:R-:W-:-:S05]  /*72d0*/  IADD3 R9, P5, PT, R6, R3, RZ ;  /* 0x0000000306097210 */ /* 0x002fca0007fbe0ff */
[----:B------:R-:W-:Y:S01]  /*72e0*/  IMAD.X R12, RZ, RZ, R7, P5 ;  /* 0x000000ffff0c7224 */ /* 0x000fe200028e0607 */
[----:B-----5:R-:W-:-:S04]  /*72f0*/  LEA R6, P5, R9, UR10, 0x2 ;  /* 0x0000000a09067c11 */ /* 0x020fc8000f8a10ff */
[----:B------:R-:W-:Y:S02]  /*7300*/  LEA.HI.X R7, R9, UR11, R12, 0x2, P5 ;  /* 0x0000000b09077c11 */ /* 0x000fe4000a8f140c */
[----:B------:R-:W-:-:S05]  /*7310*/  LOP3.LUT R9, R4, 0x80000000, RZ, 0x3c, !PT ;  /* 0x8000000004097812 */ /* 0x000fca00078e3cff */
[----:B------:R1:W-:Y:S02]  /*7320*/  STG.E desc[UR8][R6.64+0x1800], R9 ;  /* 0x0018000906007986 */ /* 0x0003e4000c101908 */
.L_x_86:
[----:B------:R-:W-:Y:S05]  /*7330*/  BSYNC.RECONVERGENT B0 ;  /* 0x0000000000007941 */ /* 0x000fea0003800200 */
.L_x_85:
        /* <DEDUP_REMOVED lines=18> */
.L_x_88:
[----:B------:R-:W-:Y:S05]  /*7460*/  BSYNC.RECONVERGENT B0 ;  /* 0x0000000000007941 */ /* 0x000fea0003800200 */
.L_x_87:
        /* <DEDUP_REMOVED lines=18> */
.L_x_90:
[----:B------:R-:W-:Y:S05]  /*7590*/  BSYNC.RECONVERGENT B0 ;  /* 0x0000000000007941 */ /* 0x000fea0003800200 */
.L_x_89:
        /* <DEDUP_REMOVED lines=18> */
.L_x_92:
[----:B------:R-:W-:Y:S05]  /*76c0*/  BSYNC.RECONVERGENT B0 ;  /* 0x0000000000007941 */ /* 0x000fea0003800200 */
.L_x_91:
        /* <DEDUP_REMOVED lines=18> */
.L_x_94:
[----:B------:R-:W-:Y:S05]  /*77f0*/  BSYNC.RECONVERGENT B0 ;  /* 0x0000000000007941 */ /* 0x000fea0003800200 */
.L_x_93:
[----:B------:R-:W-:Y:S01]  /*7800*/  NOP ;  /* 0x0000000000007918 */ /* 0x000fe20000000000 */
[----:B------:R-:W-:Y:S01]  /*7810*/  BSSY.RECONVERGENT B0, `(.L_x_95) ;  /* 0x0000011000007945 */ /* 0x000fe20003800200 */
[----:B------:R-:W-:Y:S02]  /*7820*/  ISETP.GE.AND P2, PT, R10, R5, PT ;  /* 0x000000050a00720c */ /* 0x000fe40003f46270 */
[----:B------:R-:W-:Y:S01]  /*7830*/  LOP3.LUT R10, R3, 0x1800, RZ, 0xfc, !PT ;  /* 0x00001800030a7812 */ /* 0x000fe200078efcff */
        /* <DEDUP_REMOVED lines=14> */
.L_x_96:
[----:B------:R-:W-:Y:S05]  /*7920*/  BSYNC.RECONVERGENT B0 ;  /* 0x0000000000007941 */ /* 0x000fea0003800200 */
.L_x_95:
        /* <DEDUP_REMOVED lines=18> */
.L_x_98:
[----:B------:R-:W-:Y:S05]  /*7a50*/  BSYNC.RECONVERGENT B0 ;  /* 0x0000000000007941 */ /* 0x000fea0003800200 */
.L_x_97:
[----:B------:R-:W-:Y:S01]  /*7a60*/  NOP ;  /* 0x0000000000007918 */ /* 0x000fe20000000000 */
[----:B------:R-:W-:Y:S01]  /*7a70*/  BSSY.RECONVERGENT B0, `(.L_x_99) ;  /* 0x0000010000007945 */ /* 0x000fe20003800200 */
[----:B------:R-:W-:-:S03]  /*7a80*/  ISETP.GE.AND P4, PT, R10, R5, PT ;  /* 0x000000050a00720c */ /* 0x000fc60003f86270 */
        /* <DEDUP_REMOVED lines=14> */
.L_x_100:
[----:B------:R-:W-:Y:S05]  /*7b70*/  BSYNC.RECONVERGENT B0 ;  /* 0x0000000000007941 */ /* 0x000fea0003800200 */
.L_x_99:
[----:B------:R-:W-:Y:S01]  /*7b80*/  NOP ;  /* 0x0000000000007918 */ /* 0x000fe20000000000 */
[----:B------:R-:W-:Y:S04]  /*7b90*/  BSSY.RECONVERGENT B0, `(.L_x_101) ;  /* 0x000000f000007945 */ /* 0x000fe80003800200 */
[----:B------:R-:W-:Y:S05]  /*7ba0*/  @P6 BRA `(.L_x_102) ;  /* 0x0000000000346947 */ /* 0x000fea0003800000 */
        /* <DEDUP_REMOVED lines=13> */
.L_x_102:
[----:B------:R-:W-:Y:S05]  /*7c80*/  BSYNC.RECONVERGENT B0 ;  /* 0x0000000000007941 */ /* 0x000fea0003800200 */
.L_x_101:
        /* <DEDUP_REMOVED lines=16> */
.L_x_104:
[----:B------:R-:W-:Y:S05]  /*7d90*/  BSYNC.RECONVERGENT B0 ;  /* 0x0000000000007941 */ /* 0x000fea0003800200 */
.L_x_103:
        /* <DEDUP_REMOVED lines=16> */
.L_x_106:
[----:B------:R-:W-:Y:S05]  /*7ea0*/  BSYNC.RECONVERGENT B0 ;  /* 0x0000000000007941 */ /* 0x000fea0003800200 */
.L_x_105:
        /* <DEDUP_REMOVED lines=16> */
.L_x_108:
[----:B------:R-:W-:Y:S05]  /*7fb0*/  BSYNC.RECONVERGENT B0 ;  /* 0x0000000000007941 */ /* 0x000fea0003800200 */
.L_x_107:
        /* <DEDUP_REMOVED lines=16> */
.L_x_110:
[----:B------:R-:W-:Y:S05]  /*80c0*/  BSYNC.RECONVERGENT B0 ;  /* 0x0000000000007941 */ /* 0x000fea0003800200 */
.L_x_109:
        /* <DEDUP_REMOVED lines=16> */
.L_x_112:
[----:B------:R-:W-:Y:S05]  /*81d0*/  BSYNC.RECONVERGENT B0 ;  /* 0x0000000000007941 */ /* 0x000fea0003800200 */
.L_x_111:
[----:B------:R-:W-:Y:S01]  /*81e0*/  NOP ;  /* 0x0000000000007918 */ /* 0x000fe20000000000 */
[----:B------:R-:W5:Y:S01]  /*81f0*/  LDS R0, [R0+0x6c00] ;  /* 0x006c000000007984 */ /* 0x000f620000000800 */
[----:B------:R-:W5:Y:S02]  /*8200*/  LDCU UR6, c[0x0][0x3c4] ;  /* 0x00007880ff0677ac */ /* 0x000f640008000800 */
[----:B-----5:R-:W-:-:S04]  /*8210*/  SHF.R.U32.HI R2, RZ, UR6, R0 ;  /* 0x00000006ff027c19 */ /* 0x020fc80008011600 */
[----:B------:R-:W-:-:S04]  /*8220*/  LOP3.LUT R2, R2, UR5, RZ, 0x30, !PT ;  /* 0x0000000502027c12 */ /* 0x000fc8000f8e30ff */
[----:B-1234-:R-:W-:Y:S01]  /*8230*/  LEA R6, R2, UR4, 0x3 ;  /* 0x0000000402067c11 */ /* 0x01efe2000f8e18ff */
[----:B------:R-:W-:-:S05]  /*8240*/  VIADD R2, R3, 0x1b00 ;  /* 0x00001b0003027836 */ /* 0x000fca0000000000 */
[----:B------:R-:W1:Y:S01]  /*8250*/  LDS.64 R6, [R6+0x7200] ;  /* 0x0072000006067984 */ /* 0x000e620000000a00 */
[----:B------:R-:W-:-:S13]  /*8260*/  ISETP.GE.AND P0, PT, R2, R5, PT ;  /* 0x000000050200720c */ /* 0x000fda0003f06270 */
[----:B------:R-:W2:Y:S01]  /*8270*/  @!P0 LDC.64 R8, c[0x0][0x3a0] ;  /* 0x0000e800ff088b82 */ /* 0x000ea20000000a00 */
[----:B------:R-:W-:Y:S02]  /*8280*/  @!P0 LOP3.LUT R5, R0, 0x80000000, RZ, 0x3c, !PT ;  /* 0x8000000000058812 */ /* 0x000fe400078e3cff */
[----:B-1----:R-:W-:-:S05]  /*8290*/  IADD3 R3, P1, PT, R6, R3, RZ ;  /* 0x0000000306037210 */ /* 0x002fca0007f3e0ff */
[----:B------:R-:W-:Y:S01]  /*82a0*/  IMAD.X R4, RZ, RZ, R7, P1 ;  /* 0x000000ffff047224 */ /* 0x000fe200008e0607 */
[----:B--2---:R-:W-:-:S04]  /*82b0*/  @!P0 LEA R2, P1, R3, R8, 0x2 ;  /* 0x0000000803028211 */ /* 0x004fc800078210ff */
[----:B------:R-:W-:-:S05]  /*82c0*/  @!P0 LEA.HI.X R3, R3, R9, R4, 0x2, P1 ;  /* 0x0000000903038211 */ /* 0x000fca00008f1404 */
[----:B------:R-:W-:Y:S01]  /*82d0*/  @!P0 STG.E desc[UR8][R2.64+0x6c00], R5 ;  /* 0x006c000502008986 */ /* 0x000fe2000c101908 */
[----:B------:R-:W-:Y:S01]  /*82e0*/  NOP ;  /* 0x0000000000007918 */ /* 0x000fe20000000000 */
[----:B------:R-:W-:Y:S05]  /*82f0*/  EXIT ;  /* 0x000000000000794d */ /* 0x000fea0003800000 */
.L_x_26:
[----:B------:R-:W-:Y:S02]  /*8300*/  IMAD.MOV.U32 R50, RZ, RZ, R19 ;  /* 0x000000ffff327224 */ /* 0x000fe400078e0013 */
[----:B------:R-:W-:Y:S02]  /*8310*/  IMAD.MOV.U32 R49, RZ, RZ, 0x1 ;  /* 0x00000001ff317424 */ /* 0x000fe400078e00ff */
[----:B------:R-:W-:Y:S02]  /*8320*/  IMAD.MOV.U32 R52, RZ, RZ, RZ ;  /* 0x000000ffff347224 */ /* 0x000fe400078e00ff */
[----:B------:R-:W-:-:S07]  /*8330*/  IMAD.MOV.U32 R47, RZ, RZ, -0x1 ;  /* 0xffffffffff2f7424 */ /* 0x000fce00078e00ff */
[----:B------:R-:W-:Y:S05]  /*8340*/  WARPSYNC.COLLECTIVE R47, `(.L_x_113) ;  /* 0x000000002f087348 */ /* 0x000fea0003c00000 */
[----:B------:R0:W1:Y:S02]  /*8350*/  SHFL.UP P0, R48, R50, R49, R52 ;  /* 0x0400003132307389 */ /* 0x0000640000000034 */
[----:B01----:R-:W-:Y:S05]  /*8360*/  ENDCOLLECTIVE ;  /* 0x000000000000791b */ /* 0x003fea0003800000 */
.L_x_113:
[----:B------:R-:W-:Y:S02]  /*8370*/  IMAD.MOV.U32 R49, RZ, RZ, 0x2 ;  /* 0x00000002ff317424 */ /* 0x000fe400078e00ff */
[----:B------:R-:W-:-:S04]  /*8380*/  IMAD.MOV.U32 R20, RZ, RZ, R48 ;  /* 0x000000ffff147224 */ /* 0x000fc800078e0030 */
[----:B------:R-:W-:-:S04]  /*8390*/  @P0 IMAD.IADD R20, R19, 0x1, R20 ;  /* 0x0000000113140824 */ /* 0x000fc800078e0214 */
[----:B------:R-:W-:-:S07]  /*83a0*/  IMAD.MOV.U32 R50, RZ, RZ, R20 ;  /* 0x000000ffff327224 */ /* 0x000fce00078e0014 */
[----:B------:R-:W-:Y:S05]  /*83b0*/  WARPSYNC.COLLECTIVE R47, `(.L_x_114) ;  /* 0x000000002f087348 */ /* 0x000fea0003c00000 */
[----:B------:R0:W1:Y:S02]  /*83c0*/  SHFL.UP P0, R48, R50, R49, R52 ;  /* 0x0400003132307389 */ /* 0x0000640000000034 */
[----:B01----:R-:W-:Y:S05]  /*83d0*/  ENDCOLLECTIVE ;  /* 0x000000000000791b */ /* 0x003fea0003800000 */
.L_x_114:
[----:B------:R-:W-:Y:S02]  /*83e0*/  IMAD.MOV.U32 R49, RZ, RZ, 0x4 ;  /* 0x00000004ff317424 */ /* 0x000fe400078e00ff */
[----:B------:R-:W-:-:S04]  /*83f0*/  IMAD.MOV.U32 R21, RZ, RZ, R48 ;  /* 0x000000ffff157224 */ /* 0x000fc800078e0030 */
[----:B------:R-:W-:-:S04]  /*8400*/  @P0 IMAD.IADD R21, R20, 0x1, R21 ;  /* 0x0000000114150824 */ /* 0x000fc800078e0215 */
[----:B------:R-:W-:-:S07]  /*8410*/  IMAD.MOV.U32 R50, RZ, RZ, R21 ;  /* 0x000000ffff327224 */ /* 0x000fce00078e0015 */
[----:B------:R-:W-:Y:S05]  /*8420*/  WARPSYNC.COLLECTIVE R47, `(.L_x_115) ;  /* 0x000000002f087348 */ /* 0x000fea0003c00000 */
[----:B------:R0:W1:Y:S02]  /*8430*/  SHFL.UP P0, R48, R50, R49, R52 ;  /* 0x0400003132307389 */ /* 0x0000640000000034 */
[----:B01----:R-:W-:Y:S05]  /*8440*/  ENDCOLLECTIVE ;  /* 0x000000000000791b */ /* 0x003fea0003800000 */
.L_x_115:
[----:B------:R-:W-:Y:S02]  /*8450*/  IMAD.MOV.U32 R49, RZ, RZ, 0x8 ;  /* 0x00000008ff317424 */ /* 0x000fe400078e00ff */
[----:B------:R-:W-:-:S04]  /*8460*/  IMAD.MOV.U32 R22, RZ, RZ, R48 ;  /* 0x000000ffff167224 */ /* 0x000fc800078e0030 */
[----:B------:R-:W-:-:S04]  /*8470*/  @P0 IMAD.IADD R22, R21, 0x1, R22 ;  /* 0x0000000115160824 */ /* 0x000fc800078e0216 */
[----:B------:R-:W-:-:S07]  /*8480*/  IMAD.MOV.U32 R50, RZ, RZ, R22 ;  /* 0x000000ffff327224 */ /* 0x000fce00078e0016 */
[----:B------:R-:W-:Y:S05]  /*8490*/  WARPSYNC.COLLECTIVE R47, `(.L_x_116) ;  /* 0x000000002f087348 */ /* 0x000fea0003c00000 */
[----:B------:R0:W1:Y:S02]  /*84a0*/  SHFL.UP P0, R48, R50, R49, R52 ;  /* 0x0400003132307389 */ /* 0x0000640000000034 */
[----:B01----:R-:W-:Y:S05]  /*84b0*/  ENDCOLLECTIVE ;  /* 0x000000000000791b */ /* 0x003fea0003800000 */
.L_x_116:
[----:B------:R-:W-:Y:S02]  /*84c0*/  IMAD.MOV.U32 R49, RZ, RZ, 0x10 ;  /* 0x00000010ff317424 */ /* 0x000fe400078e00ff */
[----:B------:R-:W-:-:S04]  /*84d0*/  IMAD.MOV.U32 R23, RZ, RZ, R48 ;  /* 0x000000ffff177224 */ /* 0x000fc800078e0030 */
[----:B------:R-:W-:-:S04]  /*84e0*/  @P0 IMAD.IADD R23, R22, 0x1, R23 ;  /* 0x0000000116170824 */ /* 0x000fc800078e0217 */
[----:B------:R-:W-:-:S07]  /*84f0*/  IMAD.MOV.U32 R50, RZ, RZ, R23 ;  /* 0x000000ffff327224 */ /* 0x000fce00078e0017 */
[----:B------:R-:W-:Y:S05]  /*8500*/  WARPSYNC.COLLECTIVE R47, `(.L_x_117) ;  /* 0x000000002f087348 */ /* 0x000fea0003c00000 */
[----:B------:R0:W1:Y:S02]  /*8510*/  SHFL.UP P0, R48, R50, R49, R52 ;  /* 0x0400003132307389 */ /* 0x0000640000000034 */
[----:B01----:R-:W-:Y:S05]  /*8520*/  ENDCOLLECTIVE ;  /* 0x000000000000791b */ /* 0x003fea0003800000 */
.L_x_117:
[----:B------:R-:W-:Y:S05]  /*8530*/  BRA `(.L_x_118) ;  /* 0xffffff9c00b07947 */ /* 0x000fea000383ffff */
.L_x_119:
[----:B------:R-:W-:-:S00]  /*8540*/  BRA `(.L_x_119) ;  /* 0xfffffffc00fc7947 */ /* 0x000fc0000383ffff */
[----:B------:R-:W-:-:S00]  /*8550*/  NOP ;  /* 0x0000000000007918 */ /* 0x000fc00000000000 */
        /* <DEDUP_REMOVED lines=10> */
.L_x_470:


//--------------------- .text._ZN3cub18CUB_300001_SM_10006detail10radix_sort33DeviceRadixSortExclusiveSumKernelINS1_5radix10policy_hubIiNS0_8NullTypeEyE10Policy1000EyEEvPT0_ --------------------------
	.section	.text._ZN3cub18CUB_300001_SM_10006detail10radix_sort33DeviceRadixSortExclusiveSumKernelINS1_5radix10policy_hubIiNS0_8NullTypeEyE10Policy1000EyEEvPT0_,"ax",@progbits
	.align	128
        .global         _ZN3cub18CUB_300001_SM_10006detail10radix_sort33DeviceRadixSortExclusiveSumKernelINS1_5radix10policy_hubIiNS0_8NullTypeEyE10Policy1000EyEEvPT0_
        .type           _ZN3cub18CUB_300001_SM_10006detail10radix_sort33DeviceRadixSortExclusiveSumKernelINS1_5radix10policy_hubIiNS0_8NullTypeEyE10Policy1000EyEEvPT0_,@function
        .size           _ZN3cub18CUB_300001_SM_10006detail10radix_sort33DeviceRadixSortExclusiveSumKernelINS1_5radix10policy_hubIiNS0_8NullTypeEyE10Policy1000EyEEvPT0_,(.L_x_471 - _ZN3cub18CUB_300001_SM_10006detail10radix_sort33DeviceRadixSortExclusiveSumKernelINS1_5radix10policy_hubIiNS0_8NullTypeEyE10Policy1000EyEEvPT0_)
        .other          _ZN3cub18CUB_300001_SM_10006detail10radix_sort33DeviceRadixSortExclusiveSumKernelINS1_5radix10policy_hubIiNS0_8NullTypeEyE10Policy1000EyEEvPT0_,@"STO_CUDA_ENTRY STV_DEFAULT"
_ZN3cub18CUB_300001_SM_10006detail10radix_sort33DeviceRadixSortExclusiveSumKernelINS1_5radix10policy_hubIiNS0_8NullTypeEyE10Policy1000EyEEvPT0_:
.text._ZN3cub18CUB_300001_SM_10006detail10radix_sort33DeviceRadixSortExclusiveSumKernelINS1_5radix10policy_hubIiNS0_8NullTypeEyE10Policy1000EyEEvPT0_:
[----:B------:R-:W-:Y:S01]  /*0000*/  LDC R1, c[0x0][0x37c] ;  /* 0x0000df00ff017b82 */ /* 0x000fe20000000800 */
[----:B------:R-:W0:Y:S07]  /*0010*/  S2R R18, SR_TID.X ;  /* 0x0000000000127919 */ /* 0x000e2e0000002100 */
[----:B------:R-:W1:Y:S01]  /*0020*/  LDC.64 R16, c[0x0][0x380] ;  /* 0x0000e000ff107b82 */ /* 0x000e620000000a00 */
[----:B------:R-:W2:Y:S01]  /*0030*/  LDCU.64 UR4, c[0x0][0x358] ;  /* 0x00006b00ff0477ac */ /* 0x000ea20008000a00 */
[----:B------:R-:W3:Y:S01]  /*0040*/  S2R R5, SR_CTAID.X ;  /* 0x0000000000057919 */ /* 0x000ee20000002500 */
[----:B0-----:R-:W-:Y:S01]  /*0050*/  ISETP.GT.U32.AND P1, PT, R18, 0xff, PT ;  /* 0x000000ff1200780c */ /* 0x001fe20003f24070 */
[----:B---3--:R-:W-:-:S04]  /*0060*/  IMAD R5, R5, 0x100, R18 ;  /* 0x0000010005057824 */ /* 0x008fc800078e0212 */
[----:B-1----:R-:W-:-:S08]  /*0070*/  IMAD.WIDE R16, R5, 0x8, R16 ;  /* 0x0000000805107825 */ /* 0x002fd000078e0210 */
[----:B--2---:R-:W2:Y:S01]  /*0080*/  @!P1 LDG.E.64 R2, desc[UR4][R16.64] ;  /* 0x0000000410029981 */ /* 0x004ea2000c1e1b00 */
[----:B------:R-:W-:Y:S02]  /*0090*/  MOV R0, 0x400 ;  /* 0x0000040000007802 */ /* 0x000fe40000000f00 */
[C---:B------:R-:W-:Y:S01]  /*00a0*/  ISETP.GT.U32.AND P0, PT, R18.reuse, 0x1f, PT ;  /* 0x0000001f1200780c */ /* 0x040fe20003f04070 */
[----:B------:R-:W0:Y:S02]  /*00b0*/  S2R R5, SR_CgaCtaId ;  /* 0x0000000000057919 */ /* 0x000e240000008800 */
[----:B0-----:R-:W-:Y:S02]  /*00c0*/  LEA R5, R5, R0, 0x18 ;  /* 0x0000000005057211 */ /* 0x001fe400078ec0ff */
[----:B------:R-:W-:-:S05]  /*00d0*/  LEA.HI R0, R18, R18, RZ, 0x1d ;  /* 0x0000001212007211 */ /* 0x000fca00078fe8ff */
[----:B------:R-:W-:-:S05]  /*00e0*/  IMAD R0, R0, 0x8, R5 ;  /* 0x0000000800007824 */ /* 0x000fca00078e0205 */
[----:B--2---:R0:W-:Y:S01]  /*00f0*/  STS.64 [R0+0x10], R2 ;  /* 0x0000100200007388 */ /* 0x0041e20000000a00 */
[----:B------:R-:W-:Y:S06]  /*0100*/  BAR.SYNC.DEFER_BLOCKING 0x0 ;  /* 0x0000000000007b1d */ /* 0x000fec0000010000 */
[----:B------:R-:W-:Y:S05]  /*0110*/  @P0 BRA `(.L_x_120) ;  /* 0x0000000400240947 */ /* 0x000fea0003800000 */
[----:B------:R-:W-:Y:S01]  /*0120*/  IMAD R18, R18, 0x48, R5 ;  /* 0x0000004812127824 */ /* 0x000fe200078e0205 */
[----:B------:R-:W-:-:S04]  /*0130*/  UMOV UR6, 0xffffffff ;  /* 0xffffffff00067882 */ /* 0x000fc80000000000 */
[----:B------:R-:W-:Y:S04]  /*0140*/  LDS.64 R14, [R18+0x10] ;  /* 0x00001000120e7984 */ /* 0x000fe80000000a00 */
[----:B------:R-:W-:Y:S04]  /*0150*/  LDS.64 R12, [R18+0x18] ;  /* 0x00001800120c7984 */ /* 0x000fe80000000a00 */
[----:B------:R-:W1:Y:S04]  /*0160*/  LDS.64 R10, [R18+0x20] ;  /* 0x00002000120a7984 */ /* 0x000e680000000a00 */
[----:B------:R-:W-:Y:S04]  /*0170*/  LDS.64 R8, [R18+0x28] ;  /* 0x0000280012087984 */ /* 0x000fe80000000a00 */
[----:B------:R-:W2:Y:S04]  /*0180*/  LDS.64 R6, [R18+0x30] ;  /* 0x0000300012067984 */ /* 0x000ea80000000a00 */
[----:B------:R-:W-:Y:S04]  /*0190*/  LDS.64 R4, [R18+0x38] ;  /* 0x0000380012047984 */ /* 0x000fe80000000a00 */
[----:B0-----:R-:W0:Y:S04]  /*01a0*/  LDS.64 R2, [R18+0x40] ;  /* 0x0000400012027984 */ /* 0x001e280000000a00 */
[----:B------:R-:W3:Y:S01]  /*01b0*/  LDS.64 R20, [R18+0x48] ;  /* 0x0000480012147984 */ /* 0x000ee20000000a00 */
[----:B-1----:R-:W-:-:S04]  /*01c0*/  IADD3 R19, P3, P4, R10, R12, R14 ;  /* 0x0000000c0a137210 */ /* 0x002fc80007c7e00e */
[----:B------:R-:W-:Y:S02]  /*01d0*/  IADD3.X R23, PT, PT, R11, R13, R15, P3, P4 ;  /* 0x0000000d0b177210 */ /* 0x000fe40001fe840f */
[----:B--2---:R-:W-:-:S04]  /*01e0*/  IADD3 R19, P0, P2, R6, R19, R8 ;  /* 0x0000001306137210 */ /* 0x004fc80007a1e008 */
[----:B------:R-:W-:Y:S02]  /*01f0*/  IADD3.X R23, PT, PT, R7, R23, R9, P0, P2 ;  /* 0x0000001707177210 */ /* 0x000fe400007e4409 */
[----:B0-----:R-:W-:-:S04]  /*0200*/  IADD3 R19, P3, P4, R2, R19, R4 ;  /* 0x0000001302137210 */ /* 0x001fc80007c7e004 */
[----:B---3--:R-:W-:Y:S02]  /*0210*/  IADD3 R20, P0, PT, R20, R19, RZ ;  /* 0x0000001314147210 */ /* 0x008fe40007f1e0ff */
[----:B------:R-:W-:-:S05]  /*0220*/  IADD3.X R19, PT, PT, R3, R23, R5, P3, P4 ;  /* 0x0000001703137210 */ /* 0x000fca0001fe8405 */
[----:B------:R-:W-:Y:S01]  /*0230*/  IMAD.X R19, R21, 0x1, R19, P0 ;  /* 0x0000000115137824 */ /* 0x000fe200000e0613 */
[----:B------:R-:W-:Y:S06]  /*0240*/  BRA.DIV UR6, `(.L_x_121) ;  /* 0x0000000206f07947 */ /* 0x000fec000b800000 */
[----:B------:R-:W0:Y:S04]  /*0250*/  SHFL.UP PT, R27, R20, 0x1, RZ ;  /* 0x04200000141b7989 */ /* 0x000e2800000e00ff */
[----:B------:R-:W1:Y:S01]  /*0260*/  SHFL.UP P0, R25, R19, 0x1, RZ ;  /* 0x0420000013197989 */ /* 0x000e6200000000ff */
[----:B0-----:R-:W-:-:S04]  /*0270*/  IADD3 R22, P2, PT, R27, R20, RZ ;  /* 0x000000141b167210 */ /* 0x001fc80007f5e0ff */
[----:B-1----:R-:W-:Y:S01]  /*0280*/  SEL R27, R22, R27, P0 ;  /* 0x0000001b161b7207 */ /* 0x002fe20000000000 */
[----:B------:R-:W-:-:S04]  /*0290*/  IMAD.X R26, R25, 0x1, R19, P2 ;  /* 0x00000001191a7824 */ /* 0x000fc800010e0613 */
[----:B------:R-:W0:Y:S01]  /*02a0*/  SHFL.UP PT, R28, R27, 0x2, RZ ;  /* 0x044000001b1c7989 */ /* 0x000e2200000e00ff */
[----:B------:R-:W-:-:S05]  /*02b0*/  SEL R26, R26, R25, P0 ;  /* 0x000000191a1a7207 */ /* 0x000fca0000000000 */
[----:B------:R-:W1:Y:S01]  /*02c0*/  SHFL.UP P0, R25, R26, 0x2, RZ ;  /* 0x044000001a197989 */ /* 0x000e6200000000ff */
[----:B0-----:R-:W-:-:S05]  /*02d0*/  IADD3 R21, P2, PT, R28, R27, RZ ;  /* 0x0000001b1c157210 */ /* 0x001fca0007f5e0ff */
[----:B-1----:R-:W-:Y:S01]  /*02e0*/  IMAD.X R22, R25, 0x1, R26, P2 ;  /* 0x0000000119167824 */ /* 0x002fe200010e061a */
[----:B------:R-:W-:-:S04]  /*02f0*/  SEL R28, R21, R28, P0 ;  /* 0x0000001c151c7207 */ /* 0x000fc80000000000 */
[----:B------:R-:W-:Y:S01]  /*0300*/  SEL R29, R22, R25, P0 ;  /* 0x00000019161d7207 */ /* 0x000fe20000000000 */
        /* <DEDUP_REMOVED lines=12> */
[----:B------:R0:W1:Y:S04]  /*03d0*/  SHFL.UP PT, R28, R27, 0x10, RZ ;  /* 0x060000001b1c7989 */ /* 0x00006800000e00ff */
[----:B------:R0:W2:Y:S02]  /*03e0*/  SHFL.UP P0, R25, R26, 0x10, RZ ;  /* 0x060000001a197989 */ /* 0x0000a400000000ff */
.L_x_132:
[----:B-1----:R-:W-:-:S04]  /*03f0*/  IADD3 R21, P2, PT, R28, R27, RZ ;  /* 0x0000001b1c157210 */ /* 0x002fc80007f5e0ff */
[----:B--2---:R-:W-:Y:S01]  /*0400*/  SEL R21, R21, R28, P0 ;  /* 0x0000001c15157207 */ /* 0x004fe20000000000 */
[----:B------:R-:W-:-:S05]  /*0410*/  IMAD.X R22, R25, 0x1, R26, P2 ;  /* 0x0000000119167824 */ /* 0x000fca00010e061a */
[----:B------:R-:W-:Y:S02]  /*0420*/  SEL R22, R22, R25, P0 ;  /* 0x0000001916167207 */ /* 0x000fe40000000000 */
[----:B------:R-:W-:-:S05]  /*0430*/  IADD3 R20, P0, PT, R21, -R20, RZ ;  /* 0x8000001415147210 */ /* 0x000fca0007f1e0ff */
[----:B------:R-:W-:Y:S01]  /*0440*/  IMAD.X R21, R22, 0x1, ~R19, P0 ;  /* 0x0000000116157824 */ /* 0x000fe200000e0e13 */
[----:B------:R-:W-:-:S04]  /*0450*/  IADD3 R14, P0, PT, R14, R20, RZ ;  /* 0x000000140e0e7210 */ /* 0x000fc80007f1e0ff */
[----:B------:R1:W-:Y:S01]  /*0460*/  STS.64 [R18+0x10], R20 ;  /* 0x0000101412007388 */ /* 0x0003e20000000a00 */
[----:B------:R-:W-:Y:S01]  /*0470*/  IMAD.X R15, R15, 0x1, R21, P0 ;  /* 0x000000010f0f7824 */ /* 0x000fe200000e0615 */
        /* <DEDUP_REMOVED lines=17> */
[----:B------:R-:W-:-:S05]  /*0590*/  IMAD.X R3, R3, 0x1, R5, P0 ;  /* 0x0000000103037824 */ /* 0x000fca00000e0605 */
[----:B------:R1:W-:Y:S03]  /*05a0*/  STS.64 [R18+0x48], R2 ;  /* 0x0000480212007388 */ /* 0x0003e60000000a00 */
.L_x_120:
[----:B------:R-:W-:Y:S05]  /*05b0*/  WARPSYNC.ALL ;  /* 0x0000000000007948 */ /* 0x000fea0003800000 */
[----:B------:R-:W-:Y:S06]  /*05c0*/  BAR.SYNC.DEFER_BLOCKING 0x0 ;  /* 0x0000000000007b1d */ /* 0x000fec0000010000 */
[----:B------:R-:W-:Y:S05]  /*05d0*/  @P1 EXIT ;  /* 0x000000000000194d */ /* 0x000fea0003800000 */
[----:B01----:R-:W0:Y:S04]  /*05e0*/  LDS.64 R2, [R0+0x10] ;  /* 0x0000100000027984 */ /* 0x003e280000000a00 */
[----:B0-----:R-:W-:Y:S01]  /*05f0*/  STG.E.64 desc[UR4][R16.64], R2 ;  /* 0x0000000210007986 */ /* 0x001fe2000c101b04 */
[----:B------:R-:W-:Y:S05]  /*0600*/  EXIT ;  /* 0x000000000000794d */ /* 0x000fea0003800000 */
.L_x_121:
[----:B------:R-:W-:Y:S02]  /*0610*/  IMAD.MOV.U32 R24, RZ, RZ, R20 ;  /* 0x000000ffff187224 */ /* 0x000fe400078e0014 */
[----:B------:R-:W-:Y:S02]  /*0620*/  IMAD.MOV.U32 R23, RZ, RZ, 0x1 ;  /* 0x00000001ff177424 */ /* 0x000fe400078e00ff */
[----:B------:R-:W-:Y:S02]  /*0630*/  IMAD.MOV.U32 R22, RZ, RZ, RZ ;  /* 0x000000ffff167224 */ /* 0x000fe400078e00ff */
[----:B------:R-:W-:-:S07]  /*0640*/  IMAD.MOV.U32 R21, RZ, RZ, -0x1 ;  /* 0xffffffffff157424 */ /* 0x000fce00078e00ff */
[----:B------:R-:W-:Y:S05]  /*0650*/  WARPSYNC.COLLECTIVE R21, `(.L_x_122) ;  /* 0x0000000015087348 */ /* 0x000fea0003c00000 */
[----:B------:R0:W1:Y:S02]  /*0660*/  SHFL.UP P0, R25, R24, R23, R22 ;  /* 0x0400001718197389 */ /* 0x0000640000000016 */
[----:B01----:R-:W-:Y:S05]  /*0670*/  ENDCOLLECTIVE ;  /* 0x000000000000791b */ /* 0x003fea0003800000 */
.L_x_122:
[----:B------:R-:W-:Y:S02]  /*0680*/  IMAD.MOV.U32 R24, RZ, RZ, R19 ;  /* 0x000000ffff187224 */ /* 0x000fe400078e0013 */
[----:B------:R-:W-:-:S07]  /*0690*/  IMAD.MOV.U32 R27, RZ, RZ, R25 ;  /* 0x000000ffff1b7224 */ /* 0x000fce00078e0019 */
[----:B------:R-:W-:Y:S05]  /*06a0*/  WARPSYNC.COLLECTIVE R21, `(.L_x_123) ;  /* 0x0000000015087348 */ /* 0x000fea0003c00000 */
[----:B------:R0:W1:Y:S02]  /*06b0*/  SHFL.UP P0, R25, R24, R23, R22 ;  /* 0x0400001718197389 */ /* 0x0000640000000016 */
[----:B01----:R-:W-:Y:S05]  /*06c0*/  ENDCOLLECTIVE ;  /* 0x000000000000791b */ /* 0x003fea0003800000 */
.L_x_123:
[----:B------:R-:W-:Y:S01]  /*06d0*/  IADD3 R26, P2, PT, R27, R20, RZ ;  /* 0x000000141b1a7210 */ /* 0x000fe20007f5e0ff */
[----:B------:R-:W-:-:S03]  /*06e0*/  IMAD.MOV.U32 R23, RZ, RZ, 0x2 ;  /* 0x00000002ff177424 */ /* 0x000fc600078e00ff */
[----:B------:R-:W-:Y:S01]  /*06f0*/  SEL R27, R26, R27, P0 ;  /* 0x0000001b1a1b7207 */ /* 0x000fe20000000000 */
[----:B------:R-:W-:-:S04]  /*0700*/  IMAD.X R26, R25, 0x1, R19, P2 ;  /* 0x00000001191a7824 */ /* 0x000fc800010e0613 */
[----:B------:R-:W-:Y:S01]  /*0710*/  IMAD.MOV.U32 R24, RZ, RZ, R27 ;  /* 0x000000ffff187224 */ /* 0x000fe200078e001b */
[----:B------:R-:W-:-:S07]  /*0720*/  SEL R26, R26, R25, P0 ;  /* 0x000000191a1a7207 */ /* 0x000fce0000000000 */
[----:B------:R-:W-:Y:S05]  /*0730*/  WARPSYNC.COLLECTIVE R21, `(.L_x_124) ;  /* 0x0000000015087348 */ /* 0x000fea0003c00000 */
[----:B------:R0:W1:Y:S02]  /*0740*/  SHFL.UP P0, R25, R24, R23, R22 ;  /* 0x0400001718197389 */ /* 0x0000640000000016 */
[----:B01----:R-:W-:Y:S05]  /*0750*/  ENDCOLLECTIVE ;  /* 0x000000000000791b */ /* 0x003fea0003800000 */
.L_x_124:
[----:B------:R-:W-:Y:S02]  /*0760*/  IMAD.MOV.U32 R24, RZ, RZ, R26 ;  /* 0x000000ffff187224 */ /* 0x000fe400078e001a */
[----:B------:R-:W-:-:S07]  /*0770*/  IMAD.MOV.U32 R28, RZ, RZ, R25 ;  /* 0x000000ffff1c7224 */ /* 0x000fce00078e0019 */
[----:B------:R-:W-:Y:S05]  /*0780*/  WARPSYNC.COLLECTIVE R21, `(.L_x_125) ;  /* 0x0000000015087348 */ /* 0x000fea0003c00000 */
[----:B------:R0:W1:Y:S02]  /*0790*/  SHFL.UP P0, R25, R24, R23, R22 ;  /* 0x0400001718197389 */ /* 0x0000640000000016 */
[----:B01----:R-:W-:Y:S05]  /*07a0*/  ENDCOLLECTIVE ;  /* 0x000000000000791b */ /* 0x003fea0003800000 */
.L_x_125:
        /* <DEDUP_REMOVED lines=9> */
.L_x_126:
[----:B------:R-:W-:Y:S02]  /*0840*/  IMAD.MOV.U32 R24, RZ, RZ, R29 ;  /* 0x000000ffff187224 */ /* 0x000fe400078e001d */
[----:B------:R-:W-:-:S07]  /*0850*/  IMAD.MOV.U32 R27, RZ, RZ, R25 ;  /* 0x000000ffff1b7224 */ /* 0x000fce00078e0019 */
[----:B------:R-:W-:Y:S05]  /*0860*/  WARPSYNC.COLLECTIVE R21, `(.L_x_127) ;  /* 0x0000000015087348 */ /* 0x000fea0003c00000 */
[----:B------:R0:W1:Y:S02]  /*0870*/  SHFL.UP P0, R25, R24, R23, R22 ;  /* 0x0400001718197389 */ /* 0x0000640000000016 */
[----:B01----:R-:W-:Y:S05]  /*0880*/  ENDCOLLECTIVE ;  /* 0x000000000000791b */ /* 0x003fea0003800000 */
.L_x_127:
        /* <DEDUP_REMOVED lines=9> */
.L_x_128:
[----:B------:R-:W-:Y:S02]  /*0920*/  IMAD.MOV.U32 R24, RZ, RZ, R29 ;  /* 0x000000ffff187224 */ /* 0x000fe400078e001d */
[----:B------:R-:W-:-:S07]  /*0930*/  IMAD.MOV.U32 R27, RZ, RZ, R25 ;  /* 0x000000ffff1b7224 */ /* 0x000fce00078e0019 */
[----:B------:R-:W-:Y:S05]  /*0940*/  WARPSYNC.COLLECTIVE R21, `(.L_x_129) ;  /* 0x0000000015087348 */ /* 0x000fea0003c00000 */
[----:B------:R0:W1:Y:S02]  /*0950*/  SHFL.UP P0, R25, R24, R23, R22 ;  /* 0x0400001718197389 */ /* 0x0000640000000016 */
[----:B01----:R-:W-:Y:S05]  /*0960*/  ENDCOLLECTIVE ;  /* 0x000000000000791b */ /* 0x003fea0003800000 */
.L_x_129:
        /* <DEDUP_REMOVED lines=9> */
.L_x_130:
[----:B------:R-:W-:Y:S02]  /*0a00*/  IMAD.MOV.U32 R24, RZ, RZ, R26 ;  /* 0x000000ffff187224 */ /* 0x000fe400078e001a */
[----:B------:R-:W-:-:S07]  /*0a10*/  IMAD.MOV.U32 R28, RZ, RZ, R25 ;  /* 0x000000ffff1c7224 */ /* 0x000fce00078e0019 */
[----:B------:R-:W-:Y:S05]  /*0a20*/  WARPSYNC.COLLECTIVE R21, `(.L_x_131) ;  /* 0x0000000015087348 */ /* 0x000fea0003c00000 */
[----:B------:R0:W1:Y:S02]  /*0a30*/  SHFL.UP P0, R25, R24, R23, R22 ;  /* 0x0400001718197389 */ /* 0x0000640000000016 */
[----:B01----:R-:W-:Y:S05]  /*0a40*/  ENDCOLLECTIVE ;  /* 0x000000000000791b */ /* 0x003fea0003800000 */
.L_x_131:
[----:B------:R-:W-:Y:S05]  /*0a50*/  BRA `(.L_x_132) ;  /* 0xfffffff800647947 */ /* 0x000fea000383ffff */
.L_x_133:
        /* <DEDUP_REMOVED lines=10> */
.L_x_471:


//--------------------- .text._ZN3cub18CUB_300001_SM_10006detail10radix_sort30DeviceRadixSortHistogramKernelINS1_5radix10policy_hubIiNS0_8NullTypeEyE10Policy1000ELNS0_9SortOrderE0EiyNS1_21identity_decomposer_tEEEvPT2_PKT1_SB_iiT3_ --------------------------
	.section	.text._ZN3cub18CUB_300001_SM_10006detail10radix_sort30DeviceRadixSortHistogramKernelINS1_5radix10policy_hubIiNS0_8NullTypeEyE10Policy1000ELNS0_9SortOrderE0EiyNS1_21identity_decomposer_tEEEvPT2_PKT1_SB_iiT3_,"ax",@progbits
	.align	128
        .global         _ZN3cub18CUB_300001_SM_10006detail10radix_sort30DeviceRadixSortHistogramKernelINS1_5radix10policy_hubIiNS0_8NullTypeEyE10Policy1000ELNS0_9SortOrderE0EiyNS1_21identity_decomposer_tEEEvPT2_PKT1_SB_iiT3_
        .type           _ZN3cub18CUB_300001_SM_10006detail10radix_sort30DeviceRadixSortHistogramKernelINS1_5radix10policy_hubIiNS0_8NullTypeEyE10Policy1000ELNS0_9SortOrderE0EiyNS1_21identity_decomposer_tEEEvPT2_PKT1_SB_iiT3_,@function
        .size           _ZN3cub18CUB_300001_SM_10006detail10radix_sort30DeviceRadixSortHistogramKernelINS1_5radix10policy_hubIiNS0_8NullTypeEyE10Policy1000ELNS0_9SortOrderE0EiyNS1_21identity_decomposer_tEEEvPT2_PKT1_SB_iiT3_,(.L_x_472 - _ZN3cub18CUB_300001_SM_10006detail10radix_sort30DeviceRadixSortHistogramKernelINS1_5radix10policy_hubIiNS0_8NullTypeEyE10Policy1000ELNS0_9SortOrderE0EiyNS1_21identity_decomposer_tEEEvPT2_PKT1_SB_iiT3_)
        .other          _ZN3cub18CUB_300001_SM_10006detail10radix_sort30DeviceRadixSortHistogramKernelINS1_5radix10policy_hubIiNS0_8NullTypeEyE10Policy1000ELNS0_9SortOrderE0EiyNS1_21identity_decomposer_tEEEvPT2_PKT1_SB_iiT3_,@"STO_CUDA_ENTRY STV_DEFAULT"
_ZN3cub18CUB_300001_SM_10006detail10radix_sort30DeviceRadixSortHistogramKernelINS1_5radix10policy_hubIiNS0_8NullTypeEyE10Policy1000ELNS0_9SortOrderE0EiyNS1_21identity_decomposer_tEEEvPT2_PKT1_SB_iiT3_:
.text._ZN3cub18CUB_300001_SM_10006detail10radix_sort30DeviceRadixSortHistogramKernelINS1_5radix10policy_hubIiNS0_8NullTypeEyE10Policy1000ELNS0_9SortOrderE0EiyNS1_21identity_decomposer_tEEEvPT2_PKT1_SB_iiT3_:
[----:B------:R-:W-:Y:S01]  /*0000*/  LDC R1, c[0x0][0x37c] ;  /* 0x0000df00ff017b82 */ /* 0x000fe20000000800 */
[----:B------:R-:W0:Y:S02]  /*0010*/  LDCU.64 UR14, c[0x0][0x390] ;  /* 0x00007200ff0e77ac */ /* 0x000e240008000a00 */
[----:B0-----:R-:W-:-:S04]  /*0020*/  ISETP.NE.U32.AND P0, PT, RZ, UR14, PT ;  /* 0x0000000eff007c0c */ /* 0x001fc8000bf05070 */
[----:B------:R-:W-:-:S13]  /*0030*/  ISETP.NE.AND.EX P0, PT, RZ, UR15, PT, P0 ;  /* 0x0000000fff007c0c */ /* 0x000fda000bf05300 */
[----:B------:R-:W-:Y:S05]  /*0040*/  @!P0 EXIT ;  /* 0x000000000000894d */ /* 0x000fea0003800000 */
[----:B------:R-:W-:Y:S01]  /*0050*/  UIADD3 UR11, UP0, UPT, UR14, -0x1, URZ ;  /* 0xffffffff0e0b7890 */ /* 0x000fe2000ff1e0ff */
[----:B------:R-:W0:Y:S01]  /*0060*/  S2R R4, SR_TID.X ;  /* 0x0000000000047919 */ /* 0x000e220000002100 */
[----:B------:R-:W1:Y:S01]  /*0070*/  LDCU.64 UR4, c[0x0][0x398] ;  /* 0x00007300ff0477ac */ /* 0x000e620008000a00 */
[----:B------:R-:W2:Y:S01]  /*0080*/  S2UR UR7, SR_CgaCtaId ;  /* 0x00000000000779c3 */ /* 0x000ea20000008800 */
[----:B------:R-:W-:Y:S01]  /*0090*/  UIADD3.X UR12, UPT, UPT, UR15, -0x1, URZ, UP0, !UPT ;  /* 0xffffffff0f0c7890 */ /* 0x000fe200087fe4ff */
[----:B------:R-:W-:Y:S01]  /*00a0*/  UMOV UR6, 0x400 ;  /* 0x0000040000067882 */ /* 0x000fe20000000000 */
[----:B------:R-:W3:Y:S05]  /*00b0*/  LDCU.64 UR20, c[0x0][0x358] ;  /* 0x00006b00ff1477ac */ /* 0x000eea0008000a00 */
[----:B------:R-:W4:Y:S01]  /*00c0*/  S2UR UR8, SR_CTAID.X ;  /* 0x00000000000879c3 */ /* 0x000f220000002500 */
[----:B------:R-:W-:Y:S01]  /*00d0*/  USHF.R.U64 UR11, UR11, 0x1e, UR12 ;  /* 0x0000001e0b0b7899 */ /* 0x000fe2000800120c */
[----:B------:R-:W0:Y:S03]  /*00e0*/  LDCU UR28, c[0x0][0x370] ;  /* 0x00006e00ff1c77ac */ /* 0x000e260008000800 */
[----:B------:R-:W-:-:S02]  /*00f0*/  UIADD3 UR11, UP0, UPT, UR11, 0x1, URZ ;  /* 0x000000010b0b7890 */ /* 0x000fc4000ff1e0ff */
[----:B-1----:R-:W-:Y:S02]  /*0100*/  UIADD3 UR4, UPT, UPT, UR5, 0x7, -UR4 ;  /* 0x0000000705047890 */ /* 0x002fe4000fffe804 */
[----:B------:R-:W-:Y:S02]  /*0110*/  ULEA.HI.X UR12, UR12, URZ, URZ, 0x2, UP0 ;  /* 0x000000ff0c0c7291 */ /* 0x000fe400080f14ff */
[----:B------:R-:W-:Y:S02]  /*0120*/  UISETP.LT.U32.AND UP0, UPT, UR11, UR14, UPT ;  /* 0x0000000e0b00728c */ /* 0x000fe4000bf01070 */
[----:B------:R-:W-:Y:S02]  /*0130*/  USHF.R.S32.HI UR5, URZ, 0x1f, UR4 ;  /* 0x0000001fff057899 */ /* 0x000fe40008011404 */
[----:B------:R-:W-:Y:S02]  /*0140*/  UISETP.LT.U32.AND.EX UP0, UPT, UR12, UR15, UPT, UP0 ;  /* 0x0000000f0c00728c */ /* 0x000fe4000bf01100 */
[----:B------:R-:W-:-:S02]  /*0150*/  ULEA.HI UR5, UR5, UR4, URZ, 0x3 ;  /* 0x0000000405057291 */ /* 0x000fc4000f8f18ff */
[----:B------:R-:W-:Y:S01]  /*0160*/  USEL UR11, UR11, UR14, UP0 ;  /* 0x0000000e0b0b7287 */ /* 0x000fe20008000000 */
[C---:B0-----:R-:W-:Y:S01]  /*0170*/  VIADD R21, R4.reuse, 0x780 ;  /* 0x0000078004157836 */ /* 0x041fe20000000000 */
[----:B------:R-:W-:Y:S02]  /*0180*/  USEL UR12, UR12, UR15, UP0 ;  /* 0x0000000f0c0c7287 */ /* 0x000fe40008000000 */
[----:B------:R-:W-:Y:S02]  /*0190*/  UISETP.GE.AND UP0, UPT, UR4, 0x8, UPT ;  /* 0x000000080400788c */ /* 0x000fe4000bf06270 */
[----:B--2---:R-:W-:Y:S02]  /*01a0*/  ULEA UR6, UR7, UR6, 0x18 ;  /* 0x0000000607067291 */ /* 0x004fe4000f8ec0ff */
[----:B------:R-:W-:Y:S02]  /*01b0*/  USHF.R.S32.HI UR5, URZ, 0x3, UR5 ;  /* 0x00000003ff057899 */ /* 0x000fe40008011405 */
[----:B------:R-:W-:Y:S01]  /*01c0*/  PLOP3.LUT P0, PT, PT, PT, UP0, 0x80, 0x8 ;  /* 0x000000000008781c */ /* 0x000fe20003f0f008 */
[----:B----4-:R-:W-:Y:S01]  /*01d0*/  USHF.L.U32 UR8, UR8, 0xb, URZ ;  /* 0x0000000b08087899 */ /* 0x010fe200080006ff */
[C---:B------:R-:W-:Y:S01]  /*01e0*/  LEA R0, R4.reuse, UR6, 0x2 ;  /* 0x0000000604007c11 */ /* 0x040fe2000f8e10ff */
[----:B------:R-:W-:Y:S01]  /*01f0*/  UIADD3 UR22, UPT, UPT, UR5, -0x1, URZ ;  /* 0xffffffff05167890 */ /* 0x000fe2000fffe0ff */
[----:B------:R-:W-:Y:S01]  /*0200*/  ISETP.GT.U32.OR P0, PT, R4, 0xff, !P0 ;  /* 0x000000ff0400780c */ /* 0x000fe20004704470 */
[----:B------:R-:W-:-:S02]  /*0210*/  ULOP3.LUT UR23, UR5, 0xf, URZ, 0xc0, !UPT ;  /* 0x0000000f05177892 */ /* 0x000fc4000f8ec0ff */
[----:B------:R-:W-:Y:S01]  /*0220*/  ULOP3.LUT UR24, UR5, 0x7, URZ, 0xc0, !UPT ;  /* 0x0000000705187892 */ /* 0x000fe2000f8ec0ff */
[----:B------:R-:W-:Y:S01]  /*0230*/  P2R R20, PR, RZ, 0x1 ;  /* 0x00000001ff147803 */ /* 0x000fe20000000000 */
[----:B------:R-:W-:Y:S02]  /*0240*/  ULOP3.LUT UR25, UR5, 0x3, URZ, 0xc0, !UPT ;  /* 0x0000000305197892 */ /* 0x000fe4000f8ec0ff */
[----:B------:R-:W-:Y:S02]  /*0250*/  ULOP3.LUT UR26, UR5, 0xffffff0, URZ, 0xc0, !UPT ;  /* 0x0ffffff0051a7892 */ /* 0x000fe4000f8ec0ff */
[----:B------:R-:W-:Y:S02]  /*0260*/  ULOP3.LUT UR27, UR5, 0xffffff8, URZ, 0xc0, !UPT ;  /* 0x0ffffff8051b7892 */ /* 0x000fe4000f8ec0ff */
[----:B------:R-:W-:Y:S01]  /*0270*/  ULOP3.LUT UR9, UR5, 0x1, URZ, 0xc0, !UPT ;  /* 0x0000000105097892 */ /* 0x000fe2000f8ec0ff */
[----:B------:R-:W-:Y:S01]  /*0280*/  UMOV UR6, URZ ;  /* 0x000000ff00067c82 */ /* 0x000fe20008000000 */
[----:B---3--:R-:W-:-:S10]  /*0290*/  UMOV UR7, URZ ;  /* 0x000000ff00077c82 */ /* 0x008fd40008000000 */
.L_x_217:
[----:B------:R-:W-:Y:S01]  /*02a0*/  ISETP.NE.AND P0, PT, R20, RZ, PT ;  /* 0x000000ff1400720c */ /* 0x000fe20003f05270 */
[----:B------:R-:W-:-:S12]  /*02b0*/  BSSY.RECONVERGENT B0, `(.L_x_134) ;  /* 0x000007c000007945 */ /* 0x000fd80003800200 */
[----:B012345:R-:W-:Y:S05]  /*02c0*/  @P0 BRA `(.L_x_135) ;  /* 0x0000000400e80947 */ /* 0x03ffea0003800000 */
[----:B------:R-:W-:Y:S02]  /*02d0*/  IMAD.U32 R2, RZ, RZ, UR22 ;  /* 0x00000016ff027e24 */ /* 0x000fe4000f8e00ff */
[----:B------:R-:W-:-:S03]  /*02e0*/  IMAD.MOV.U32 R3, RZ, RZ, RZ ;  /* 0x000000ffff037224 */ /* 0x000fc600078e00ff */
[----:B------:R-:W-:-:S13]  /*02f0*/  ISETP.GE.U32.AND P1, PT, R2, 0xf, PT ;  /* 0x0000000f0200780c */ /* 0x000fda0003f26070 */
[----:B------:R-:W-:Y:S05]  /*0300*/  @!P1 BRA `(.L_x_136) ;  /* 0x00000000005c9947 */ /* 0x000fea0003800000 */
[----:B------:R-:W-:Y:S01]  /*0310*/  VIADD R2, R0, 0x2000 ;  /* 0x0000200000027836 */ /* 0x000fe20000000000 */
[----:B------:R-:W-:-:S12]  /*0320*/  UIADD3 UR4, UPT, UPT, -UR26, URZ, URZ ;  /* 0x000000ff1a047290 */ /* 0x000fd8000fffe1ff */
.L_x_137:
[----:B------:R-:W-:Y:S01]  /*0330*/  UIADD3 UR4, UPT, UPT, UR4, 0x10, URZ ;  /* 0x0000001004047890 */ /* 0x000fe2000fffe0ff */
[----:B------:R-:W-:Y:S03]  /*0340*/  STS [R2+-0x2000], RZ ;  /* 0xffe000ff02007388 */ /* 0x000fe60000000800 */
[----:B------:R-:W-:Y:S01]  /*0350*/  UISETP.NE.AND UP0, UPT, UR4, URZ, UPT ;  /* 0x000000ff0400728c */ /* 0x000fe2000bf05270 */
        /* <DEDUP_REMOVED lines=16> */
[----:B------:R-:W-:Y:S06]  /*0460*/  BRA.U UP0, `(.L_x_137) ;  /* 0xfffffffd00b07547 */ /* 0x000fec000b83ffff */
[----:B------:R-:W-:-:S07]  /*0470*/  IMAD.U32 R3, RZ, RZ, UR26 ;  /* 0x0000001aff037e24 */ /* 0x000fce000f8e00ff */
.L_x_136:
[----:B------:R-:W-:Y:S01]  /*0480*/  ISETP.NE.AND P0, PT, RZ, UR23, PT ;  /* 0x00000017ff007c0c */ /* 0x000fe2000bf05270 */
[----:B------:R-:W-:Y:S01]  /*0490*/  IMAD.U32 R6, RZ, RZ, UR24 ;  /* 0x00000018ff067e24 */ /* 0x000fe2000f8e00ff */
[----:B------:R-:W-:-:S03]  /*04a0*/  MOV R2, UR23 ;  /* 0x0000001700027c02 */ /* 0x000fc60008000f00 */
[----:B------:R-:W-:Y:S02]  /*04b0*/  VIADD R6, R6, 0xffffffff ;  /* 0xffffffff06067836 */ /* 0x000fe40000000000 */
[----:B------:R-:W-:-:S06]  /*04c0*/  VIADD R2, R2, 0xffffffff ;  /* 0xffffffff02027836 */ /* 0x000fcc0000000000 */
[----:B------:R-:W-:Y:S05]  /*04d0*/  @!P0 BRA `(.L_x_138) ;  /* 0x00000000007c8947 */ /* 0x000fea0003800000 */
[----:B------:R-:W-:Y:S01]  /*04e0*/  ISETP.GE.U32.AND P2, PT, R2, 0x7, PT ;  /* 0x000000070200780c */ /* 0x000fe20003f46070 */
[----:B------:R-:W-:-:S12]  /*04f0*/  UISETP.NE.AND UP0, UPT, UR24, URZ, UPT ;  /* 0x000000ff1800728c */ /* 0x000fd8000bf05270 */
[----:B------:R-:W-:Y:S05]  /*0500*/  @!P2 BRA `(.L_x_139) ;  /* 0x000000000028a947 */ /* 0x000fea0003800000 */
        /* <DEDUP_REMOVED lines=10> */
.L_x_139:
[----:B------:R-:W-:Y:S05]  /*05b0*/  BRA.U !UP0, `(.L_x_138) ;  /* 0x0000000108447547 */ /* 0x000fea000b800000 */
[----:B------:R-:W-:Y:S01]  /*05c0*/  ISETP.GE.U32.AND P2, PT, R6, 0x3, PT ;  /* 0x000000030600780c */ /* 0x000fe20003f46070 */
[----:B------:R-:W-:-:S12]  /*05d0*/  UISETP.NE.AND UP0, UPT, UR25, URZ, UPT ;  /* 0x000000ff1900728c */ /* 0x000fd8000bf05270 */
[C---:B0-----:R-:W-:Y:S02]  /*05e0*/  @P2 IMAD R5, R3.reuse, 0x400, R0 ;  /* 0x0000040003052824 */ /* 0x041fe400078e0200 */
[----:B------:R-:W-:-:S03]  /*05f0*/  @P2 VIADD R3, R3, 0x4 ;  /* 0x0000000403032836 */ /* 0x000fc60000000000 */
[----:B------:R1:W-:Y:S04]  /*0600*/  @P2 STS [R5], RZ ;  /* 0x000000ff05002388 */ /* 0x0003e80000000800 */
[----:B------:R1:W-:Y:S04]  /*0610*/  @P2 STS [R5+0x400], RZ ;  /* 0x000400ff05002388 */ /* 0x0003e80000000800 */
[----:B------:R1:W-:Y:S04]  /*0620*/  @P2 STS [R5+0x800], RZ ;  /* 0x000800ff05002388 */ /* 0x0003e80000000800 */
[----:B------:R1:W-:Y:S01]  /*0630*/  @P2 STS [R5+0xc00], RZ ;  /* 0x000c00ff05002388 */ /* 0x0003e20000000800 */
[----:B------:R-:W-:Y:S05]  /*0640*/  BRA.U !UP0, `(.L_x_138) ;  /* 0x0000000108207547 */ /* 0x000fea000b800000 */
[----:B------:R-:W-:Y:S01]  /*0650*/  IMAD R3, R3, 0x400, R0 ;  /* 0x0000040003037824 */ /* 0x000fe200078e0200 */
[----:B------:R-:W-:-:S04]  /*0660*/  UISETP.NE.AND UP0, UPT, UR25, 0x1, UPT ;  /* 0x000000011900788c */ /* 0x000fc8000bf05270 */
[----:B------:R2:W-:Y:S05]  /*0670*/  STS [R3], RZ ;  /* 0x000000ff03007388 */ /* 0x0005ea0000000800 */
[----:B------:R-:W-:Y:S05]  /*0680*/  BRA.U !UP0, `(.L_x_138) ;  /* 0x0000000108107547 */ /* 0x000fea000b800000 */
[----:B------:R-:W-:Y:S01]  /*0690*/  UISETP.NE.AND UP0, UPT, UR25, 0x2, UPT ;  /* 0x000000021900788c */ /* 0x000fe2000bf05270 */
[----:B------:R3:W-:Y:S05]  /*06a0*/  STS [R3+0x400], RZ ;  /* 0x000400ff03007388 */ /* 0x0007ea0000000800 */
[----:B------:R-:W-:-:S13]  /*06b0*/  PLOP3.LUT P2, PT, PT, PT, UP0, 0x80, 0x8 ;  /* 0x000000000008781c */ /* 0x000fda0003f4f008 */
[----:B------:R3:W-:Y:S02]  /*06c0*/  @P2 STS [R3+0x800], RZ ;  /* 0x000800ff03002388 */ /* 0x0007e40000000800 */
.L_x_138:
[----:B------:R-:W-:-:S13]  /*06d0*/  ISETP.GT.U32.AND P2, PT, R4, 0x7f, PT ;  /* 0x0000007f0400780c */ /* 0x000fda0003f44070 */
[----:B------:R-:W-:Y:S05]  /*06e0*/  @P2 BRA `(.L_x_135) ;  /* 0x0000000000e02947 */ /* 0x000fea0003800000 */
[----:B--23--:R-:W-:Y:S01]  /*06f0*/  HFMA2 R3, -RZ, RZ, 0, 0 ;  /* 0x00000000ff037431 */ /* 0x00cfe200000001ff */
[----:B------:R-:W-:Y:S06]  /*0700*/  @!P1 BRA `(.L_x_140) ;  /* 0x0000000000589947 */ /* 0x000fec0003800000 */
[----:B------:R-:W-:-:S07]  /*0710*/  IMAD.MOV.U32 R3, RZ, RZ, RZ ;  /* 0x000000ffff037224 */ /* 0x000fce00078e00ff */
.L_x_141:
[C---:B012---:R-:W-:Y:S02]  /*0720*/  IMAD R5, R3.reuse, 0x400, R0 ;  /* 0x0000040003057824 */ /* 0x047fe400078e0200 */
[----:B------:R-:W-:-:S03]  /*0730*/  VIADD R3, R3, 0x10 ;  /* 0x0000001003037836 */ /* 0x000fc60000000000 */
[----:B------:R2:W-:Y:S02]  /*0740*/  STS [R5+0x200], RZ ;  /* 0x000200ff05007388 */ /* 0x0005e40000000800 */
[----:B------:R-:W-:Y:S02]  /*0750*/  ISETP.NE.AND P1, PT, R3, UR26, PT ;  /* 0x0000001a03007c0c */ /* 0x000fe4000bf25270 */
[----:B------:R2:W-:Y:S04]  /*0760*/  STS [R5+0x600], RZ ;  /* 0x000600ff05007388 */ /* 0x0005e80000000800 */
        /* <DEDUP_REMOVED lines=13> */
[----:B------:R2:W-:Y:S01]  /*0840*/  STS [R5+0x3e00], RZ ;  /* 0x003e00ff05007388 */ /* 0x0005e20000000800 */
[----:B------:R-:W-:Y:S05]  /*0850*/  @P1 BRA `(.L_x_141) ;  /* 0xfffffffc00b01947 */ /* 0x000fea000383ffff */
[----:B------:R-:W-:-:S07]  /*0860*/  IMAD.U32 R3, RZ, RZ, UR26 ;  /* 0x0000001aff037e24 */ /* 0x000fce000f8e00ff */
.L_x_140:
[----:B------:R-:W-:Y:S05]  /*0870*/  @!P0 BRA `(.L_x_135) ;  /* 0x00000000007c8947 */ /* 0x000fea0003800000 */
[----:B------:R-:W-:Y:S01]  /*0880*/  ISETP.GE.U32.AND P0, PT, R2, 0x7, PT ;  /* 0x000000070200780c */ /* 0x000fe20003f06070 */
[----:B------:R-:W-:-:S12]  /*0890*/  UISETP.NE.AND UP0, UPT, UR24, URZ, UPT ;  /* 0x000000ff1800728c */ /* 0x000fd8000bf05270 */
[----:B------:R-:W-:Y:S05]  /*08a0*/  @!P0 BRA `(.L_x_142) ;  /* 0x0000000000288947 */ /* 0x000fea0003800000 */
[C---:B------:R-:W-:Y:S02]  /*08b0*/  IMAD R2, R3.reuse, 0x400, R0 ;  /* 0x0000040003027824 */ /* 0x040fe400078e0200 */
[----:B------:R-:W-:-:S03]  /*08c0*/  VIADD R3, R3, 0x8 ;  /* 0x0000000803037836 */ /* 0x000fc60000000000 */
[----:B------:R3:W-:Y:S04]  /*08d0*/  STS [R2+0x200], RZ ;  /* 0x000200ff02007388 */ /* 0x0007e80000000800 */
[----:B------:R3:W-:Y:S04]  /*08e0*/  STS [R2+0x600], RZ ;  /* 0x000600ff02007388 */ /* 0x0007e80000000800 */
[----:B------:R3:W-:Y:S04]  /*08f0*/  STS [R2+0xa00], RZ ;  /* 0x000a00ff02007388 */ /* 0x0007e80000000800 */
[----:B------:R3:W-:Y:S04]  /*0900*/  STS [R2+0xe00], RZ ;  /* 0x000e00ff02007388 */ /* 0x0007e80000000800 */
[----:B------:R3:W-:Y:S04]  /*0910*/  STS [R2+0x1200], RZ ;  /* 0x001200ff02007388 */ /* 0x0007e80000000800 */
[----:B------:R3:W-:Y:S04]  /*0920*/  STS [R2+0x1600], RZ ;  /* 0x001600ff02007388 */ /* 0x0007e80000000800 */
[----:B------:R3:W-:Y:S04]  /*0930*/  STS [R2+0x1a00], RZ ;  /* 0x001a00ff02007388 */ /* 0x0007e80000000800 */
[----:B------:R3:W-:Y:S02]  /*0940*/  STS [R2+0x1e00], RZ ;  /* 0x001e00ff02007388 */ /* 0x0007e40000000800 */
.L_x_142:
[----:B------:R-:W-:Y:S05]  /*0950*/  BRA.U !UP0, `(.L_x_135) ;  /* 0x0000000108447547 */ /* 0x000fea000b800000 */
[----:B------:R-:W-:Y:S01]  /*0960*/  ISETP.GE.U32.AND P0, PT, R6, 0x3, PT ;  /* 0x000000030600780c */ /* 0x000fe20003f06070 */
[----:B------:R-:W-:-:S12]  /*0970*/  UISETP.NE.AND UP0, UPT, UR25, URZ, UPT ;  /* 0x000000ff1900728c */ /* 0x000fd8000bf05270 */
[C---:B---3--:R-:W-:Y:S01]  /*0980*/  @P0 IMAD R2, R3.reuse, 0x400, R0 ;  /* 0x0000040003020824 */ /* 0x048fe200078e0200 */
[----:B------:R-:W-:-:S04]  /*0990*/  @P0 IADD3 R3, PT, PT, R3, 0x4, RZ ;  /* 0x0000000403030810 */ /* 0x000fc80007ffe0ff */
[----:B------:R4:W-:Y:S04]  /*09a0*/  @P0 STS [R2+0x200], RZ ;  /* 0x000200ff02000388 */ /* 0x0009e80000000800 */
[----:B------:R4:W-:Y:S04]  /*09b0*/  @P0 STS [R2+0x600], RZ ;  /* 0x000600ff02000388 */ /* 0x0009e80000000800 */
[----:B------:R4:W-:Y:S04]  /*09c0*/  @P0 STS [R2+0xa00], RZ ;  /* 0x000a00ff02000388 */ /* 0x0009e80000000800 */
[----:B------:R4:W-:Y:S01]  /*09d0*/  @P0 STS [R2+0xe00], RZ ;  /* 0x000e00ff02000388 */ /* 0x0009e20000000800 */
[----:B------:R-:W-:Y:S05]  /*09e0*/  BRA.U !UP0, `(.L_x_135) ;  /* 0x0000000108207547 */ /* 0x000fea000b800000 */
[----:B------:R-:W-:Y:S01]  /*09f0*/  IMAD R3, R3, 0x400, R0 ;  /* 0x0000040003037824 */ /* 0x000fe200078e0200 */
[----:B------:R-:W-:-:S04]  /*0a00*/  UISETP.NE.AND UP0, UPT, UR25, 0x1, UPT ;  /* 0x000000011900788c */ /* 0x000fc8000bf05270 */
[----:B------:R3:W-:Y:S05]  /*0a10*/  STS [R3+0x200], RZ ;  /* 0x000200ff03007388 */ /* 0x0007ea0000000800 */
[----:B------:R-:W-:Y:S05]  /*0a20*/  BRA.U !UP0, `(.L_x_135) ;  /* 0x0000000108107547 */ /* 0x000fea000b800000 */
[----:B------:R-:W-:Y:S01]  /*0a30*/  UISETP.NE.AND UP0, UPT, UR25, 0x2, UPT ;  /* 0x000000021900788c */ /* 0x000fe2000bf05270 */
[----:B------:R0:W-:Y:S05]  /*0a40*/  STS [R3+0x600], RZ ;  /* 0x000600ff03007388 */ /* 0x0001ea0000000800 */
[----:B------:R-:W-:-:S13]  /*0a50*/  PLOP3.LUT P0, PT, PT, PT, UP0, 0x80, 0x8 ;  /* 0x000000000008781c */ /* 0x000fda0003f0f008 */
[----:B------:R0:W-:Y:S02]  /*0a60*/  @P0 STS [R3+0xa00], RZ ;  /* 0x000a00ff03000388 */ /* 0x0001e40000000800 */
.L_x_135:
[----:B------:R-:W-:Y:S05]  /*0a70*/  BSYNC.RECONVERGENT B0 ;  /* 0x0000000000007941 */ /* 0x000fea0003800200 */
.L_x_134:
[----:B------:R-:W5:Y:S01]  /*0a80*/  LDCU.64 UR14, c[0x0][0x390] ;  /* 0x00007200ff0e77ac */ /* 0x000f620008000a00 */
[----:B------:R-:W-:Y:S02]  /*0a90*/  USHF.L.U32 UR4, UR6, 0x1e, URZ ;  /* 0x0000001e06047899 */ /* 0x000fe400080006ff */
[----:B------:R-:W-:Y:S02]  /*0aa0*/  USHF.L.U64.HI UR5, UR6, 0x1e, UR7 ;  /* 0x0000001e06057899 */ /* 0x000fe40008010207 */
[----:B-----5:R-:W-:-:S04]  /*0ab0*/  UIADD3 UR4, UP0, UPT, -UR4, UR14, URZ ;  /* 0x0000000e04047290 */ /* 0x020fc8000ff1e1ff */
[----:B------:R-:W-:Y:S02]  /*0ac0*/  UIADD3.X UR5, UPT, UPT, ~UR5, UR15, URZ, UP0, !UPT ;  /* 0x0000000f05057290 */ /* 0x000fe400087fe5ff */
[----:B------:R-:W-:-:S04]  /*0ad0*/  UISETP.LT.U32.AND UP0, UPT, UR4, 0x40000000, UPT ;  /* 0x400000000400788c */ /* 0x000fc8000bf01070 */
[----:B------:R-:W-:-:S04]  /*0ae0*/  UISETP.LT.U32.AND.EX UP0, UPT, UR5, URZ, UPT, UP0 ;  /* 0x000000ff0500728c */ /* 0x000fc8000bf01100 */
[----:B------:R-:W-:Y:S02]  /*0af0*/  USEL UR13, UR4, 0x40000000, UP0 ;  /* 0x40000000040d7887 */ /* 0x000fe40008000000 */
[----:B------:R-:W-:Y:S02]  /*0b00*/  USEL UR14, UR5, URZ, UP0 ;  /* 0x000000ff050e7287 */ /* 0x000fe40008000000 */
[----:B------:R-:W-:-:S04]  /*0b10*/  UISETP.GT.U32.AND UP0, UPT, UR13, UR8, UPT ;  /* 0x000000080d00728c */ /* 0x000fc8000bf04070 */
[----:B------:R-:W-:Y:S01]  /*0b20*/  UISETP.GT.U32.AND.EX UP0, UPT, UR14, URZ, UPT, UP0 ;  /* 0x000000ff0e00728c */ /* 0x000fe2000bf04100 */
[----:B------:R-:W-:Y:S08]  /*0b30*/  BAR.SYNC.DEFER_BLOCKING 0x0 ;  /* 0x0000000000007b1d */ /* 0x000ff00000010000 */
[----:B------:R-:W-:Y:S06]  /*0b40*/  BAR.SYNC.DEFER_BLOCKING 0x0 ;  /* 0x0000000000007b1d */ /* 0x000fec0000010000 */
[----:B------:R-:W-:Y:S05]  /*0b50*/  BRA.U !UP0, `(.L_x_143) ;  /* 0x0000000d082c7547 */ /* 0x000fea000b800000 */
[----:B------:R-:W-:Y:S01]  /*0b60*/  UMOV UR10, UR8 ;  /* 0x00000008000a7c82 */ /* 0x000fe20008000000 */
[----:B------:R-:W-:-:S05]  /*0b70*/  UMOV UR5, URZ ;  /* 0x000000ff00057c82 */ /* 0x000fca0008000000 */
.L_x_148:
[----:B-----5:R-:W5:Y:S01]  /*0b80*/  LDCU.64 UR18, c[0x0][0x390] ;  /* 0x00007200ff1277ac */ /* 0x020f620008000a00 */
[----:B------:R-:W-:Y:S02]  /*0b90*/  USHF.L.U32 UR15, UR6, 0x1e, URZ ;  /* 0x0000001e060f7899 */ /* 0x000fe400080006ff */
[----:B------:R-:W-:Y:S02]  /*0ba0*/  USHF.L.U64.HI UR16, UR6, 0x1e, UR7 ;  /* 0x0000001e06107899 */ /* 0x000fe40008010207 */
[----:B------:R-:W-:-:S04]  /*0bb0*/  UIADD3 UR15, UP0, UPT, UR10, UR15, URZ ;  /* 0x0000000f0a0f7290 */ /* 0x000fc8000ff1e0ff */
[----:B------:R-:W-:Y:S02]  /*0bc0*/  UIADD3.X UR16, UPT, UPT, UR5, UR16, URZ, UP0, !UPT ;  /* 0x0000001005107290 */ /* 0x000fe400087fe4ff */
[----:B------:R-:W-:Y:S02]  /*0bd0*/  ULEA UR10, UP0, UR28, UR10, 0xb ;  /* 0x0000000a1c0a7291 */ /* 0x000fe4000f8058ff */
[----:B-----5:R-:W-:Y:S02]  /*0be0*/  UIADD3 UR17, UP1, UPT, -UR15, UR18, URZ ;  /* 0x000000120f117290 */ /* 0x020fe4000ff3e1ff */
[----:B------:R-:W-:Y:S02]  /*0bf0*/  UIADD3.X UR5, UPT, UPT, URZ, UR5, URZ, UP0, !UPT ;  /* 0x00000005ff057290 */ /* 0x000fe400087fe4ff */
[----:B------:R-:W-:Y:S02]  /*0c00*/  UIADD3.X UR4, UPT, UPT, ~UR16, UR19, URZ, UP1, !UPT ;  /* 0x0000001310047290 */ /* 0x000fe40008ffe5ff */
[----:B------:R-:W-:-:S02]  /*0c10*/  UISETP.GE.U32.AND UP1, UPT, UR17, 0x800, UPT ;  /* 0x000008001100788c */ /* 0x000fc4000bf26070 */
[----:B------:R-:W-:Y:S02]  /*0c20*/  UISETP.GE.U32.AND UP0, UPT, UR10, UR13, UPT ;  /* 0x0000000d0a00728c */ /* 0x000fe4000bf06070 */
[----:B------:R-:W-:Y:S02]  /*0c30*/  UISETP.GE.U32.AND.EX UP1, UPT, UR4, URZ, UPT, UP1 ;  /* 0x000000ff0400728c */ /* 0x000fe4000bf26110 */
[----:B------:R-:W-:-:S07]  /*0c40*/  UISETP.GE.U32.AND.EX UP0, UPT, UR5, UR14, UPT, UP0 ;  /* 0x0000000e0500728c */ /* 0x000fce000bf06100 */
[----:B0-----:R-:W-:Y:S05]  /*0c50*/  BRA.U !UP1, `(.L_x_144) ;  /* 0x0000000109587547 */ /* 0x001fea000b800000 */
[----:B------:R-:W4:Y:S01]  /*0c60*/  LDCU.64 UR18, c[0x0][0x388] ;  /* 0x00007100ff1277ac */ /* 0x000f220008000a00 */
[----:B0-23--:R-:W-:-:S05]  /*0c70*/  IADD3 R3, P0, PT, R4, UR15, RZ ;  /* 0x0000000f04037c10 */ /* 0x00dfca000ff1e0ff */
[----:B------:R-:W-:Y:S01]  /*0c80*/  IMAD.X R6, RZ, RZ, UR16, P0 ;  /* 0x00000010ff067e24 */ /* 0x000fe200080e06ff */
[----:B----4-:R-:W-:-:S04]  /*0c90*/  LEA R2, P0, R3, UR18, 0x2 ;  /* 0x0000001203027c11 */ /* 0x010fc8000f8010ff */
        /* <DEDUP_REMOVED lines=8> */
[----:B-1----:R0:W5:Y:S04]  /*0d20*/  LDG.E R5, desc[UR20][R2.64+0xe00] ;  /* 0x000e001402057981 */ /* 0x002168000c1e1900 */
        /* <DEDUP_REMOVED lines=9> */
.L_x_144:
[----:B------:R-:W4:Y:S01]  /*0dc0*/  LDCU.64 UR18, c[0x0][0x388] ;  /* 0x00007100ff1277ac */ /* 0x000f220008000a00 */
[C---:B012---:R-:W-:Y:S01]  /*0dd0*/  VIADD R5, R4.reuse, 0x100 ;  /* 0x0000010004057836 */ /* 0x047fe20000000000 */
[C---:B---3--:R-:W-:Y:S01]  /*0de0*/  IADD3 R3, P0, PT, R4.reuse, UR15, RZ ;  /* 0x0000000f04037c10 */ /* 0x048fe2000ff1e0ff */
[C---:B----4-:R-:W-:Y:S01]  /*0df0*/  VIADD R2, R4.reuse, 0x80 ;  /* 0x0000008004027836 */ /* 0x050fe20000000000 */
[C---:B------:R-:W-:Y:S01]  /*0e00*/  ISETP.GE.AND P1, PT, R4.reuse, UR17, PT ;  /* 0x0000001104007c0c */ /* 0x040fe2000bf26270 */
[----:B------:R-:W-:Y:S01]  /*0e10*/  VIADD R7, R4, 0x180 ;  /* 0x0000018004077836 */ /* 0x000fe20000000000 */
[----:B------:R-:W-:Y:S01]  /*0e20*/  ISETP.GE.AND P3, PT, R5, UR17, PT ;  /* 0x0000001105007c0c */ /* 0x000fe2000bf66270 */
[----:B------:R-:W-:Y:S01]  /*0e30*/  IMAD.X R6, RZ, RZ, UR16, P0 ;  /* 0x00000010ff067e24 */ /* 0x000fe200080e06ff */
[----:B------:R-:W-:Y:S01]  /*0e40*/  ISETP.GE.AND P2, PT, R2, UR17, PT ;  /* 0x0000001102007c0c */ /* 0x000fe2000bf46270 */
[----:B------:R-:W-:Y:S01]  /*0e50*/  VIADD R5, R4, 0x200 ;  /* 0x0000020004057836 */ /* 0x000fe20000000000 */
[----:B------:R-:W-:Y:S01]  /*0e60*/  ISETP.GE.AND P4, PT, R7, UR17, PT ;  /* 0x0000001107007c0c */ /* 0x000fe2000bf86270 */
[----:B------:R-:W-:-:S03]  /*0e70*/  IMAD.MOV.U32 R12, RZ, RZ, 0x7fffffff ;  /* 0x7fffffffff0c7424 */ /* 0x000fc600078e00ff */
[----:B------:R-:W-:Y:S01]  /*0e80*/  ISETP.GE.AND P5, PT, R5, UR17, PT ;  /* 0x0000001105007c0c */ /* 0x000fe2000bfa6270 */
[----:B------:R-:W-:Y:S01]  /*0e90*/  VIADD R5, R4, 0x300 ;  /* 0x0000030004057836 */ /* 0x000fe20000000000 */
[----:B------:R-:W-:-:S04]  /*0ea0*/  LEA R2, P0, R3, UR18, 0x2 ;  /* 0x0000001203027c11 */ /* 0x000fc8000f8010ff */
[----:B------:R-:W-:Y:S01]  /*0eb0*/  LEA.HI.X R3, R3, UR19, R6, 0x2, P0 ;  /* 0x0000001303037c11 */ /* 0x000fe200080f1406 */
[----:B------:R-:W-:Y:S01]  /*0ec0*/  IMAD.MOV.U32 R11, RZ, RZ, 0x7fffffff ;  /* 0x7fffffffff0b7424 */ /* 0x000fe200078e00ff */
[----:B------:R-:W-:-:S03]  /*0ed0*/  IADD3 R6, PT, PT, R4, 0x280, RZ ;  /* 0x0000028004067810 */ /* 0x000fc60007ffe0ff */
[----:B------:R1:W5:Y:S01]  /*0ee0*/  @!P1 LDG.E R12, desc[UR20][R2.64] ;  /* 0x00000014020c9981 */ /* 0x000362000c1e1900 */
[----:B------:R-:W-:Y:S01]  /*0ef0*/  ISETP.GE.AND P1, PT, R5, UR17, PT ;  /* 0x0000001105007c0c */ /* 0x000fe2000bf26270 */
[----:B------:R-:W-:Y:S01]  /*0f00*/  VIADD R5, R4, 0x380 ;  /* 0x0000038004057836 */ /* 0x000fe20000000000 */
[----:B------:R-:W-:Y:S01]  /*0f10*/  ISETP.GE.AND P0, PT, R6, UR17, PT ;  /* 0x0000001106007c0c */ /* 0x000fe2000bf06270 */
[----:B------:R-:W-:Y:S01]  /*0f20*/  IMAD.MOV.U32 R9, RZ, RZ, 0x7fffffff ;  /* 0x7fffffffff097424 */ /* 0x000fe200078e00ff */
[----:B------:R1:W5:Y:S02]  /*0f30*/  @!P2 LDG.E R11, desc[UR20][R2.64+0x200] ;  /* 0x00020014020ba981 */ /* 0x000364000c1e1900 */
[----:B------:R-:W-:Y:S01]  /*0f40*/  ISETP.GE.AND P2, PT, R5, UR17, PT ;  /* 0x0000001105007c0c */ /* 0x000fe2000bf46270 */
[----:B------:R-:W-:Y:S02]  /*0f50*/  VIADD R5, R4, 0x480 ;  /* 0x0000048004057836 */ /* 0x000fe40000000000 */
[----:B------:R-:W-:Y:S01]  /*0f60*/  IMAD.MOV.U32 R10, RZ, RZ, 0x7fffffff ;  /* 0x7fffffffff0a7424 */ /* 0x000fe200078e00ff */
[----:B------:R1:W5:Y:S01]  /*0f70*/  @!P4 LDG.E R9, desc[UR20][R2.64+0x600] ;  /* 0x000600140209c981 */ /* 0x000362000c1e1900 */
[----:B------:R-:W-:-:S02]  /*0f80*/  MOV R8, 0x7fffffff ;  /* 0x7fffffff00087802 */ /* 0x000fc40000000f00 */
[C---:B------:R-:W-:Y:S02]  /*0f90*/  LOP3.LUT R6, R4.reuse, 0x400, RZ, 0xfc, !PT ;  /* 0x0000040004067812 */ /* 0x040fe400078efcff */
[----:B------:R-:W-:Y:S01]  /*0fa0*/  ISETP.GE.AND P4, PT, R5, UR17, PT ;  /* 0x0000001105007c0c */ /* 0x000fe2000bf86270 */
[----:B------:R-:W-:Y:S01]  /*0fb0*/  VIADD R5, R4, 0x500 ;  /* 0x0000050004057836 */ /* 0x000fe20000000000 */
[----:B------:R1:W5:Y:S01]  /*0fc0*/  @!P3 LDG.E R10, desc[UR20][R2.64+0x400] ;  /* 0x00040014020ab981 */ /* 0x000362000c1e1900 */
[----:B------:R-:W-:Y:S01]  /*0fd0*/  ISETP.GE.AND P3, PT, R6, UR17, PT ;  /* 0x0000001106007c0c */ /* 0x000fe2000bf66270 */
[----:B------:R-:W-:Y:S02]  /*0fe0*/  IMAD.MOV.U32 R6, RZ, RZ, 0x7fffffff ;  /* 0x7fffffffff067424 */ /* 0x000fe400078e00ff */
[----:B------:R1:W5:Y:S01]  /*0ff0*/  @!P5 LDG.E R8, desc[UR20][R2.64+0x800] ;  /* 0x000800140208d981 */ /* 0x000362000c1e1900 */
[----:B------:R-:W-:Y:S01]  /*1000*/  ISETP.GE.AND P5, PT, R5, UR17, PT ;  /* 0x0000001105007c0c */ /* 0x000fe2000bfa6270 */
[----:B------:R-:W-:-:S02]  /*1010*/  VIADD R5, R4, 0x600 ;  /* 0x0000060004057836 */ /* 0x000fc40000000000 */
[----:B------:R-:W-:Y:S01]  /*1020*/  IMAD.MOV.U32 R7, RZ, RZ, 0x7fffffff ;  /* 0x7fffffffff077424 */ /* 0x000fe200078e00ff */
[----:B------:R1:W5:Y:S01]  /*1030*/  @!P1 LDG.E R6, desc[UR20][R2.64+0xc00] ;  /* 0x000c001402069981 */ /* 0x000362000c1e1900 */
[C---:B------:R-:W-:Y:S01]  /*1040*/  VIADD R13, R4.reuse, 0x580 ;  /* 0x00000580040d7836 */ /* 0x040fe20000000000 */
[----:B------:R-:W-:Y:S01]  /*1050*/  ISETP.GE.AND P1, PT, R5, UR17, PT ;  /* 0x0000001105007c0c */ /* 0x000fe2000bf26270 */
[----:B------:R-:W-:Y:S02]  /*1060*/  IMAD.MOV.U32 R5, RZ, RZ, 0x7fffffff ;  /* 0x7fffffffff057424 */ /* 0x000fe400078e00ff */
[----:B------:R-:W-:Y:S01]  /*1070*/  IMAD.MOV.U32 R19, RZ, RZ, 0x7fffffff ;  /* 0x7fffffffff137424 */ /* 0x000fe200078e00ff */
[----:B------:R1:W5:Y:S01]  /*1080*/  @!P0 LDG.E R7, desc[UR20][R2.64+0xa00] ;  /* 0x000a001402078981 */ /* 0x000362000c1e1900 */
[----:B------:R-:W-:Y:S01]  /*1090*/  IMAD.MOV.U32 R18, RZ, RZ, 0x7fffffff ;  /* 0x7fffffffff127424 */ /* 0x000fe200078e00ff */
[----:B------:R-:W-:Y:S01]  /*10a0*/  ISETP.GE.AND P0, PT, R13, UR17, PT ;  /* 0x000000110d007c0c */ /* 0x000fe2000bf06270 */
[C---:B------:R-:W-:Y:S01]  /*10b0*/  VIADD R14, R4.reuse, 0x700 ;  /* 0x00000700040e7836 */ /* 0x040fe20000000000 */
[----:B------:R-:W-:Y:S01]  /*10c0*/  IADD3 R13, PT, PT, R4, 0x680, RZ ;  /* 0x00000680040d7810 */ /* 0x000fe20007ffe0ff */
[----:B------:R1:W5:Y:S03]  /*10d0*/  @!P2 LDG.E R5, desc[UR20][R2.64+0xe00] ;  /* 0x000e00140205a981 */ /* 0x000366000c1e1900 */
[----:B------:R-:W-:Y:S01]  /*10e0*/  ISETP.GE.AND P2, PT, R13, UR17, PT ;  /* 0x000000110d007c0c */ /* 0x000fe2000bf46270 */
[----:B------:R1:W5:Y:S01]  /*10f0*/  @!P3 LDG.E R19, desc[UR20][R2.64+0x1000] ;  /* 0x001000140213b981 */ /* 0x000362000c1e1900 */
[----:B------:R-:W-:-:S03]  /*1100*/  ISETP.GE.AND P3, PT, R14, UR17, PT ;  /* 0x000000110e007c0c */ /* 0x000fc6000bf66270 */
[----:B------:R1:W5:Y:S01]  /*1110*/  @!P4 LDG.E R18, desc[UR20][R2.64+0x1200] ;  /* 0x001200140212c981 */ /* 0x000362000c1e1900 */
[----:B------:R-:W-:Y:S01]  /*1120*/  ISETP.GE.AND P4, PT, R21, UR17, PT ;  /* 0x0000001115007c0c */ /* 0x000fe2000bf86270 */
[----:B------:R-:W-:Y:S01]  /*1130*/  IMAD.MOV.U32 R17, RZ, RZ, 0x7fffffff ;  /* 0x7fffffffff117424 */ /* 0x000fe200078e00ff */
[----:B------:R-:W-:Y:S01]  /*1140*/  MOV R14, 0x7fffffff ;  /* 0x7fffffff000e7802 */ /* 0x000fe20000000f00 */
[----:B------:R-:W-:Y:S02]  /*1150*/  IMAD.MOV.U32 R16, RZ, RZ, 0x7fffffff ;  /* 0x7fffffffff107424 */ /* 0x000fe400078e00ff */
        /* <DEDUP_REMOVED lines=9> */
.L_x_145:
[----:B01----:R-:W0:Y:S02]  /*11f0*/  LDC.64 R2, c[0x0][0x398] ;  /* 0x0000e600ff027b82 */ /* 0x003e240000000a00 */
[----:B0-----:R-:W-:-:S13]  /*1200*/  ISETP.GT.AND P0, PT, R3, R2, PT ;  /* 0x000000020300720c */ /* 0x001fda0003f04270 */
[----:B------:R-:W-:Y:S05]  /*1210*/  @!P0 BRA `(.L_x_146) ;  /* 0x0000000400788947 */ /* 0x000fea0003800000 */
[----:B------:R-:W0:Y:S01]  /*1220*/  S2UR UR15, SR_CgaCtaId ;  /* 0x00000000000f79c3 */ /* 0x000e220000008800 */
[----:B-----5:R-:W-:Y:S01]  /*1230*/  LOP3.LUT R15, R15, 0x80000000, RZ, 0x3c, !PT ;  /* 0x800000000f0f7812 */ /* 0x020fe200078e3cff */
[----:B------:R-:W-:Y:S01]  /*1240*/  UMOV UR4, 0x400 ;  /* 0x0000040000047882 */ /* 0x000fe20000000000 */
[----:B------:R-:W-:Y:S01]  /*1250*/  LOP3.LUT R14, R14, 0x80000000, RZ, 0x3c, !PT ;  /* 0x800000000e0e7812 */ /* 0x000fe200078e3cff */
[----:B------:R-:W1:Y:S01]  /*1260*/  LDCU UR16, c[0x0][0x398] ;  /* 0x00007300ff1077ac */ /* 0x000e620008000800 */
[----:B------:R-:W-:Y:S02]  /*1270*/  LOP3.LUT R13, R13, 0x80000000, RZ, 0x3c, !PT ;  /* 0x800000000d0d7812 */ /* 0x000fe400078e3cff */
[----:B------:R-:W-:Y:S02]  /*1280*/  LOP3.LUT R2, R22, 0x80000000, RZ, 0x3c, !PT ;  /* 0x8000000016027812 */ /* 0x000fe400078e3cff */
[----:B------:R-:W-:Y:S02]  /*1290*/  LOP3.LUT R16, R16, 0x80000000, RZ, 0x3c, !PT ;  /* 0x8000000010107812 */ /* 0x000fe400078e3cff */
[----:B------:R-:W-:-:S02]  /*12a0*/  LOP3.LUT R17, R17, 0x80000000, RZ, 0x3c, !PT ;  /* 0x8000000011117812 */ /* 0x000fc400078e3cff */
[----:B------:R-:W-:Y:S02]  /*12b0*/  LOP3.LUT R18, R18, 0x80000000, RZ, 0x3c, !PT ;  /* 0x8000000012127812 */ /* 0x000fe400078e3cff */
[----:B------:R-:W-:Y:S02]  /*12c0*/  LOP3.LUT R19, R19, 0x80000000, RZ, 0x3c, !PT ;  /* 0x8000000013137812 */ /* 0x000fe400078e3cff */
[----:B------:R-:W-:Y:S02]  /*12d0*/  LOP3.LUT R5, R5, 0x80000000, RZ, 0x3c, !PT ;  /* 0x8000000005057812 */ /* 0x000fe400078e3cff */
[----:B------:R-:W-:Y:S02]  /*12e0*/  LOP3.LUT R6, R6, 0x80000000, RZ, 0x3c, !PT ;  /* 0x8000000006067812 */ /* 0x000fe400078e3cff */
[----:B------:R-:W-:Y:S02]  /*12f0*/  LOP3.LUT R7, R7, 0x80000000, RZ, 0x3c, !PT ;  /* 0x8000000007077812 */ /* 0x000fe400078e3cff */
[----:B------:R-:W-:Y:S01]  /*1300*/  LOP3.LUT R8, R8, 0x80000000, RZ, 0x3c, !PT ;  /* 0x8000000008087812 */ /* 0x000fe200078e3cff */
[----:B0-----:R-:W-:Y:S01]  /*1310*/  ULEA UR15, UR15, UR4, 0x18 ;  /* 0x000000040f0f7291 */ /* 0x001fe2000f8ec0ff */
[----:B------:R-:W-:-:S02]  /*1320*/  LOP3.LUT R9, R9, 0x80000000, RZ, 0x3c, !PT ;  /* 0x8000000009097812 */ /* 0x000fc400078e3cff */
[----:B------:R-:W-:Y:S01]  /*1330*/  LOP3.LUT R10, R10, 0x80000000, RZ, 0x3c, !PT ;  /* 0x800000000a0a7812 */ /* 0x000fe200078e3cff */
[----:B------:R-:W-:Y:S01]  /*1340*/  UMOV UR4, URZ ;  /* 0x000000ff00047c82 */ /* 0x000fe20008000000 */
[----:B------:R-:W-:Y:S02]  /*1350*/  LOP3.LUT R11, R11, 0x80000000, RZ, 0x3c, !PT ;  /* 0x800000000b0b7812 */ /* 0x000fe400078e3cff */
[----:B-1----:R-:W-:-:S07]  /*1360*/  LOP3.LUT R12, R12, 0x80000000, RZ, 0x3c, !PT ;  /* 0x800000000c0c7812 */ /* 0x002fce00078e3cff */
.L_x_147:
[----:B------:R-:W-:Y:S01]  /*1370*/  IMAD R22, RZ, RZ, -UR16 ;  /* 0x80000010ff167e24 */ /* 0x000fe2000f8e02ff */
[----:B0-----:R-:W-:Y:S01]  /*1380*/  SHF.R.U32.HI R23, RZ, UR16, R12 ;  /* 0x00000010ff177c19 */ /* 0x001fe2000801160c */
[----:B------:R-:W-:Y:S01]  /*1390*/  IMAD.MOV.U32 R25, RZ, RZ, -0x1 ;  /* 0xffffffffff197424 */ /* 0x000fe200078e00ff */
[----:B------:R-:W-:Y:S01]  /*13a0*/  ULEA UR17, UR4, UR15, 0xa ;  /* 0x0000000f04117291 */ /* 0x000fe2000f8e50ff */
[----:B------:R-:W-:Y:S01]  /*13b0*/  SHF.R.U32.HI R27, RZ, UR16, R10 ;  /* 0x00000010ff1b7c19 */ /* 0x000fe2000801160a */
[----:B------:R-:W-:Y:S01]  /*13c0*/  UIADD3 UR4, UPT, UPT, UR4, 0x1, URZ ;  /* 0x0000000104047890 */ /* 0x000fe2000fffe0ff */
[----:B------:R-:W-:Y:S02]  /*13d0*/  VIADDMNMX R22, R22, R3, 0x8, PT ;  /* 0x0000000816167446 */ /* 0x000fe40003800103 */
[----:B------:R-:W-:Y:S02]  /*13e0*/  SHF.R.U32.HI R29, RZ, UR16, R9 ;  /* 0x00000010ff1d7c19 */ /* 0x000fe40008011609 */
[----:B------:R-:W-:-:S02]  /*13f0*/  SHF.L.U32 R22, R25, R22, RZ ;  /* 0x0000001619167219 */ /* 0x000fc400000006ff */
[----:B------:R-:W-:Y:S02]  /*1400*/  SHF.R.U32.HI R25, RZ, UR16, R11 ;  /* 0x00000010ff197c19 */ /* 0x000fe4000801160b */
[-C--:B------:R-:W-:Y:S02]  /*1410*/  LOP3.LUT R23, R23, R22.reuse, RZ, 0x30, !PT ;  /* 0x0000001617177212 */ /* 0x080fe400078e30ff */
[-C--:B------:R-:W-:Y:S02]  /*1420*/  LOP3.LUT R25, R25, R22.reuse, RZ, 0x30, !PT ;  /* 0x0000001619197212 */ /* 0x080fe400078e30ff */
[----:B------:R-:W-:Y:S02]  /*1430*/  LOP3.LUT R27, R27, R22, RZ, 0x30, !PT ;  /* 0x000000161b1b7212 */ /* 0x000fe400078e30ff */
[----:B------:R-:W-:Y:S02]  /*1440*/  LEA R23, R23, UR17, 0x2 ;  /* 0x0000001117177c11 */ /* 0x000fe4000f8e10ff */
[----:B------:R-:W-:-:S02]  /*1450*/  LEA R25, R25, UR17, 0x2 ;  /* 0x0000001119197c11 */ /* 0x000fc4000f8e10ff */
[----:B------:R-:W-:Y:S01]  /*1460*/  LEA R27, R27, UR17, 0x2 ;  /* 0x000000111b1b7c11 */ /* 0x000fe2000f8e10ff */
[----:B------:R0:W-:Y:S01]  /*1470*/  ATOMS.POPC.INC.32 RZ, [R23+URZ] ;  /* 0x0000000017ff7f8c */ /* 0x0001e2000d8000ff */
[----:B------:R-:W-:Y:S02]  /*1480*/  SHF.R.U32.HI R24, RZ, UR16, R8 ;  /* 0x00000010ff187c19 */ /* 0x000fe40008011608 */
[----:B------:R-:W-:Y:S01]  /*1490*/  SHF.R.U32.HI R26, RZ, UR16, R7 ;  /* 0x00000010ff1a7c19 */ /* 0x000fe20008011607 */
[----:B------:R1:W-:Y:S01]  /*14a0*/  ATOMS.POPC.INC.32 RZ, [R25+URZ] ;  /* 0x0000000019ff7f8c */ /* 0x0003e2000d8000ff */
[-C--:B------:R-:W-:Y:S02]  /*14b0*/  LOP3.LUT R29, R29, R22.reuse, RZ, 0x30, !PT ;  /* 0x000000161d1d7212 */ /* 0x080fe400078e30ff */
[----:B------:R-:W-:Y:S01]  /*14c0*/  LOP3.LUT R24, R24, R22, RZ, 0x30, !PT ;  /* 0x0000001618187212 */ /* 0x000fe200078e30ff */
[----:B------:R2:W-:Y:S01]  /*14d0*/  ATOMS.POPC.INC.32 RZ, [R27+URZ] ;  /* 0x000000001bff7f8c */ /* 0x0005e2000d8000ff */
[----:B0-----:R-:W-:-:S02]  /*14e0*/  SHF.R.U32.HI R23, RZ, UR16, R6 ;  /* 0x00000010ff177c19 */ /* 0x001fc40008011606 */
[-C--:B------:R-:W-:Y:S02]  /*14f0*/  LOP3.LUT R26, R26, R22.reuse, RZ, 0x30, !PT ;  /* 0x000000161a1a7212 */ /* 0x080fe400078e30ff */
[----:B-1----:R-:W-:Y:S02]  /*1500*/  SHF.R.U32.HI R25, RZ, UR16, R5 ;  /* 0x00000010ff197c19 */ /* 0x002fe40008011605 */
[-C--:B------:R-:W-:Y:S02]  /*1510*/  LOP3.LUT R23, R23, R22.reuse, RZ, 0x30, !PT ;  /* 0x0000001617177212 */ /* 0x080fe400078e30ff */
[----:B--2---:R-:W-:Y:S02]  /*1520*/  SHF.R.U32.HI R27, RZ, UR16, R19 ;  /* 0x00000010ff1b7c19 */ /* 0x004fe40008011613 */
[----:B------:R-:W-:Y:S02]  /*1530*/  LEA R29, R29, UR17, 0x2 ;  /* 0x000000111d1d7c11 */ /* 0x000fe4000f8e10ff */
[----:B------:R-:W-:-:S02]  /*1540*/  LOP3.LUT R25, R25, R22, RZ, 0x30, !PT ;  /* 0x0000001619197212 */ /* 0x000fc400078e30ff */
[----:B------:R-:W-:Y:S01]  /*1550*/  LEA R24, R24, UR17, 0x2 ;  /* 0x0000001118187c11 */ /* 0x000fe2000f8e10ff */
[----:B------:R0:W-:Y:S01]  /*1560*/  ATOMS.POPC.INC.32 RZ, [R29+URZ] ;  /* 0x000000001dff7f8c */ /* 0x0001e2000d8000ff */
[----:B------:R-:W-:Y:S02]  /*1570*/  LOP3.LUT R27, R27, R22, RZ, 0x30, !PT ;  /* 0x000000161b1b7212 */ /* 0x000fe400078e30ff */
[----:B------:R-:W-:Y:S01]  /*1580*/  LEA R26, R26, UR17, 0x2 ;  /* 0x000000111a1a7c11 */ /* 0x000fe2000f8e10ff */
[----:B------:R1:W-:Y:S01]  /*1590*/  ATOMS.POPC.INC.32 RZ, [R24+URZ] ;  /* 0x0000000018ff7f8c */ /* 0x0003e2000d8000ff */
[----:B------:R-:W-:Y:S02]  /*15a0*/  LEA R23, R23, UR17, 0x2 ;  /* 0x0000001117177c11 */ /* 0x000fe4000f8e10ff */
[----:B------:R-:W-:Y:S01]  /*15b0*/  LEA R25, R25, UR17, 0x2 ;  /* 0x0000001119197c11 */ /* 0x000fe2000f8e10ff */
[----:B------:R2:W-:Y:S01]  /*15c0*/  ATOMS.POPC.INC.32 RZ, [R26+URZ] ;  /* 0x000000001aff7f8c */ /* 0x0005e2000d8000ff */
[----:B------:R-:W-:-:S02]  /*15d0*/  LEA R27, R27, UR17, 0x2 ;  /* 0x000000111b1b7c11 */ /* 0x000fc4000f8e10ff */
[----:B0-----:R-:W-:Y:S01]  /*15e0*/  SHF.R.U32.HI R29, RZ, UR16, R18 ;  /* 0x00000010ff1d7c19 */ /* 0x001fe20008011612 */
[----:B------:R0:W-:Y:S01]  /*15f0*/  ATOMS.POPC.INC.32 RZ, [R23+URZ] ;  /* 0x0000000017ff7f8c */ /* 0x0001e2000d8000ff */
[----:B-1----:R-:W-:Y:S02]  /*1600*/  SHF.R.U32.HI R24, RZ, UR16, R17 ;  /* 0x00000010ff187c19 */ /* 0x002fe40008011611 */
[----:B------:R-:W-:Y:S01]  /*1610*/  SHF.R.U32.HI R28, RZ, UR16, R15 ;  /* 0x00000010ff1c7c19 */ /* 0x000fe2000801160f */
[----:B------:R1:W-:Y:S01]  /*1620*/  ATOMS.POPC.INC.32 RZ, [R25+URZ] ;  /* 0x0000000019ff7f8c */ /* 0x0003e2000d8000ff */
[----:B--2---:R-:W-:Y:S02]  /*1630*/  SHF.R.U32.HI R26, RZ, UR16, R16 ;  /* 0x00000010ff1a7c19 */ /* 0x004fe40008011610 */
[----:B------:R-:W-:Y:S01]  /*1640*/  LOP3.LUT R29, R29, R22, RZ, 0x30, !PT ;  /* 0x000000161d1d7212 */ /* 0x000fe200078e30ff */
[----:B------:R2:W-:Y:S01]  /*1650*/  ATOMS.POPC.INC.32 RZ, [R27+URZ] ;  /* 0x000000001bff7f8c */ /* 0x0005e2000d8000ff */
[----:B0-----:R-:W-:-:S02]  /*1660*/  SHF.R.U32.HI R23, RZ, UR16, R2 ;  /* 0x00000010ff177c19 */ /* 0x001fc40008011602 */
[-C--:B------:R-:W-:Y:S02]  /*1670*/  LOP3.LUT R24, R24, R22.reuse, RZ, 0x30, !PT ;  /* 0x0000001618187212 */ /* 0x080fe400078e30ff */
[----:B-1----:R-:W-:Y:S02]  /*1680*/  SHF.R.U32.HI R25, RZ, UR16, R13 ;  /* 0x00000010ff197c19 */ /* 0x002fe4000801160d */
[-C--:B------:R-:W-:Y:S02]  /*1690*/  LOP3.LUT R26, R26, R22.reuse, RZ, 0x30, !PT ;  /* 0x000000161a1a7212 */ /* 0x080fe400078e30ff */
[----:B--2---:R-:W-:Y:S01]  /*16a0*/  SHF.R.U32.HI R27, RZ, UR16, R14 ;  /* 0x00000010ff1b7c19 */ /* 0x004fe2000801160e */
[----:B------:R-:W-:Y:S01]  /*16b0*/  UIADD3 UR16, UPT, UPT, UR16, 0x8, URZ ;  /* 0x0000000810107890 */ /* 0x000fe2000fffe0ff */
[----:B------:R-:W-:Y:S02]  /*16c0*/  LOP3.LUT R23, R23, R22, RZ, 0x30, !PT ;  /* 0x0000001617177212 */ /* 0x000fe400078e30ff */
[----:B------:R-:W-:-:S02]  /*16d0*/  LEA R29, R29, UR17, 0x2 ;  /* 0x000000111d1d7c11 */ /* 0x000fc4000f8e10ff */
[-C--:B------:R-:W-:Y:S02]  /*16e0*/  LOP3.LUT R25, R25, R22.reuse, RZ, 0x30, !PT ;  /* 0x0000001619197212 */ /* 0x080fe400078e30ff */
[----:B------:R-:W-:Y:S01]  /*16f0*/  ISETP.LE.AND P0, PT, R3, UR16, PT ;  /* 0x0000001003007c0c */ /* 0x000fe2000bf03270 */
[----:B------:R0:W-:Y:S01]  /*1700*/  ATOMS.POPC.INC.32 RZ, [R29+URZ] ;  /* 0x000000001dff7f8c */ /* 0x0001e2000d8000ff */
[----:B------:R-:W-:Y:S02]  /*1710*/  LEA R24, R24, UR17, 0x2 ;  /* 0x0000001118187c11 */ /* 0x000fe4000f8e10ff */
[-C--:B------:R-:W-:Y:S02]  /*1720*/  LOP3.LUT R27, R27, R22.reuse, RZ, 0x30, !PT ;  /* 0x000000161b1b7212 */ /* 0x080fe400078e30ff */
[----:B------:R-:W-:Y:S01]  /*1730*/  LEA R26, R26, UR17, 0x2 ;  /* 0x000000111a1a7c11 */ /* 0x000fe2000f8e10ff */
[----:B------:R0:W-:Y:S01]  /*1740*/  ATOMS.POPC.INC.32 RZ, [R24+URZ] ;  /* 0x0000000018ff7f8c */ /* 0x0001e2000d8000ff */
[----:B------:R-:W-:-:S02]  /*1750*/  LOP3.LUT R28, R28, R22, RZ, 0x30, !PT ;  /* 0x000000161c1c7212 */ /* 0x000fc400078e30ff */
[----:B------:R-:W-:Y:S01]  /*1760*/  LEA R23, R23, UR17, 0x2 ;  /* 0x0000001117177c11 */ /* 0x000fe2000f8e10ff */
[----:B------:R0:W-:Y:S01]  /*1770*/  ATOMS.POPC.INC.32 RZ, [R26+URZ] ;  /* 0x000000001aff7f8c */ /* 0x0001e2000d8000ff */
[----:B------:R-:W-:Y:S02]  /*1780*/  LEA R25, R25, UR17, 0x2 ;  /* 0x0000001119197c11 */ /* 0x000fe4000f8e10ff */
[----:B------:R-:W-:Y:S01]  /*1790*/  LEA R27, R27, UR17, 0x2 ;  /* 0x000000111b1b7c11 */ /* 0x000fe2000f8e10ff */
[----:B------:R0:W-:Y:S01]  /*17a0*/  ATOMS.POPC.INC.32 RZ, [R23+URZ] ;  /* 0x0000000017ff7f8c */ /* 0x0001e2000d8000ff */
[----:B------:R-:W-:-:S03]  /*17b0*/  LEA R28, R28, UR17, 0x2 ;  /* 0x000000111c1c7c11 */ /* 0x000fc6000f8e10ff */
[----:B------:R0:W-:Y:S04]  /*17c0*/  ATOMS.POPC.INC.32 RZ, [R25+URZ] ;  /* 0x0000000019ff7f8c */ /* 0x0001e8000d8000ff */
[----:B------:R0:W-:Y:S04]  /*17d0*/  ATOMS.POPC.INC.32 RZ, [R27+URZ] ;  /* 0x000000001bff7f8c */ /* 0x0001e8000d8000ff */
[----:B------:R0:W-:Y:S01]  /*17e0*/  ATOMS.POPC.INC.32 RZ, [R28+URZ] ;  /* 0x000000001cff7f8c */ /* 0x0001e2000d8000ff */
[----:B------:R-:W-:Y:S05]  /*17f0*/  @!P0 BRA `(.L_x_147) ;  /* 0xfffffff800dc8947 */ /* 0x000fea000383ffff */
.L_x_146:
[----:B------:R-:W-:Y:S05]  /*1800*/  BRA.U !UP0, `(.L_x_148) ;  /* 0xfffffff108dc7547 */ /* 0x000fea000b83ffff */
.L_x_143:
[----:B------:R-:W-:Y:S01]  /*1810*/  BAR.SYNC.DEFER_BLOCKING 0x0 ;  /* 0x0000000000007b1d */ /* 0x000fe20000010000 */
[----:B------:R-:W-:-:S05]  /*1820*/  ISETP.NE.AND P0, PT, R20, RZ, PT ;  /* 0x000000ff1400720c */ /* 0x000fca0003f05270 */
[----:B------:R-:W-:Y:S08]  /*1830*/  BSSY.RECONVERGENT B0, `(.L_x_149) ;  /* 0x0000164000007945 */ /* 0x000ff00003800200 */
[----:B------:R-:W-:Y:S05]  /*1840*/  @P0 BRA `(.L_x_150) ;  /* 0x0000001400880947 */ /* 0x000fea0003800000 */
[----:B------:R-:W-:Y:S01]  /*1850*/  UISETP.GE.U32.AND UP0, UPT, UR22, 0x7, UPT ;  /* 0x000000071600788c */ /* 0x000fe2000bf06070 */
[----:B0-23--:R-:W-:-:S08]  /*1860*/  IMAD.MOV.U32 R3, RZ, RZ, RZ ;  /* 0x000000ffff037224 */ /* 0x00dfd000078e00ff */
[----:B------:R-:W-:Y:S05]  /*1870*/  BRA.U !UP0, `(.L_x_151) ;  /* 0x00000005085c7547 */ /* 0x000fea000b800000 */
[----:B----4-:R-:W0:Y:S01]  /*1880*/  LDC.64 R2, c[0x0][0x380] ;  /* 0x0000e000ff027b82 */ /* 0x010e220000000a00 */
[----:B-1---5:R-:W-:-:S07]  /*1890*/  IMAD.MOV.U32 R5, RZ, RZ, RZ ;  /* 0x000000ffff057224 */ /* 0x022fce00078e00ff */
.L_x_168:
[----:B----4-:R-:W-:Y:S01]  /*18a0*/  IMAD R7, R5, 0x400, R0 ;  /* 0x0000040005077824 */ /* 0x010fe200078e0200 */
[----:B------:R-:W-:Y:S04]  /*18b0*/  BSSY.RECONVERGENT B1, `(.L_x_152) ;  /* 0x000000f000017945 */ /* 0x000fe80003800200 */
[----:B01----:R-:W1:Y:S04]  /*18c0*/  LDS R18, [R7] ;  /* 0x0000000007127984 */ /* 0x003e680000000800 */
[----:B--23--:R2:W3:Y:S04]  /*18d0*/  LDS R9, [R7+0x400] ;  /* 0x0004000007097984 */ /* 0x00c4e80000000800 */
[----:B------:R2:W4:Y:S04]  /*18e0*/  LDS R22, [R7+0x800] ;  /* 0x0008000007167984 */ /* 0x0005280000000800 */
[----:B------:R2:W0:Y:S04]  /*18f0*/  LDS R14, [R7+0xc00] ;  /* 0x000c0000070e7984 */ /* 0x0004280000000800 */
[----:B------:R2:W0:Y:S04]  /*1900*/  LDS R12, [R7+0x1000] ;  /* 0x00100000070c7984 */ /* 0x0004280000000800 */
[----:B------:R2:W0:Y:S04]  /*1910*/  LDS R6, [R7+0x1400] ;  /* 0x0014000007067984 */ /* 0x0004280000000800 */
[----:B------:R2:W0:Y:S04]  /*1920*/  LDS R8, [R7+0x1800] ;  /* 0x0018000007087984 */ /* 0x0004280000000800 */
[----:B------:R2:W0:Y:S01]  /*1930*/  LDS R10, [R7+0x1c00] ;  /* 0x001c0000070a7984 */ /* 0x0004220000000800 */
[----:B-1----:R-:W-:-:S13]  /*1940*/  ISETP.NE.AND P0, PT, R18, RZ, PT ;  /* 0x000000ff1200720c */ /* 0x002fda0003f05270 */
[----:B--234-:R-:W-:Y:S05]  /*1950*/  @!P0 BRA `(.L_x_153) ;  /* 0x0000000000108947 */ /* 0x01cfea0003800000 */
[----:B------:R-:W-:Y:S01]  /*1960*/  LEA R17, R5, R4, 0x8 ;  /* 0x0000000405117211 */ /* 0x000fe200078e40ff */
[----:B------:R-:W-:-:S04]  /*1970*/  IMAD.MOV.U32 R19, RZ, RZ, RZ ;  /* 0x000000ffff137224 */ /* 0x000fc800078e00ff */
[----:B0-----:R-:W-:-:S05]  /*1980*/  IMAD.WIDE.U32 R16, R17, 0x8, R2 ;  /* 0x0000000811107825 */ /* 0x001fca00078e0002 */
[----:B------:R1:W-:Y:S02]  /*1990*/  REDG.E.ADD.64.STRONG.GPU desc[UR20][R16.64], R18 ;  /* 0x000000121000798e */ /* 0x0003e4000c12e514 */
.L_x_153:
[----:B------:R-:W-:Y:S05]  /*19a0*/  BSYNC.RECONVERGENT B1 ;  /* 0x0000000000017941 */ /* 0x000fea0003800200 */
.L_x_152:
[----:B------:R-:W-:Y:S01]  /*19b0*/  ISETP.NE.AND P6, PT, R9, RZ, PT ;  /* 0x000000ff0900720c */ /* 0x000fe20003fc5270 */
[----:B------:R-:W-:Y:S01]  /*19c0*/  BSSY.RECONVERGENT B1, `(.L_x_154) ;  /* 0x000000e000017945 */ /* 0x000fe20003800200 */
[----:B------:R-:W-:Y:S02]  /*19d0*/  ISETP.NE.AND P0, PT, R22, RZ, PT ;  /* 0x000000ff1600720c */ /* 0x000fe40003f05270 */
[----:B0-----:R-:W-:Y:S02]  /*19e0*/  ISETP.NE.AND P1, PT, R14, RZ, PT ;  /* 0x000000ff0e00720c */ /* 0x001fe40003f25270 */
[----:B------:R-:W-:Y:S02]  /*19f0*/  ISETP.NE.AND P2, PT, R12, RZ, PT ;  /* 0x000000ff0c00720c */ /* 0x000fe40003f45270 */
[----:B------:R-:W-:Y:S02]  /*1a00*/  ISETP.NE.AND P3, PT, R6, RZ, PT ;  /* 0x000000ff0600720c */ /* 0x000fe40003f65270 */
[----:B------:R-:W-:-:S02]  /*1a10*/  ISETP.NE.AND P4, PT, R8, RZ, PT ;  /* 0x000000ff0800720c */ /* 0x000fc40003f85270 */
[----:B------:R-:W-:Y:S01]  /*1a20*/  ISETP.NE.AND P5, PT, R10, RZ, PT ;  /* 0x000000ff0a00720c */ /* 0x000fe20003fa5270 */
[----:B------:R-:W-:-:S12]  /*1a30*/  @!P6 BRA `(.L_x_155) ;  /* 0x000000000018e947 */ /* 0x000fd80003800000 */
[----:B-1----:R-:W-:Y:S02]  /*1a40*/  IMAD R17, R5, 0x100, R4 ;  /* 0x0000010005117824 */ /* 0x002fe400078e0204 */
[----:B------:R-:W-:Y:S02]  /*1a50*/  IMAD.MOV.U32 R18, RZ, RZ, R9 ;  /* 0x000000ffff127224 */ /* 0x000fe400078e0009 */
[----:B------:R-:W-:Y:S02]  /*1a60*/  VIADD R17, R17, 0x100 ;  /* 0x0000010011117836 */ /* 0x000fe40000000000 */
[----:B------:R-:W-:Y:S02]  /*1a70*/  IMAD.MOV.U32 R19, RZ, RZ, RZ ;  /* 0x000000ffff137224 */ /* 0x000fe400078e00ff */
[----:B------:R-:W-:-:S05]  /*1a80*/  IMAD.WIDE.U32 R16, R17, 0x8, R2 ;  /* 0x0000000811107825 */ /* 0x000fca00078e0002 */
[----:B------:R0:W-:Y:S02]  /*1a90*/  REDG.E.ADD.64.STRONG.GPU desc[UR20][R16.64], R18 ;  /* 0x000000121000798e */ /* 0x0001e4000c12e514 */
.L_x_155:
[----:B------:R-:W-:Y:S05]  /*1aa0*/  BSYNC.RECONVERGENT B1 ;  /* 0x0000000000017941 */ /* 0x000fea0003800200 */
.L_x_154:
[----:B------:R-:W-:Y:S04]  /*1ab0*/  BSSY.RECONVERGENT B1, `(.L_x_156) ;  /* 0x0000007000017945 */ /* 0x000fe80003800200 */
[----:B------:R-:W-:Y:S05]  /*1ac0*/  @!P0 BRA `(.L_x_157) ;  /* 0x0000000000148947 */ /* 0x000fea0003800000 */
[----:B01----:R-:W-:Y:S02]  /*1ad0*/  IMAD R17, R5, 0x100, R4 ;  /* 0x0000010005117824 */ /* 0x003fe400078e0204 */
[----:B------:R-:W-:-:S03]  /*1ae0*/  IMAD.MOV.U32 R23, RZ, RZ, RZ ;  /* 0x000000ffff177224 */ /* 0x000fc600078e00ff */
[----:B------:R-:W-:-:S05]  /*1af0*/  IADD3 R17, PT, PT, R17, 0x200, RZ ;  /* 0x0000020011117810 */ /* 0x000fca0007ffe0ff */
[----:B------:R-:W-:-:S05]  /*1b00*/  IMAD.WIDE.U32 R16, R17, 0x8, R2 ;  /* 0x0000000811107825 */ /* 0x000fca00078e0002 */
[----:B------:R2:W-:Y:S02]  /*1b10*/  REDG.E.ADD.64.STRONG.GPU desc[UR20][R16.64], R22 ;  /* 0x000000161000798e */ /* 0x0005e4000c12e514 */
.L_x_157:
[----:B------:R-:W-:Y:S05]  /*1b20*/  BSYNC.RECONVERGENT B1 ;  /* 0x0000000000017941 */ /* 0x000fea0003800200 */
.L_x_156:
[----:B------:R-:W-:Y:S04]  /*1b30*/  BSSY.RECONVERGENT B1, `(.L_x_158) ;  /* 0x0000007000017945 */ /* 0x000fe80003800200 */
[----:B------:R-:W-:Y:S05]  /*1b40*/  @!P1 BRA `(.L_x_159) ;  /* 0x0000000000149947 */ /* 0x000fea0003800000 */
[----:B012---:R-:W-:Y:S02]  /*1b50*/  IMAD R17, R5, 0x100, R4 ;  /* 0x0000010005117824 */ /* 0x007fe400078e0204 */
[----:B------:R-:W-:Y:S02]  /*1b60*/  IMAD.MOV.U32 R15, RZ, RZ, RZ ;  /* 0x000000ffff0f7224 */ /* 0x000fe400078e00ff */
[----:B------:R-:W-:-:S04]  /*1b70*/  VIADD R17, R17, 0x300 ;  /* 0x0000030011117836 */ /* 0x000fc80000000000 */
[----:B------:R-:W-:-:S05]  /*1b80*/  IMAD.WIDE.U32 R16, R17, 0x8, R2 ;  /* 0x0000000811107825 */ /* 0x000fca00078e0002 */
[----:B------:R3:W-:Y:S02]  /*1b90*/  REDG.E.ADD.64.STRONG.GPU desc[UR20][R16.64], R14 ;  /* 0x0000000e1000798e */ /* 0x0007e4000c12e514 */
.L_x_159:
[----:B------:R-:W-:Y:S05]  /*1ba0*/  BSYNC.RECONVERGENT B1 ;  /* 0x0000000000017941 */ /* 0x000fea0003800200 */
.L_x_158:
[----:B------:R-:W-:Y:S04]  /*1bb0*/  BSSY.RECONVERGENT B1, `(.L_x_160) ;  /* 0x0000007000017945 */ /* 0x000fe80003800200 */
[----:B------:R-:W-:Y:S05]  /*1bc0*/  @!P2 BRA `(.L_x_161) ;  /* 0x000000000014a947 */ /* 0x000fea0003800000 */
[----:B---3--:R-:W-:Y:S02]  /*1bd0*/  IMAD R15, R5, 0x100, R4 ;  /* 0x00000100050f7824 */ /* 0x008fe400078e0204 */
[----:B------:R-:W-:Y:S02]  /*1be0*/  HFMA2 R13, -RZ, RZ, 0, 0 ;  /* 0x00000000ff0d7431 */ /* 0x000fe400000001ff */
[----:B------:R-:W-:-:S04]  /*1bf0*/  VIADD R15, R15, 0x400 ;  /* 0x000004000f0f7836 */ /* 0x000fc80000000000 */
[----:B------:R-:W-:-:S05]  /*1c00*/  IMAD.WIDE.U32 R14, R15, 0x8, R2 ;  /* 0x000000080f0e7825 */ /* 0x000fca00078e0002 */
[----:B------:R4:W-:Y:S02]  /*1c10*/  REDG.E.ADD.64.STRONG.GPU desc[UR20][R14.64], R12 ;  /* 0x0000000c0e00798e */ /* 0x0009e4000c12e514 */
.L_x_161:
[----:B------:R-:W-:Y:S05]  /*1c20*/  BSYNC.RECONVERGENT B1 ;  /* 0x0000000000017941 */ /* 0x000fea0003800200 */
.L_x_160:
[----:B------:R-:W-:Y:S04]  /*1c30*/  BSSY.RECONVERGENT B1, `(.L_x_162) ;  /* 0x0000007000017945 */ /* 0x000fe80003800200 */
[----:B------:R-:W-:Y:S05]  /*1c40*/  @!P3 BRA `(.L_x_163) ;  /* 0x000000000014b947 */ /* 0x000fea0003800000 */
[----:B----4-:R-:W-:Y:S02]  /*1c50*/  IMAD R13, R5, 0x100, R4 ;  /* 0x00000100050d7824 */ /* 0x010fe400078e0204 */
[----:B------:R-:W-:Y:S02]  /*1c60*/  IMAD.MOV.U32 R7, RZ, RZ, RZ ;  /* 0x000000ffff077224 */ /* 0x000fe400078e00ff */
[----:B------:R-:W-:-:S04]  /*1c70*/  VIADD R13, R13, 0x500 ;  /* 0x000005000d0d7836 */ /* 0x000fc80000000000 */
[----:B------:R-:W-:-:S05]  /*1c80*/  IMAD.WIDE.U32 R12, R13, 0x8, R2 ;  /* 0x000000080d0c7825 */ /* 0x000fca00078e0002 */
[----:B------:R4:W-:Y:S02]  /*1c90*/  REDG.E.ADD.64.STRONG.GPU desc[UR20][R12.64], R6 ;  /* 0x000000060c00798e */ /* 0x0009e4000c12e514 */
.L_x_163:
[----:B------:R-:W-:Y:S05]  /*1ca0*/  BSYNC.RECONVERGENT B1 ;  /* 0x0000000000017941 */ /* 0x000fea0003800200 */
.L_x_162:
[----:B------:R-:W-:Y:S04]  /*1cb0*/  BSSY.RECONVERGENT B1, `(.L_x_164) ;  /* 0x0000007000017945 */ /* 0x000fe80003800200 */
[----:B------:R-:W-:Y:S05]  /*1cc0*/  @!P4 BRA `(.L_x_165) ;  /* 0x000000000014c947 */ /* 0x000fea0003800000 */
[----:B----4-:R-:W-:Y:S02]  /*1cd0*/  IMAD R7, R5, 0x100, R4 ;  /* 0x0000010005077824 */ /* 0x010fe400078e0204 */
[----:B------:R-:W-:Y:S02]  /*1ce0*/  IMAD.MOV.U32 R9, RZ, RZ, RZ ;  /* 0x000000ffff097224 */ /* 0x000fe400078e00ff */
[----:B------:R-:W-:-:S04]  /*1cf0*/  VIADD R7, R7, 0x600 ;  /* 0x0000060007077836 */ /* 0x000fc80000000000 */
[----:B------:R-:W-:-:S05]  /*1d00*/  IMAD.WIDE.U32 R6, R7, 0x8, R2 ;  /* 0x0000000807067825 */ /* 0x000fca00078e0002 */
[----:B------:R4:W-:Y:S02]  /*1d10*/  REDG.E.ADD.64.STRONG.GPU desc[UR20][R6.64], R8 ;  /* 0x000000080600798e */ /* 0x0009e4000c12e514 */
.L_x_165:
[----:B------:R-:W-:Y:S05]  /*1d20*/  BSYNC.RECONVERGENT B1 ;  /* 0x0000000000017941 */ /* 0x000fea0003800200 */
.L_x_164:
[----:B------:R-:W-:Y:S04]  /*1d30*/  BSSY.RECONVERGENT B1, `(.L_x_166) ;  /* 0x0000007000017945 */ /* 0x000fe80003800200 */
[----:B------:R-:W-:Y:S05]  /*1d40*/  @!P5 BRA `(.L_x_167) ;  /* 0x000000000014d947 */ /* 0x000fea0003800000 */
[----:B----4-:R-:W-:Y:S01]  /*1d50*/  LEA R7, R5, R4, 0x8 ;  /* 0x0000000405077211 */ /* 0x010fe200078e40ff */
[----:B------:R-:W-:-:S04]  /*1d60*/  IMAD.MOV.U32 R11, RZ, RZ, RZ ;  /* 0x000000ffff0b7224 */ /* 0x000fc800078e00ff */
[----:B------:R-:W-:-:S04]  /*1d70*/  VIADD R7, R7, 0x700 ;  /* 0x0000070007077836 */ /* 0x000fc80000000000 */
[----:B------:R-:W-:-:S05]  /*1d80*/  IMAD.WIDE.U32 R6, R7, 0x8, R2 ;  /* 0x0000000807067825 */ /* 0x000fca00078e0002 */
[----:B------:R4:W-:Y:S02]  /*1d90*/  REDG.E.ADD.64.STRONG.GPU desc[UR20][R6.64], R10 ;  /* 0x0000000a0600798e */ /* 0x0009e4000c12e514 */
.L_x_167:
[----:B------:R-:W-:Y:S05]  /*1da0*/  BSYNC.RECONVERGENT B1 ;  /* 0x0000000000017941 */ /* 0x000fea0003800200 */
.L_x_166:
[----:B------:R-:W-:-:S05]  /*1db0*/  VIADD R5, R5, 0x8 ;  /* 0x0000000805057836 */ /* 0x000fca0000000000 */
[----:B------:R-:W-:-:S13]  /*1dc0*/  ISETP.NE.AND P0, PT, R5, UR27, PT ;  /* 0x0000001b05007c0c */ /* 0x000fda000bf05270 */
[----:B------:R-:W-:Y:S05]  /*1dd0*/  @P0 BRA `(.L_x_168) ;  /* 0xfffffff800b00947 */ /* 0x000fea000383ffff */
[----:B------:R-:W-:-:S07]  /*1de0*/  IMAD.U32 R3, RZ, RZ, UR27 ;  /* 0x0000001bff037e24 */ /* 0x000fce000f8e00ff */
.L_x_151:
[----:B------:R-:W-:Y:S02]  /*1df0*/  UISETP.NE.AND UP0, UPT, UR24, URZ, UPT ;  /* 0x000000ff1800728c */ /* 0x000fe4000bf05270 */
[----:B----45:R-:W-:Y:S02]  /*1e00*/  IMAD.U32 R8, RZ, RZ, UR24 ;  /* 0x00000018ff087e24 */ /* 0x030fe4000f8e00ff */
[----:B-1----:R-:W-:-:S03]  /*1e10*/  IMAD.U32 R5, RZ, RZ, UR25 ;  /* 0x00000019ff057e24 */ /* 0x002fc6000f8e00ff */
[----:B------:R-:W-:Y:S01]  /*1e20*/  IADD3 R8, PT, PT, R8, -0x1, RZ ;  /* 0xffffffff08087810 */ /* 0x000fe20007ffe0ff */
[----:B------:R-:W-:Y:S01]  /*1e30*/  VIADD R5, R5, 0xffffffff ;  /* 0xffffffff05057836 */ /* 0x000fe20000000000 */
[----:B------:R-:W-:Y:S06]  /*1e40*/  BRA.U !UP0, `(.L_x_169) ;  /* 0x0000000508707547 */ /* 0x000fec000b800000 */
[----:B------:R-:W-:-:S13]  /*1e50*/  ISETP.GE.U32.AND P0, PT, R8, 0x3, PT ;  /* 0x000000030800780c */ /* 0x000fda0003f06070 */
[----:B------:R-:W-:Y:S05]  /*1e60*/  @!P0 BRA `(.L_x_170) ;  /* 0x0000000000bc8947 */ /* 0x000fea0003800000 */
[----:B------:R-:W-:Y:S01]  /*1e70*/  IMAD R7, R3, 0x400, R0 ;  /* 0x0000040003077824 */ /* 0x000fe200078e0200 */
[----:B------:R-:W-:Y:S04]  /*1e80*/  BSSY.RECONVERGENT B1, `(.L_x_171) ;  /* 0x000000f000017945 */ /* 0x000fe80003800200 */
[----:B------:R-:W1:Y:S04]  /*1e90*/  LDS R12, [R7] ;  /* 0x00000000070c7984 */ /* 0x000e680000000800 */
[----:B------:R-:W4:Y:S04]  /*1ea0*/  LDS R9, [R7+0x400] ;  /* 0x0004000007097984 */ /* 0x000f280000000800 */
[----:B------:R-:W5:Y:S04]  /*1eb0*/  LDS R6, [R7+0x800] ;  /* 0x0008000007067984 */ /* 0x000f680000000800 */
[----:B------:R-:W0:Y:S01]  /*1ec0*/  LDS R2, [R7+0xc00] ;  /* 0x000c000007027984 */ /* 0x000e220000000800 */
[----:B-1----:R-:W-:-:S02]  /*1ed0*/  ISETP.NE.AND P0, PT, R12, RZ, PT ;  /* 0x000000ff0c00720c */ /* 0x002fc40003f05270 */
[----:B----4-:R-:W-:Y:S02]  /*1ee0*/  ISETP.NE.AND P1, PT, R9, RZ, PT ;  /* 0x000000ff0900720c */ /* 0x010fe40003f25270 */
[----:B-----5:R-:W-:Y:S02]  /*1ef0*/  ISETP.NE.AND P2, PT, R6, RZ, PT ;  /* 0x000000ff0600720c */ /* 0x020fe40003f45270 */
[----:B0-----:R-:W-:-:S07]  /*1f00*/  ISETP.NE.AND P3, PT, R2, RZ, PT ;  /* 0x000000ff0200720c */ /* 0x001fce0003f65270 */
[----:B------:R-:W-:Y:S06]  /*1f10*/  @!P0 BRA `(.L_x_172) ;  /* 0x0000000000148947 */ /* 0x000fec0003800000 */
[----:B------:R-:W0:Y:S01]  /*1f20*/  LDC.64 R10, c[0x0][0x380] ;  /* 0x0000e000ff0a7b82 */ /* 0x000e220000000a00 */
[----:B------:R-:W-:Y:S02]  /*1f30*/  IMAD R7, R3, 0x100, R4 ;  /* 0x0000010003077824 */ /* 0x000fe400078e0204 */
[----:B------:R-:W-:Y:S02]  /*1f40*/  IMAD.MOV.U32 R13, RZ, RZ, RZ ;  /* 0x000000ffff0d7224 */ /* 0x000fe400078e00ff */
[----:B0-----:R-:W-:-:S05]  /*1f50*/  IMAD.WIDE.U32 R10, R7, 0x8, R10 ;  /* 0x00000008070a7825 */ /* 0x001fca00078e000a */
[----:B------:R0:W-:Y:S02]  /*1f60*/  REDG.E.ADD.64.STRONG.GPU desc[UR20][R10.64], R12 ;  /* 0x0000000c0a00798e */ /* 0x0001e4000c12e514 */
.L_x_172:
[----:B------:R-:W-:Y:S05]  /*1f70*/  BSYNC.RECONVERGENT B1 ;  /* 0x0000000000017941 */ /* 0x000fea0003800200 */
.L_x_171:
[----:B------:R-:W-:Y:S04]  /*1f80*/  BSSY.RECONVERGENT B1, `(.L_x_173) ;  /* 0x0000009000017945 */ /* 0x000fe80003800200 */
[----:B------:R-:W-:Y:S05]  /*1f90*/  @!P1 BRA `(.L_x_174) ;  /* 0x00000000001c9947 */ /* 0x000fea0003800000 */
[----:B0-----:R-:W0:Y:S01]  /*1fa0*/  LDC.64 R10, c[0x0][0x380] ;  /* 0x0000e000ff0a7b82 */ /* 0x001e220000000a00 */
[----:B------:R-:W-:Y:S01]  /*1fb0*/  IMAD R7, R3, 0x100, R4 ;  /* 0x0000010003077824 */ /* 0x000fe200078e0204 */
[----:B------:R-:W-:Y:S01]  /*1fc0*/  MOV R12, R9 ;  /* 0x00000009000c7202 */ /* 0x000fe20000000f00 */
[----:B------:R-:W-:Y:S02]  /*1fd0*/  IMAD.MOV.U32 R13, RZ, RZ, RZ ;  /* 0x000000ffff0d7224 */ /* 0x000fe400078e00ff */
[----:B------:R-:W-:-:S04]  /*1fe0*/  VIADD R7, R7, 0x100 ;  /* 0x0000010007077836 */ /* 0x000fc80000000000 */
[----:B0-----:R-:W-:-:S05]  /*1ff0*/  IMAD.WIDE.U32 R10, R7, 0x8, R10 ;  /* 0x00000008070a7825 */ /* 0x001fca00078e000a */
[----:B------:R1:W-:Y:S02]  /*2000*/  REDG.E.ADD.64.STRONG.GPU desc[UR20][R10.64], R12 ;  /* 0x0000000c0a00798e */ /* 0x0003e4000c12e514 */
.L_x_174:
[----:B------:R-:W-:Y:S05]  /*2010*/  BSYNC.RECONVERGENT B1 ;  /* 0x0000000000017941 */ /* 0x000fea0003800200 */
.L_x_173:
[----:B------:R-:W-:Y:S04]  /*2020*/  BSSY.RECONVERGENT B1, `(.L_x_175) ;  /* 0x0000008000017945 */ /* 0x000fe80003800200 */
[----:B------:R-:W-:Y:S05]  /*2030*/  @!P2 BRA `(.L_x_176) ;  /* 0x000000000018a947 */ /* 0x000fea0003800000 */
[----:B01----:R-:W0:Y:S01]  /*2040*/  LDC.64 R10, c[0x0][0x380] ;  /* 0x0000e000ff0a7b82 */ /* 0x003e220000000a00 */
[----:B------:R-:W-:-:S04]  /*2050*/  IMAD R7, R3, 0x100, R4 ;  /* 0x0000010003077824 */ /* 0x000fc800078e0204 */
[----:B------:R-:W-:-:S04]  /*2060*/  VIADD R7, R7, 0x200 ;  /* 0x0000020007077836 */ /* 0x000fc80000000000 */
[----:B0-----:R-:W-:-:S04]  /*2070*/  IMAD.WIDE.U32 R10, R7, 0x8, R10 ;  /* 0x00000008070a7825 */ /* 0x001fc800078e000a */
[----:B------:R-:W-:-:S05]  /*2080*/  IMAD.MOV.U32 R7, RZ, RZ, RZ ;  /* 0x000000ffff077224 */ /* 0x000fca00078e00ff */
[----:B------:R4:W-:Y:S02]  /*2090*/  REDG.E.ADD.64.STRONG.GPU desc[UR20][R10.64], R6 ;  /* 0x000000060a00798e */ /* 0x0009e4000c12e514 */
.L_x_176:
[----:B------:R-:W-:Y:S05]  /*20a0*/  BSYNC.RECONVERGENT B1 ;  /* 0x0000000000017941 */ /* 0x000fea0003800200 */
.L_x_175:
[----:B------:R-:W-:Y:S04]  /*20b0*/  BSSY.RECONVERGENT B1, `(.L_x_177) ;  /* 0x0000009000017945 */ /* 0x000fe80003800200 */
[----:B------:R-:W-:Y:S05]  /*20c0*/  @!P3 BRA `(.L_x_178) ;  /* 0x00000000001cb947 */ /* 0x000fea0003800000 */
[----:B----4-:R-:W4:Y:S01]  /*20d0*/  LDC.64 R6, c[0x0][0x380] ;  /* 0x0000e000ff067b82 */ /* 0x010f220000000a00 */
[----:B------:R-:W-:Y:S01]  /*20e0*/  IMAD R9, R3, 0x100, R4 ;  /* 0x0000010003097824 */ /* 0x000fe200078e0204 */
[----:B01----:R-:W-:Y:S01]  /*20f0*/  MOV R10, R2 ;  /* 0x00000002000a7202 */ /* 0x003fe20000000f00 */
[----:B------:R-:W-:Y:S02]  /*2100*/  IMAD.MOV.U32 R11, RZ, RZ, RZ ;  /* 0x000000ffff0b7224 */ /* 0x000fe400078e00ff */
[----:B------:R-:W-:-:S04]  /*2110*/  VIADD R9, R9, 0x300 ;  /* 0x0000030009097836 */ /* 0x000fc80000000000 */
[----:B----4-:R-:W-:-:S05]  /*2120*/  IMAD.WIDE.U32 R6, R9, 0x8, R6 ;  /* 0x0000000809067825 */ /* 0x010fca00078e0006 */
[----:B------:R0:W-:Y:S02]  /*2130*/  REDG.E.ADD.64.STRONG.GPU desc[UR20][R6.64], R10 ;  /* 0x0000000a0600798e */ /* 0x0001e4000c12e514 */
.L_x_178:
[----:B------:R-:W-:Y:S05]  /*2140*/  BSYNC.RECONVERGENT B1 ;  /* 0x0000000000017941 */ /* 0x000fea0003800200 */
.L_x_177:
[----:B------:R-:W-:-:S07]  /*2150*/  VIADD R3, R3, 0x4 ;  /* 0x0000000403037836 */ /* 0x000fce0000000000 */
.L_x_170:
[----:B------:R-:W-:Y:S01]  /*2160*/  UISETP.NE.AND UP0, UPT, UR25, URZ, UPT ;  /* 0x000000ff1900728c */ /* 0x000fe2000bf05270 */
[----:B------:R-:W-:Y:S08]  /*2170*/  BSSY.RECONVERGENT B1, `(.L_x_169) ;  /* 0x0000029000017945 */ /* 0x000ff00003800200 */
[----:B------:R-:W-:Y:S05]  /*2180*/  BRA.U !UP0, `(.L_x_179) ;  /* 0x00000001089c7547 */ /* 0x000fea000b800000 */
[----:B------:R-:W-:-:S13]  /*2190*/  ISETP.NE.AND P0, PT, R5, RZ, PT ;  /* 0x000000ff0500720c */ /* 0x000fda0003f05270 */
[----:B------:R-:W-:Y:S05]  /*21a0*/  @!P0 BRA `(.L_x_180) ;  /* 0x0000000000648947 */ /* 0x000fea0003800000 */
[----:B0---4-:R-:W-:Y:S01]  /*21b0*/  IMAD R6, R3, 0x400, R0 ;  /* 0x0000040003067824 */ /* 0x011fe200078e0200 */
[----:B------:R-:W-:Y:S04]  /*21c0*/  BSSY.RECONVERGENT B2, `(.L_x_181) ;  /* 0x000000c000027945 */ /* 0x000fe80003800200 */
[----:B------:R-:W0:Y:S04]  /*21d0*/  LDS R2, [R6] ;  /* 0x0000000006027984 */ /* 0x000e280000000800 */
[----:B------:R-:W4:Y:S01]  /*21e0*/  LDS R9, [R6+0x400] ;  /* 0x0004000006097984 */ /* 0x000f220000000800 */
[----:B0-----:R-:W-:-:S02]  /*21f0*/  ISETP.NE.AND P0, PT, R2, RZ, PT ;  /* 0x000000ff0200720c */ /* 0x001fc40003f05270 */
[----:B----4-:R-:W-:-:S11]  /*2200*/  ISETP.NE.AND P1, PT, R9, RZ, PT ;  /* 0x000000ff0900720c */ /* 0x010fd60003f25270 */
[----:B------:R-:W-:Y:S05]  /*2210*/  @!P0 BRA `(.L_x_182) ;  /* 0x0000000000188947 */ /* 0x000fea0003800000 */
[----:B------:R-:W0:Y:S01]  /*2220*/  LDC.64 R6, c[0x0][0x380] ;  /* 0x0000e000ff067b82 */ /* 0x000e220000000a00 */
[----:B-1----:R-:W-:-:S04]  /*2230*/  IMAD R11, R3, 0x100, R4 ;  /* 0x00000100030b7824 */ /* 0x002fc800078e0204 */
[----:B0-----:R-:W-:-:S04]  /*2240*/  IMAD.WIDE.U32 R10, R11, 0x8, R6 ;  /* 0x000000080b0a7825 */ /* 0x001fc800078e0006 */
[----:B------:R-:W-:Y:S02]  /*2250*/  IMAD.MOV.U32 R6, RZ, RZ, R2 ;  /* 0x000000ffff067224 */ /* 0x000fe400078e0002 */
[----:B------:R-:W-:-:S05]  /*2260*/  IMAD.MOV.U32 R7, RZ, RZ, RZ ;  /* 0x000000ffff077224 */ /* 0x000fca00078e00ff */
[----:B------:R0:W-:Y:S02]  /*2270*/  REDG.E.ADD.64.STRONG.GPU desc[UR20][R10.64], R6 ;  /* 0x000000060a00798e */ /* 0x0001e4000c12e514 */
.L_x_182:
[----:B------:R-:W-:Y:S05]  /*2280*/  BSYNC.RECONVERGENT B2 ;  /* 0x0000000000027941 */ /* 0x000fea0003800200 */
.L_x_181:
[----:B------:R-:W-:Y:S04]  /*2290*/  BSSY.RECONVERGENT B2, `(.L_x_183) ;  /* 0x0000009000027945 */ /* 0x000fe80003800200 */
[----:B------:R-:W-:Y:S05]  /*22a0*/  @!P1 BRA `(.L_x_184) ;  /* 0x00000000001c9947 */ /* 0x000fea0003800000 */
[----:B0-----:R-:W0:Y:S01]  /*22b0*/  LDC.64 R6, c[0x0][0x380] ;  /* 0x0000e000ff067b82 */ /* 0x001e220000000a00 */
[----:B------:R-:W-:-:S05]  /*22c0*/  LEA R2, R3, R4, 0x8 ;  /* 0x0000000403027211 */ /* 0x000fca00078e40ff */
[----:B-1----:R-:W-:-:S04]  /*22d0*/  VIADD R11, R2, 0x100 ;  /* 0x00000100020b7836 */ /* 0x002fc80000000000 */
[----:B0-----:R-:W-:-:S04]  /*22e0*/  IMAD.WIDE.U32 R10, R11, 0x8, R6 ;  /* 0x000000080b0a7825 */ /* 0x001fc800078e0006 */
[----:B------:R-:W-:Y:S02]  /*22f0*/  IMAD.MOV.U32 R6, RZ, RZ, R9 ;  /* 0x000000ffff067224 */ /* 0x000fe400078e0009 */
[----:B------:R-:W-:-:S05]  /*2300*/  IMAD.MOV.U32 R7, RZ, RZ, RZ ;  /* 0x000000ffff077224 */ /* 0x000fca00078e00ff */
[----:B------:R4:W-:Y:S02]  /*2310*/  REDG.E.ADD.64.STRONG.GPU desc[UR20][R10.64], R6 ;  /* 0x000000060a00798e */ /* 0x0009e4000c12e514 */
.L_x_184:
[----:B------:R-:W-:Y:S05]  /*2320*/  BSYNC.RECONVERGENT B2 ;  /* 0x0000000000027941 */ /* 0x000fea0003800200 */
.L_x_183:
[----:B------:R-:W-:-:S07]  /*2330*/  VIADD R3, R3, 0x2 ;  /* 0x0000000203037836 */ /* 0x000fce0000000000 */
.L_x_180:
[----:B------:R-:W-:-:S09]  /*2340*/  UISETP.NE.AND UP0, UPT, UR9, URZ, UPT ;  /* 0x000000ff0900728c */ /* 0x000fd2000bf05270 */
[----:B------:R-:W-:Y:S05]  /*2350*/  BRA.U !UP0, `(.L_x_179) ;  /* 0x0000000108287547 */ /* 0x000fea000b800000 */
[----:B------:R-:W-:-:S05]  /*2360*/  IMAD R2, R3, 0x400, R0 ;  /* 0x0000040003027824 */ /* 0x000fca00078e0200 */
[----:B------:R-:W5:Y:S02]  /*2370*/  LDS R9, [R2] ;  /* 0x0000000002097984 */ /* 0x000f640000000800 */
[----:B-----5:R-:W-:-:S13]  /*2380*/  ISETP.NE.AND P0, PT, R9, RZ, PT ;  /* 0x000000ff0900720c */ /* 0x020fda0003f05270 */
[----:B------:R-:W-:Y:S05]  /*2390*/  @!P0 BRA `(.L_x_179) ;  /* 0x0000000000188947 */ /* 0x000fea0003800000 */
[----:B0---4-:R-:W0:Y:S01]  /*23a0*/  LDC.64 R6, c[0x0][0x380] ;  /* 0x0000e000ff067b82 */ /* 0x011e220000000a00 */
[----:B------:R-:W-:-:S04]  /*23b0*/  IMAD R3, R3, 0x100, R4 ;  /* 0x0000010003037824 */ /* 0x000fc800078e0204 */
[----:B0-----:R-:W-:Y:S01]  /*23c0*/  IMAD.WIDE.U32 R2, R3, 0x8, R6 ;  /* 0x0000000803027825 */ /* 0x001fe200078e0006 */
[----:B------:R-:W-:-:S03]  /*23d0*/  MOV R6, R9 ;  /* 0x0000000900067202 */ /* 0x000fc60000000f00 */
[----:B------:R-:W-:-:S05]  /*23e0*/  IMAD.MOV.U32 R7, RZ, RZ, RZ ;  /* 0x000000ffff077224 */ /* 0x000fca00078e00ff */
[----:B------:R0:W-:Y:S02]  /*23f0*/  REDG.E.ADD.64.STRONG.GPU desc[UR20][R2.64], R6 ;  /* 0x000000060200798e */ /* 0x0001e4000c12e514 */
.L_x_179:
[----:B------:R-:W-:Y:S05]  /*2400*/  BSYNC.RECONVERGENT B1 ;  /* 0x0000000000017941 */ /* 0x000fea0003800200 */
.L_x_169:
[----:B------:R-:W-:-:S13]  /*2410*/  ISETP.GT.U32.AND P0, PT, R4, 0x7f, PT ;  /* 0x0000007f0400780c */ /* 0x000fda0003f04070 */
[----:B------:R-:W-:Y:S05]  /*2420*/  @P0 BRA `(.L_x_150) ;  /* 0x0000000800900947 */ /* 0x000fea0003800000 */
[----:B------:R-:W-:Y:S01]  /*2430*/  UISETP.GE.U32.AND UP0, UPT, UR22, 0x7, UPT ;  /* 0x000000071600788c */ /* 0x000fe2000bf06070 */
[----:B0-----:R-:W-:-:S08]  /*2440*/  IMAD.MOV.U32 R3, RZ, RZ, RZ ;  /* 0x000000ffff037224 */ /* 0x001fd000078e00ff */
[----:B------:R-:W-:Y:S05]  /*2450*/  BRA.U !UP0, `(.L_x_185) ;  /* 0x0000000508147547 */ /* 0x000fea000b800000 */
[----:B------:R-:W0:Y:S01]  /*2460*/  LDC.64 R2, c[0x0][0x380] ;  /* 0x0000e000ff027b82 */ /* 0x000e220000000a00 */
[----:B------:R-:W-:-:S07]  /*2470*/  IMAD.MOV.U32 R9, RZ, RZ, RZ ;  /* 0x000000ffff097224 */ /* 0x000fce00078e00ff */
.L_x_202:
[C---:B01--4-:R-:W-:Y:S01]  /*2480*/  IMAD R11, R9.reuse, 0x400, R0 ;  /* 0x00000400090b7824 */ /* 0x053fe200078e0200 */
[----:B------:R-:W-:Y:S01]  /*2490*/  BSSY.RECONVERGENT B1, `(.L_x_186) ;  /* 0x0000011000017945 */ /* 0x000fe20003800200 */
[C---:B--23--:R-:W-:Y:S02]  /*24a0*/  IMAD R7, R9.reuse, 0x100, R4 ;  /* 0x0000010009077824 */ /* 0x04cfe400078e0204 */
[----:B------:R-:W-:Y:S01]  /*24b0*/  VIADD R9, R9, 0x8 ;  /* 0x0000000809097836 */ /* 0x000fe20000000000 */
[----:B---3--:R-:W1:Y:S01]  /*24c0*/  LDS R14, [R11+0x200] ;  /* 0x000200000b0e7984 */ /* 0x008e620000000800 */
[----:B0-----:R-:W-:-:S03]  /*24d0*/  IMAD.WIDE.U32 R6, R7, 0x8, R2 ;  /* 0x0000000807067825 */ /* 0x001fc600078e0002 */
[----:B------:R-:W0:Y:S04]  /*24e0*/  LDS R13, [R11+0x600] ;  /* 0x000600000b0d7984 */ /* 0x000e280000000800 */
[----:B--2---:R2:W3:Y:S04]  /*24f0*/  LDS R17, [R11+0xa00] ;  /* 0x000a00000b117984 */ /* 0x0044e80000000800 */
[----:B------:R2:W4:Y:S04]  /*2500*/  LDS R18, [R11+0xe00] ;  /* 0x000e00000b127984 */ /* 0x0005280000000800 */
[----:B------:R2:W2:Y:S04]  /*2510*/  LDS R19, [R11+0x1200] ;  /* 0x001200000b137984 */ /* 0x0004a80000000800 */
[----:B------:R0:W2:Y:S04]  /*2520*/  LDS R16, [R11+0x1600] ;  /* 0x001600000b107984 */ /* 0x0000a80000000800 */
[----:B------:R0:W2:Y:S04]  /*2530*/  LDS R12, [R11+0x1a00] ;  /* 0x001a00000b0c7984 */ /* 0x0000a80000000800 */
[----:B------:R0:W2:Y:S01]  /*2540*/  LDS R10, [R11+0x1e00] ;  /* 0x001e00000b0a7984 */ /* 0x0000a20000000800 */
[----:B-1----:R-:W-:-:S02]  /*2550*/  ISETP.NE.AND P0, PT, R14, RZ, PT ;  /* 0x000000ff0e00720c */ /* 0x002fc40003f05270 */
[----:B0-----:R-:W-:-:S11]  /*2560*/  ISETP.NE.AND P1, PT, R13, RZ, PT ;  /* 0x000000ff0d00720c */ /* 0x001fd60003f25270 */
[----:B---34-:R-:W-:Y:S05]  /*2570*/  @!P0 BRA `(.L_x_187) ;  /* 0x0000000000088947 */ /* 0x018fea0003800000 */
[----:B------:R-:W-:-:S05]  /*2580*/  HFMA2 R15, -RZ, RZ, 0, 0 ;  /* 0x00000000ff0f7431 */ /* 0x000fca00000001ff */
[----:B------:R0:W-:Y:S02]  /*2590*/  REDG.E.ADD.64.STRONG.GPU desc[UR20][R6.64+0x400], R14 ;  /* 0x0004000e0600798e */ /* 0x0001e4000c12e514 */
.L_x_187:
[----:B------:R-:W-:Y:S05]  /*25a0*/  BSYNC.RECONVERGENT B1 ;  /* 0x0000000000017941 */ /* 0x000fea0003800200 */
.L_x_186:
[----:B------:R-:W-:Y:S04]  /*25b0*/  BSSY.RECONVERGENT B1, `(.L_x_188) ;  /* 0x0000005000017945 */ /* 0x000fe80003800200 */
[----:B------:R-:W-:Y:S05]  /*25c0*/  @!P1 BRA `(.L_x_189) ;  /* 0x00000000000c9947 */ /* 0x000fea0003800000 */
[----:B0-----:R-:W-:Y:S02]  /*25d0*/  IMAD.MOV.U32 R14, RZ, RZ, R13 ;  /* 0x000000ffff0e7224 */ /* 0x001fe400078e000d */
[----:B------:R-:W-:-:S05]  /*25e0*/  IMAD.MOV.U32 R15, RZ, RZ, RZ ;  /* 0x000000ffff0f7224 */ /* 0x000fca00078e00ff */
[----:B------:R1:W-:Y:S02]  /*25f0*/  REDG.E.ADD.64.STRONG.GPU desc[UR20][R6.64+0xc00], R14 ;  /* 0x000c000e0600798e */ /* 0x0003e4000c12e514 */
.L_x_189:
[----:B------:R-:W-:Y:S05]  /*2600*/  BSYNC.RECONVERGENT B1 ;  /* 0x0000000000017941 */ /* 0x000fea0003800200 */
.L_x_188:
[----:B------:R-:W-:Y:S01]  /*2610*/  ISETP.NE.AND P6, PT, R17, RZ, PT ;  /* 0x000000ff1100720c */ /* 0x000fe20003fc5270 */
[----:B------:R-:W-:Y:S01]  /*2620*/  BSSY.RECONVERGENT B1, `(.L_x_190) ;  /* 0x000000b000017945 */ /* 0x000fe20003800200 */
[----:B------:R-:W-:Y:S02]  /*2630*/  ISETP.NE.AND P0, PT, R9, UR27, PT ;  /* 0x0000001b09007c0c */ /* 0x000fe4000bf05270 */
[----:B------:R-:W-:Y:S02]  /*2640*/  ISETP.NE.AND P1, PT, R18, RZ, PT ;  /* 0x000000ff1200720c */ /* 0x000fe40003f25270 */
[----:B--2---:R-:W-:Y:S02]  /*2650*/  ISETP.NE.AND P2, PT, R19, RZ, PT ;  /* 0x000000ff1300720c */ /* 0x004fe40003f45270 */
[----:B------:R-:W-:Y:S02]  /*2660*/  ISETP.NE.AND P3, PT, R16, RZ, PT ;  /* 0x000000ff1000720c */ /* 0x000fe40003f65270 */
[----:B------:R-:W-:-:S02]  /*2670*/  ISETP.NE.AND P4, PT, R12, RZ, PT ;  /* 0x000000ff0c00720c */ /* 0x000fc40003f85270 */
[----:B------:R-:W-:Y:S01]  /*2680*/  ISETP.NE.AND P5, PT, R10, RZ, PT ;  /* 0x000000ff0a00720c */ /* 0x000fe20003fa5270 */
[----:B------:R-:W-:-:S12]  /*2690*/  @!P6 BRA `(.L_x_191) ;  /* 0x00000000000ce947 */ /* 0x000fd80003800000 */
[----:B01----:R-:W-:Y:S02]  /*26a0*/  IMAD.MOV.U32 R14, RZ, RZ, R17 ;  /* 0x000000ffff0e7224 */ /* 0x003fe400078e0011 */
[----:B------:R-:W-:-:S05]  /*26b0*/  IMAD.MOV.U32 R15, RZ, RZ, RZ ;  /* 0x000000ffff0f7224 */ /* 0x000fca00078e00ff */
[----:B------:R2:W-:Y:S02]  /*26c0*/  REDG.E.ADD.64.STRONG.GPU desc[UR20][R6.64+0x1400], R14 ;  /* 0x0014000e0600798e */ /* 0x0005e4000c12e514 */
.L_x_191:
[----:B------:R-:W-:Y:S05]  /*26d0*/  BSYNC.RECONVERGENT B1 ;  /* 0x0000000000017941 */ /* 0x000fea0003800200 */
.L_x_190:
[----:B------:R-:W-:Y:S04]  /*26e0*/  BSSY.RECONVERGENT B1, `(.L_x_192) ;  /* 0x0000005000017945 */ /* 0x000fe80003800200 */
[----:B------:R-:W-:Y:S05]  /*26f0*/  @!P1 BRA `(.L_x_193) ;  /* 0x00000000000c9947 */ /* 0x000fea0003800000 */
[----:B012---:R-:W-:Y:S02]  /*2700*/  IMAD.MOV.U32 R14, RZ, RZ, R18 ;  /* 0x000000ffff0e7224 */ /* 0x007fe400078e0012 */
[----:B------:R-:W-:-:S05]  /*2710*/  IMAD.MOV.U32 R15, RZ, RZ, RZ ;  /* 0x000000ffff0f7224 */ /* 0x000fca00078e00ff */
[----:B------:R3:W-:Y:S02]  /*2720*/  REDG.E.ADD.64.STRONG.GPU desc[UR20][R6.64+0x1c00], R14 ;  /* 0x001c000e0600798e */ /* 0x0007e4000c12e514 */
.L_x_193:
[----:B------:R-:W-:Y:S05]  /*2730*/  BSYNC.RECONVERGENT B1 ;  /* 0x0000000000017941 */ /* 0x000fea0003800200 */
.L_x_192:
[----:B------:R-:W-:Y:S04]  /*2740*/  BSSY.RECONVERGENT B1, `(.L_x_194) ;  /* 0x0000005000017945 */ /* 0x000fe80003800200 */
[----:B------:R-:W-:Y:S05]  /*2750*/  @!P2 BRA `(.L_x_195) ;  /* 0x00000000000ca947 */ /* 0x000fea0003800000 */
[----:B0123--:R-:W-:Y:S01]  /*2760*/  MOV R14, R19 ;  /* 0x00000013000e7202 */ /* 0x00ffe20000000f00 */
[----:B------:R-:W-:-:S05]  /*2770*/  IMAD.MOV.U32 R15, RZ, RZ, RZ ;  /* 0x000000ffff0f7224 */ /* 0x000fca00078e00ff */
[----:B------:R4:W-:Y:S02]  /*2780*/  REDG.E.ADD.64.STRONG.GPU desc[UR20][R6.64+0x2400], R14 ;  /* 0x0024000e0600798e */ /* 0x0009e4000c12e514 */
.L_x_195:
[----:B------:R-:W-:Y:S05]  /*2790*/  BSYNC.RECONVERGENT B1 ;  /* 0x0000000000017941 */ /* 0x000fea0003800200 */
.L_x_194:
[----:B------:R-:W-:Y:S04]  /*27a0*/  BSSY.RECONVERGENT B1, `(.L_x_196) ;  /* 0x0000004000017945 */ /* 0x000fe80003800200 */
[----:B------:R-:W-:Y:S05]  /*27b0*/  @!P3 BRA `(.L_x_197) ;  /* 0x000000000008b947 */ /* 0x000fea0003800000 */
[----:B------:R-:W-:-:S05]  /*27c0*/  IMAD.MOV.U32 R17, RZ, RZ, RZ ;  /* 0x000000ffff117224 */ /* 0x000fca00078e00ff */
[----:B------:R0:W-:Y:S02]  /*27d0*/  REDG.E.ADD.64.STRONG.GPU desc[UR20][R6.64+0x2c00], R16 ;  /* 0x002c00100600798e */ /* 0x0001e4000c12e514 */
.L_x_197:
[----:B------:R-:W-:Y:S05]  /*27e0*/  BSYNC.RECONVERGENT B1 ;  /* 0x0000000000017941 */ /* 0x000fea0003800200 */
.L_x_196:
[----:B------:R-:W-:Y:S04]  /*27f0*/  BSSY.RECONVERGENT B1, `(.L_x_198) ;  /* 0x0000004000017945 */ /* 0x000fe80003800200 */
[----:B------:R-:W-:Y:S05]  /*2800*/  @!P4 BRA `(.L_x_199) ;  /* 0x000000000008c947 */ /* 0x000fea0003800000 */
[----:B------:R-:W-:-:S05]  /*2810*/  IMAD.MOV.U32 R13, RZ, RZ, RZ ;  /* 0x000000ffff0d7224 */ /* 0x000fca00078e00ff */
[----:B------:R0:W-:Y:S02]  /*2820*/  REDG.E.ADD.64.STRONG.GPU desc[UR20][R6.64+0x3400], R12 ;  /* 0x0034000c0600798e */ /* 0x0001e4000c12e514 */
.L_x_199:
[----:B------:R-:W-:Y:S05]  /*2830*/  BSYNC.RECONVERGENT B1 ;  /* 0x0000000000017941 */ /* 0x000fea0003800200 */
.L_x_198:
[----:B------:R-:W-:Y:S04]  /*2840*/  BSSY.RECONVERGENT B1, `(.L_x_200) ;  /* 0x0000004000017945 */ /* 0x000fe80003800200 */
[----:B------:R-:W-:Y:S05]  /*2850*/  @!P5 BRA `(.L_x_201) ;  /* 0x000000000008d947 */ /* 0x000fea0003800000 */
[----:B------:R-:W-:-:S05]  /*2860*/  IMAD.MOV.U32 R11, RZ, RZ, RZ ;  /* 0x000000ffff0b7224 */ /* 0x000fca00078e00ff */
[----:B------:R0:W-:Y:S02]  /*2870*/  REDG.E.ADD.64.STRONG.GPU desc[UR20][R6.64+0x3c00], R10 ;  /* 0x003c000a0600798e */ /* 0x0001e4000c12e514 */
.L_x_201:
[----:B------:R-:W-:Y:S05]  /*2880*/  BSYNC.RECONVERGENT B1 ;  /* 0x0000000000017941 */ /* 0x000fea0003800200 */
.L_x_200:
[----:B------:R-:W-:Y:S05]  /*2890*/  @P0 BRA `(.L_x_202) ;  /* 0xfffffff800f80947 */ /* 0x000fea000383ffff */
[----:B------:R-:W-:-:S07]  /*28a0*/  IMAD.U32 R3, RZ, RZ, UR27 ;  /* 0x0000001bff037e24 */ /* 0x000fce000f8e00ff */
.L_x_185:
[----:B------:R-:W-:-:S09]  /*28b0*/  UISETP.NE.AND UP0, UPT, UR24, URZ, UPT ;  /* 0x000000ff1800728c */ /* 0x000fd2000bf05270 */
[----:B------:R-:W-:Y:S05]  /*28c0*/  BRA.U !UP0, `(.L_x_150) ;  /* 0x0000000508687547 */ /* 0x000fea000b800000 */
[----:B------:R-:W-:-:S13]  /*28d0*/  ISETP.GE.U32.AND P0, PT, R8, 0x3, PT ;  /* 0x000000030800780c */ /* 0x000fda0003f06070 */
[----:B------:R-:W-:Y:S05]  /*28e0*/  @!P0 BRA `(.L_x_203) ;  /* 0x0000000000bc8947 */ /* 0x000fea0003800000 */
[----:B01234-:R-:W-:Y:S01]  /*28f0*/  IMAD R7, R3, 0x400, R0 ;  /* 0x0000040003077824 */ /* 0x01ffe200078e0200 */
[----:B------:R-:W-:Y:S04]  /*2900*/  BSSY.RECONVERGENT B1, `(.L_x_204) ;  /* 0x000000f000017945 */ /* 0x000fe80003800200 */
[----:B------:R-:W0:Y:S04]  /*2910*/  LDS R10, [R7+0x200] ;  /* 0x00020000070a7984 */ /* 0x000e280000000800 */
[----:B------:R-:W1:Y:S04]  /*2920*/  LDS R12, [R7+0x600] ;  /* 0x00060000070c7984 */ /* 0x000e680000000800 */
[----:B------:R-:W2:Y:S04]  /*2930*/  LDS R6, [R7+0xa00] ;  /* 0x000a000007067984 */ /* 0x000ea80000000800 */
[----:B------:R-:W3:Y:S01]  /*2940*/  LDS R2, [R7+0xe00] ;  /* 0x000e000007027984 */ /* 0x000ee20000000800 */
[----:B0-----:R-:W-:-:S02]  /*2950*/  ISETP.NE.AND P0, PT, R10, RZ, PT ;  /* 0x000000ff0a00720c */ /* 0x001fc40003f05270 */
[----:B-1----:R-:W-:Y:S02]  /*2960*/  ISETP.NE.AND P1, PT, R12, RZ, PT ;  /* 0x000000ff0c00720c */ /* 0x002fe40003f25270 */
[----:B--2---:R-:W-:Y:S02]  /*2970*/  ISETP.NE.AND P2, PT, R6, RZ, PT ;  /* 0x000000ff0600720c */ /* 0x004fe40003f45270 */
[----:B---3--:R-:W-:-:S07]  /*2980*/  ISETP.NE.AND P3, PT, R2, RZ, PT ;  /* 0x000000ff0200720c */ /* 0x008fce0003f65270 */
[----:B------:R-:W-:Y:S06]  /*2990*/  @!P0 BRA `(.L_x_205) ;  /* 0x0000000000148947 */ /* 0x000fec0003800000 */
[----:B------:R-:W0:Y:S01]  /*29a0*/  LDC.64 R8, c[0x0][0x380] ;  /* 0x0000e000ff087b82 */ /* 0x000e220000000a00 */
[----:B------:R-:W-:Y:S01]  /*29b0*/  LEA R7, R3, R4, 0x8 ;  /* 0x0000000403077211 */ /* 0x000fe200078e40ff */
[----:B------:R-:W-:-:S04]  /*29c0*/  IMAD.MOV.U32 R11, RZ, RZ, RZ ;  /* 0x000000ffff0b7224 */ /* 0x000fc800078e00ff */
[----:B0-----:R-:W-:-:S05]  /*29d0*/  IMAD.WIDE.U32 R8, R7, 0x8, R8 ;  /* 0x0000000807087825 */ /* 0x001fca00078e0008 */
[----:B------:R0:W-:Y:S02]  /*29e0*/  REDG.E.ADD.64.STRONG.GPU desc[UR20][R8.64+0x400], R10 ;  /* 0x0004000a0800798e */ /* 0x0001e4000c12e514 */
.L_x_205:
[----:B------:R-:W-:Y:S05]  /*29f0*/  BSYNC.RECONVERGENT B1 ;  /* 0x0000000000017941 */ /* 0x000fea0003800200 */
.L_x_204:
[----:B------:R-:W-:Y:S04]  /*2a00*/  BSSY.RECONVERGENT B1, `(.L_x_206) ;  /* 0x0000009000017945 */ /* 0x000fe80003800200 */
[----:B------:R-:W-:Y:S05]  /*2a10*/  @!P1 BRA `(.L_x_207) ;  /* 0x00000000001c9947 */ /* 0x000fea0003800000 */
[----:B0-----:R-:W0:Y:S01]  /*2a20*/  LDC.64 R8, c[0x0][0x380] ;  /* 0x0000e000ff087b82 */ /* 0x001e220000000a00 */
[----:B------:R-:W-:Y:S02]  /*2a30*/  IMAD R7, R3, 0x100, R4 ;  /* 0x0000010003077824 */ /* 0x000fe400078e0204 */
[----:B------:R-:W-:Y:S02]  /*2a40*/  IMAD.MOV.U32 R10, RZ, RZ, R12 ;  /* 0x000000ffff0a7224 */ /* 0x000fe400078e000c */
[----:B------:R-:W-:Y:S02]  /*2a50*/  VIADD R7, R7, 0x100 ;  /* 0x0000010007077836 */ /* 0x000fe40000000000 */
[----:B------:R-:W-:Y:S02]  /*2a60*/  IMAD.MOV.U32 R11, RZ, RZ, RZ ;  /* 0x000000ffff0b7224 */ /* 0x000fe400078e00ff */
[----:B0-----:R-:W-:-:S05]  /*2a70*/  IMAD.WIDE.U32 R8, R7, 0x8, R8 ;  /* 0x0000000807087825 */ /* 0x001fca00078e0008 */
[----:B------:R1:W-:Y:S02]  /*2a80*/  REDG.E.ADD.64.STRONG.GPU desc[UR20][R8.64+0x400], R10 ;  /* 0x0004000a0800798e */ /* 0x0003e4000c12e514 */
.L_x_207:
[----:B------:R-:W-:Y:S05]  /*2a90*/  BSYNC.RECONVERGENT B1 ;  /* 0x0000000000017941 */ /* 0x000fea0003800200 */
.L_x_206:
[----:B------:R-:W-:Y:S04]  /*2aa0*/  BSSY.RECONVERGENT B1, `(.L_x_208) ;  /* 0x0000008000017945 */ /* 0x000fe80003800200 */
[----:B------:R-:W-:Y:S05]  /*2ab0*/  @!P2 BRA `(.L_x_209) ;  /* 0x000000000018a947 */ /* 0x000fea0003800000 */
[----:B01----:R-:W0:Y:S01]  /*2ac0*/  LDC.64 R8, c[0x0][0x380] ;  /* 0x0000e000ff087b82 */ /* 0x003e220000000a00 */
[----:B------:R-:W-:-:S05]  /*2ad0*/  IMAD R7, R3, 0x100, R4 ;  /* 0x0000010003077824 */ /* 0x000fca00078e0204 */
[----:B------:R-:W-:-:S05]  /*2ae0*/  IADD3 R7, PT, PT, R7, 0x200, RZ ;  /* 0x0000020007077810 */ /* 0x000fca0007ffe0ff */
[----:B0-----:R-:W-:-:S04]  /*2af0*/  IMAD.WIDE.U32 R8, R7, 0x8, R8 ;  /* 0x0000000807087825 */ /* 0x001fc800078e0008 */
[----:B------:R-:W-:-:S05]  /*2b00*/  IMAD.MOV.U32 R7, RZ, RZ, RZ ;  /* 0x000000ffff077224 */ /* 0x000fca00078e00ff */
[----:B------:R2:W-:Y:S02]  /*2b10*/  REDG.E.ADD.64.STRONG.GPU desc[UR20][R8.64+0x400], R6 ;  /* 0x000400060800798e */ /* 0x0005e4000c12e514 */
.L_x_209:
[----:B------:R-:W-:Y:S05]  /*2b20*/  BSYNC.RECONVERGENT B1 ;  /* 0x0000000000017941 */ /* 0x000fea0003800200 */
.L_x_208:
[----:B------:R-:W-:Y:S04]  /*2b30*/  BSSY.RECONVERGENT B1, `(.L_x_210) ;  /* 0x0000009000017945 */ /* 0x000fe80003800200 */
[----:B------:R-:W-:Y:S05]  /*2b40*/  @!P3 BRA `(.L_x_211) ;  /* 0x00000000001cb947 */ /* 0x000fea0003800000 */
[----:B--2---:R-:W2:Y:S01]  /*2b50*/  LDC.64 R6, c[0x0][0x380] ;  /* 0x0000e000ff067b82 */ /* 0x004ea20000000a00 */
[----:B01----:R-:W-:Y:S02]  /*2b60*/  IMAD R9, R3, 0x100, R4 ;  /* 0x0000010003097824 */ /* 0x003fe400078e0204 */
[----:B------:R-:W-:Y:S02]  /*2b70*/  IMAD.MOV.U32 R8, RZ, RZ, R2 ;  /* 0x000000ffff087224 */ /* 0x000fe400078e0002 */
[----:B------:R-:W-:-:S04]  /*2b80*/  VIADD R9, R9, 0x300 ;  /* 0x0000030009097836 */ /* 0x000fc80000000000 */
[----:B--2---:R-:W-:-:S04]  /*2b90*/  IMAD.WIDE.U32 R6, R9, 0x8, R6 ;  /* 0x0000000809067825 */ /* 0x004fc800078e0006 */
[----:B------:R-:W-:-:S05]  /*2ba0*/  IMAD.MOV.U32 R9, RZ, RZ, RZ ;  /* 0x000000ffff097224 */ /* 0x000fca00078e00ff */
[----:B------:R3:W-:Y:S02]  /*2bb0*/  REDG.E.ADD.64.STRONG.GPU desc[UR20][R6.64+0x400], R8 ;  /* 0x000400080600798e */ /* 0x0007e4000c12e514 */
.L_x_211:
[----:B------:R-:W-:Y:S05]  /*2bc0*/  BSYNC.RECONVERGENT B1 ;  /* 0x0000000000017941 */ /* 0x000fea0003800200 */
.L_x_210:
[----:B------:R-:W-:-:S07]  /*2bd0*/  VIADD R3, R3, 0x4 ;  /* 0x0000000403037836 */ /* 0x000fce0000000000 */
.L_x_203:
[----:B------:R-:W-:-:S09]  /*2be0*/  UISETP.NE.AND UP0, UPT, UR25, URZ, UPT ;  /* 0x000000ff1900728c */ /* 0x000fd2000bf05270 */
[----:B------:R-:W-:Y:S05]  /*2bf0*/  BRA.U !UP0, `(.L_x_150) ;  /* 0x00000001089c7547 */ /* 0x000fea000b800000 */
[----:B------:R-:W-:-:S13]  /*2c00*/  ISETP.NE.AND P0, PT, R5, RZ, PT ;  /* 0x000000ff0500720c */ /* 0x000fda0003f05270 */
[----:B------:R-:W-:Y:S05]  /*2c10*/  @!P0 BRA `(.L_x_212) ;  /* 0x0000000000648947 */ /* 0x000fea0003800000 */
[----:B01234-:R-:W-:Y:S01]  /*2c20*/  LEA R6, R3, R0, 0xa ;  /* 0x0000000003067211 */ /* 0x01ffe200078e50ff */
[----:B------:R-:W-:Y:S04]  /*2c30*/  BSSY.RECONVERGENT B1, `(.L_x_213) ;  /* 0x000000c000017945 */ /* 0x000fe80003800200 */
[----:B------:R-:W0:Y:S04]  /*2c40*/  LDS R2, [R6+0x200] ;  /* 0x0002000006027984 */ /* 0x000e280000000800 */
[----:B------:R-:W1:Y:S01]  /*2c50*/  LDS R5, [R6+0x600] ;  /* 0x0006000006057984 */ /* 0x000e620000000800 */
[----:B0-----:R-:W-:-:S02]  /*2c60*/  ISETP.NE.AND P0, PT, R2, RZ, PT ;  /* 0x000000ff0200720c */ /* 0x001fc40003f05270 */
[----:B-1----:R-:W-:-:S11]  /*2c70*/  ISETP.NE.AND P1, PT, R5, RZ, PT ;  /* 0x000000ff0500720c */ /* 0x002fd60003f25270 */
[----:B------:R-:W-:Y:S05]  /*2c80*/  @!P0 BRA `(.L_x_214) ;  /* 0x0000000000188947 */ /* 0x000fea0003800000 */
[----:B------:R-:W0:Y:S01]  /*2c90*/  LDC.64 R6, c[0x0][0x380] ;  /* 0x0000e000ff067b82 */ /* 0x000e220000000a00 */
[----:B------:R-:W-:-:S04]  /*2ca0*/  IMAD R9, R3, 0x100, R4 ;  /* 0x0000010003097824 */ /* 0x000fc800078e0204 */
[----:B0-----:R-:W-:-:S04]  /*2cb0*/  IMAD.WIDE.U32 R8, R9, 0x8, R6 ;  /* 0x0000000809087825 */ /* 0x001fc800078e0006 */
[----:B------:R-:W-:Y:S02]  /*2cc0*/  IMAD.MOV.U32 R6, RZ, RZ, R2 ;  /* 0x000000ffff067224 */ /* 0x000fe400078e0002 */
[----:B------:R-:W-:-:S05]  /*2cd0*/  IMAD.MOV.U32 R7, RZ, RZ, RZ ;  /* 0x000000ffff077224 */ /* 0x000fca00078e00ff */
[----:B------:R0:W-:Y:S02]  /*2ce0*/  REDG.E.ADD.64.STRONG.GPU desc[UR20][R8.64+0x400], R6 ;  /* 0x000400060800798e */ /* 0x0001e4000c12e514 */
.L_x_214:
[----:B------:R-:W-:Y:S05]  /*2cf0*/  BSYNC.RECONVERGENT B1 ;  /* 0x0000000000017941 */ /* 0x000fea0003800200 */
.L_x_213:
[----:B------:R-:W-:Y:S04]  /*2d00*/  BSSY.RECONVERGENT B1, `(.L_x_215) ;  /* 0x0000009000017945 */ /* 0x000fe80003800200 */
[----:B------:R-:W-:Y:S05]  /*2d10*/  @!P1 BRA `(.L_x_216) ;  /* 0x00000000001c9947 */ /* 0x000fea0003800000 */
[----:B0-----:R-:W0:Y:S01]  /*2d20*/  LDC.64 R6, c[0x0][0x380] ;  /* 0x0000e000ff067b82 */ /* 0x001e220000000a00 */
[----:B------:R-:W-:-:S04]  /*2d30*/  IMAD R2, R3, 0x100, R4 ;  /* 0x0000010003027824 */ /* 0x000fc800078e0204 */
[----:B------:R-:W-:-:S04]  /*2d40*/  VIADD R9, R2, 0x100 ;  /* 0x0000010002097836 */ /* 0x000fc80000000000 */
[----:B0-----:R-:W-:-:S04]  /*2d50*/  IMAD.WIDE.U32 R8, R9, 0x8, R6 ;  /* 0x0000000809087825 */ /* 0x001fc800078e0006 */
[----:B------:R-:W-:Y:S02]  /*2d60*/  HFMA2 R7, -RZ, RZ, 0, 0 ;  /* 0x00000000ff077431 */ /* 0x000fe400000001ff */
[----:B------:R-:W-:-:S05]  /*2d70*/  IMAD.MOV.U32 R6, RZ, RZ, R5 ;  /* 0x000000ffff067224 */ /* 0x000fca00078e0005 */
[----:B------:R1:W-:Y:S02]  /*2d80*/  REDG.E.ADD.64.STRONG.GPU desc[UR20][R8.64+0x400], R6 ;  /* 0x000400060800798e */ /* 0x0003e4000c12e514 */
.L_x_216:
[----:B------:R-:W-:Y:S05]  /*2d90*/  BSYNC.RECONVERGENT B1 ;  /* 0x0000000000017941 */ /* 0x000fea0003800200 */
.L_x_215:
[----:B------:R-:W-:-:S07]  /*2da0*/  VIADD R3, R3, 0x2 ;  /* 0x0000000203037836 */ /* 0x000fce0000000000 */
.L_x_212:
[----:B------:R-:W-:-:S09]  /*2db0*/  UISETP.NE.AND UP0, UPT, UR9, URZ, UPT ;  /* 0x000000ff0900728c */ /* 0x000fd2000bf05270 */
[----:B------:R-:W-:Y:S05]  /*2dc0*/  BRA.U !UP0, `(.L_x_150) ;  /* 0x0000000108287547 */ /* 0x000fea000b800000 */
[----:B------:R-:W-:-:S05]  /*2dd0*/  IMAD R2, R3, 0x400, R0 ;  /* 0x0000040003027824 */ /* 0x000fca00078e0200 */
[----:B------:R-:W5:Y:S02]  /*2de0*/  LDS R5, [R2+0x200] ;  /* 0x0002000002057984 */ /* 0x000f640000000800 */
[----:B-----5:R-:W-:-:S13]  /*2df0*/  ISETP.NE.AND P0, PT, R5, RZ, PT ;  /* 0x000000ff0500720c */ /* 0x020fda0003f05270 */
[----:B------:R-:W-:Y:S05]  /*2e00*/  @!P0 BRA `(.L_x_150) ;  /* 0x0000000000188947 */ /* 0x000fea0003800000 */
[----:B01234-:R-:W0:Y:S01]  /*2e10*/  LDC.64 R6, c[0x0][0x380] ;  /* 0x0000e000ff067b82 */ /* 0x01fe220000000a00 */
[----:B------:R-:W-:-:S04]  /*2e20*/  IMAD R3, R3, 0x100, R4 ;  /* 0x0000010003037824 */ /* 0x000fc800078e0204 */
[----:B0-----:R-:W-:-:S04]  /*2e30*/  IMAD.WIDE.U32 R2, R3, 0x8, R6 ;  /* 0x0000000803027825 */ /* 0x001fc800078e0006 */
[----:B------:R-:W-:Y:S02]  /*2e40*/  IMAD.MOV.U32 R6, RZ, RZ, R5 ;  /* 0x000000ffff067224 */ /* 0x000fe400078e0005 */
[----:B------:R-:W-:-:S05]  /*2e50*/  IMAD.MOV.U32 R7, RZ, RZ, RZ ;  /* 0x000000ffff077224 */ /* 0x000fca00078e00ff */
[----:B------:R0:W-:Y:S02]  /*2e60*/  REDG.E.ADD.64.STRONG.GPU desc[UR20][R2.64+0x400], R6 ;  /* 0x000400060200798e */ /* 0x0001e4000c12e514 */
.L_x_150:
[----:B------:R-:W-:Y:S05]  /*2e70*/  BSYNC.RECONVERGENT B0 ;  /* 0x0000000000007941 */ /* 0x000fea0003800200 */
.L_x_149:
[----:B------:R-:W-:Y:S01]  /*2e80*/  BAR.SYNC.DEFER_BLOCKING 0x0 ;  /* 0x0000000000007b1d */ /* 0x000fe20000010000 */
[----:B------:R-:W-:-:S04]  /*2e90*/  UIADD3 UR6, UP0, UPT, UR6, 0x1, URZ ;  /* 0x0000000106067890 */ /* 0x000fc8000ff1e0ff */
[----:B------:R-:W-:Y:S02]  /*2ea0*/  UIADD3.X UR7, UPT, UPT, URZ, UR7, URZ, UP0, !UPT ;  /* 0x00000007ff077290 */ /* 0x000fe400087fe4ff */
[----:B------:R-:W-:-:S04]  /*2eb0*/  UISETP.NE.U32.AND UP0, UPT, UR6, UR11, UPT ;  /* 0x0000000b0600728c */ /* 0x000fc8000bf05070 */
[----:B------:R-:W-:-:S09]  /*2ec0*/  UISETP.NE.AND.EX UP0, UPT, UR7, UR12, UPT, UP0 ;  /* 0x0000000c0700728c */ /* 0x000fd2000bf05300 */
[----:B------:R-:W-:Y:S05]  /*2ed0*/  BRA.U UP0, `(.L_x_217) ;  /* 0xffffffd100f07547 */ /* 0x000fea000b83ffff */
[----:B------:R-:W-:Y:S05]  /*2ee0*/  EXIT ;  /* 0x000000000000794d */ /* 0x000fea0003800000 */
.L_x_218:
        /* <DEDUP_REMOVED lines=9> */
.L_x_472:


//--------------------- .text._ZN3cub18CUB_300001_SM_10006detail10radix_sort31DeviceRadixSortSingleTileKernelINS1_5radix10policy_hubIiNS0_8NullTypeEyE10Policy1000ELNS0_9SortOrderE0EiS6_yNS1_21identity_decomposer_tEEEvPKT1_PSB_PKT2_PSF_T3_iiT4_ --------------------------
	.section	.text._ZN3cub18CUB_300001_SM_10006detail10radix_sort31DeviceRadixSortSingleTileKernelINS1_5radix10policy_hubIiNS0_8NullTypeEyE10Policy1000ELNS0_9SortOrderE0EiS6_yNS1_21identity_decomposer_tEEEvPKT1_PSB_PKT2_PSF_T3_iiT4_,"ax",@progbits
	.align	128
        .global         _ZN3cub18CUB_300001_SM_10006detail10radix_sort31DeviceRadixSortSingleTileKernelINS1_5radix10policy_hubIiNS0_8NullTypeEyE10Policy1000ELNS0_9SortOrderE0EiS6_yNS1_21identity_decomposer_tEEEvPKT1_PSB_PKT2_PSF_T3_iiT4_
        .type           _ZN3cub18CUB_300001_SM_10006detail10radix_sort31DeviceRadixSortSingleTileKernelINS1_5radix10policy_hubIiNS0_8NullTypeEyE10Policy1000ELNS0_9SortOrderE0EiS6_yNS1_21identity_decomposer_tEEEvPKT1_PSB_PKT2_PSF_T3_iiT4_,@function
        .size           _ZN3cub18CUB_300001_SM_10006detail10radix_sort31DeviceRadixSortSingleTileKernelINS1_5radix10policy_hubIiNS0_8NullTypeEyE10Policy1000ELNS0_9SortOrderE0EiS6_yNS1_21identity_decomposer_tEEEvPKT1_PSB_PKT2_PSF_T3_iiT4_,(.L_x_473 - _ZN3cub18CUB_300001_SM_10006detail10radix_sort31DeviceRadixSortSingleTileKernelINS1_5radix10policy_hubIiNS0_8NullTypeEyE10Policy1000ELNS0_9SortOrderE0EiS6_yNS1_21identity_decomposer_tEEEvPKT1_PSB_PKT2_PSF_T3_iiT4_)
        .other          _ZN3cub18CUB_300001_SM_10006detail10radix_sort31DeviceRadixSortSingleTileKernelINS1_5radix10policy_hubIiNS0_8NullTypeEyE10Policy1000ELNS0_9SortOrderE0EiS6_yNS1_21identity_decomposer_tEEEvPKT1_PSB_PKT2_PSF_T3_iiT4_,@"STO_CUDA_ENTRY STV_DEFAULT"
_ZN3cub18CUB_300001_SM_10006detail10radix_sort31DeviceRadixSortSingleTileKernelINS1_5radix10policy_hubIiNS0_8NullTypeEyE10Policy1000ELNS0_9SortOrderE0EiS6_yNS1_21identity_decomposer_tEEEvPKT1_PSB_PKT2_PSF_T3_iiT4_:
.text._ZN3cub18CUB_300001_SM_10006detail10radix_sort31DeviceRadixSortSingleTileKernelINS1_5radix10policy_hubIiNS0_8NullTypeEyE10Policy1000ELNS0_9SortOrderE0EiS6_yNS1_21identity_decomposer_tEEEvPKT1_PSB_PKT2_PSF_T3_iiT4_:
[----:B------:R-:W-:Y:S01]  /*0000*/  LDC R1, c[0x0][0x37c] ;  /* 0x0000df00ff017b82 */ /* 0x000fe20000000800 */
[----:B------:R-:W0:Y:S01]  /*0010*/  S2R R0, SR_TID.X ;  /* 0x0000000000007919 */ /* 0x000e220000002100 */
[----:B------:R-:W1:Y:S06]  /*0020*/  LDCU UR4, c[0x0][0x3a0] ;  /* 0x00007400ff0477ac */ /* 0x000e6c0008000800 */
[----:B------:R-:W2:Y:S01]  /*0030*/  LDC.64 R4, c[0x0][0x380] ;  /* 0x0000e000ff047b82 */ /* 0x000ea20000000a00 */
[----:B------:R-:W3:Y:S01]  /*0040*/  LDCU.64 UR8, c[0x0][0x358] ;  /* 0x00006b00ff0877ac */ /* 0x000ee20008000a00 */
[----:B------:R-:W-:-:S02]  /*0050*/  IMAD.MOV.U32 R13, RZ, RZ, -0x1 ;  /* 0xffffffffff0d7424 */ /* 0x000fc400078e00ff */
[----:B------:R-:W-:Y:S02]  /*0060*/  IMAD.MOV.U32 R14, RZ, RZ, -0x1 ;  /* 0xffffffffff0e7424 */ /* 0x000fe400078e00ff */
[----:B------:R-:W-:Y:S02]  /*0070*/  IMAD.MOV.U32 R20, RZ, RZ, -0x1 ;  /* 0xffffffffff147424 */ /* 0x000fe400078e00ff */
[----:B------:R-:W-:Y:S01]  /*0080*/  IMAD.MOV.U32 R21, RZ, RZ, -0x1 ;  /* 0xffffffffff157424 */ /* 0x000fe200078e00ff */
[----:B------:R-:W4:Y:S01]  /*0090*/  S2UR UR6, SR_CgaCtaId ;  /* 0x00000000000679c3 */ /* 0x000f220000008800 */
[----:B------:R-:W2:Y:S01]  /*00a0*/  S2R R23, SR_LANEID ;  /* 0x0000000000177919 */ /* 0x000ea20000000000 */
[----:B------:R-:W-:Y:S01]  /*00b0*/  IMAD.MOV.U32 R25, RZ, RZ, -0x1 ;  /* 0xffffffffff197424 */ /* 0x000fe200078e00ff */
[----:B------:R-:W1:Y:S01]  /*00c0*/  LDCU UR10, c[0x0][0x3ac] ;  /* 0x00007580ff0a77ac */ /* 0x000e620008000800 */
[----:B0-----:R-:W-:-:S04]  /*00d0*/  IMAD R7, R0, 0x13, RZ ;  /* 0x0000001300077824 */ /* 0x001fc800078e02ff */
[C---:B------:R-:W-:Y:S01]  /*00e0*/  VIADD R2, R7.reuse, 0x1 ;  /* 0x0000000107027836 */ /* 0x040fe20000000000 */
[C---:B-1----:R-:W-:Y:S01]  /*00f0*/  ISETP.GE.AND P1, PT, R7.reuse, UR4, PT ;  /* 0x0000000407007c0c */ /* 0x042fe2000bf26270 */
[----:B--2---:R-:W-:-:S03]  /*0100*/  IMAD.WIDE.U32 R4, R7, 0x4, R4 ;  /* 0x0000000407047825 */ /* 0x004fc600078e0004 */
[----:B------:R-:W-:Y:S01]  /*0110*/  ISETP.GE.AND P2, PT, R2, UR4, PT ;  /* 0x0000000402007c0c */ /* 0x000fe2000bf46270 */
[C---:B------:R-:W-:Y:S02]  /*0120*/  VIADD R2, R7.reuse, 0x2 ;  /* 0x0000000207027836 */ /* 0x040fe40000000000 */
[----:B------:R-:W-:-:S03]  /*0130*/  VIADD R3, R7, 0x3 ;  /* 0x0000000307037836 */ /* 0x000fc60000000000 */
[----:B------:R-:W-:Y:S01]  /*0140*/  ISETP.GE.AND P3, PT, R2, UR4, PT ;  /* 0x0000000402007c0c */ /* 0x000fe2000bf66270 */
[----:B------:R-:W-:Y:S01]  /*0150*/  VIADD R2, R7, 0x4 ;  /* 0x0000000407027836 */ /* 0x000fe20000000000 */
[----:B------:R-:W-:Y:S01]  /*0160*/  ISETP.GE.AND P4, PT, R3, UR4, PT ;  /* 0x0000000403007c0c */ /* 0x000fe2000bf86270 */
[----:B---3--:R-:W2:Y:S03]  /*0170*/  @!P1 LDG.E R12, desc[UR8][R4.64] ;  /* 0x00000008040c9981 */ /* 0x008ea6000c1e1900 */
[----:B------:R-:W-:Y:S01]  /*0180*/  ISETP.GE.AND P5, PT, R2, UR4, PT ;  /* 0x0000000402007c0c */ /* 0x000fe2000bfa6270 */
[----:B------:R-:W3:Y:S06]  /*0190*/  @!P2 LDG.E R6, desc[UR8][R4.64+0x4] ;  /* 0x000004080406a981 */ /* 0x000eec000c1e1900 */
[----:B------:R-:W5:Y:S04]  /*01a0*/  @!P3 LDG.E R8, desc[UR8][R4.64+0x8] ;  /* 0x000008080408b981 */ /* 0x000f68000c1e1900 */
[----:B------:R-:W4:Y:S04]  /*01b0*/  @!P4 LDG.E R9, desc[UR8][R4.64+0xc] ;  /* 0x00000c080409c981 */ /* 0x000f28000c1e1900 */
[----:B------:R-:W4:Y:S01]  /*01c0*/  @!P5 LDG.E R10, desc[UR8][R4.64+0x10] ;  /* 0x00001008040ad981 */ /* 0x000f22000c1e1900 */
[----:B------:R-:W-:-:S02]  /*01d0*/  VIADD R2, R7, 0x5 ;  /* 0x0000000507027836 */ /* 0x000fc40000000000 */
[C---:B------:R-:W-:Y:S02]  /*01e0*/  VIADD R11, R7.reuse, 0x7 ;  /* 0x00000007070b7836 */ /* 0x040fe40000000000 */
[----:B------:R-:W-:Y:S01]  /*01f0*/  VIADD R3, R7, 0x6 ;  /* 0x0000000607037836 */ /* 0x000fe20000000000 */
[----:B------:R-:W-:Y:S01]  /*0200*/  ISETP.GE.AND P6, PT, R2, UR4, PT ;  /* 0x0000000402007c0c */ /* 0x000fe2000bfc6270 */
[----:B------:R-:W-:-:S03]  /*0210*/  IMAD.MOV.U32 R2, RZ, RZ, -0x1 ;  /* 0xffffffffff027424 */ /* 0x000fc600078e00ff */
[----:B------:R-:W-:Y:S01]  /*0220*/  ISETP.GE.AND P0, PT, R3, UR4, PT ;  /* 0x0000000403007c0c */ /* 0x000fe2000bf06270 */
[----:B------:R-:W-:Y:S02]  /*0230*/  IMAD.MOV.U32 R3, RZ, RZ, -0x1 ;  /* 0xffffffffff037424 */ /* 0x000fe400078e00ff */
[----:B------:R-:W-:-:S06]  /*0240*/  VIADD R15, R7, 0xb ;  /* 0x0000000b070f7836 */ /* 0x000fcc0000000000 */
[----:B------:R-:W4:Y:S01]  /*0250*/  @!P6 LDG.E R17, desc[UR8][R4.64+0x14] ;  /* 0x000014080411e981 */ /* 0x000f22000c1e1900 */
[----:B--2---:R-:W-:Y:S01]  /*0260*/  @!P1 LOP3.LUT R2, R12, 0x80000000, RZ, 0x3c, !PT ;  /* 0x800000000c029812 */ /* 0x004fe200078e3cff */
[----:B------:R-:W-:Y:S01]  /*0270*/  IMAD.MOV.U32 R12, RZ, RZ, -0x1 ;  /* 0xffffffffff0c7424 */ /* 0x000fe200078e00ff */
[----:B------:R-:W-:Y:S01]  /*0280*/  ISETP.GE.AND P1, PT, R11, UR4, PT ;  /* 0x000000040b007c0c */ /* 0x000fe2000bf26270 */
[C---:B------:R-:W-:Y:S01]  /*0290*/  VIADD R11, R7.reuse, 0x8 ;  /* 0x00000008070b7836 */ /* 0x040fe20000000000 */
[----:B---3--:R-:W-:Y:S01]  /*02a0*/  @!P2 LOP3.LUT R3, R6, 0x80000000, RZ, 0x3c, !PT ;  /* 0x800000000603a812 */ /* 0x008fe200078e3cff */
[----:B------:R-:W-:-:S03]  /*02b0*/  VIADD R6, R7, 0x9 ;  /* 0x0000000907067836 */ /* 0x000fc60000000000 */
[----:B------:R-:W-:Y:S01]  /*02c0*/  ISETP.GE.AND P2, PT, R11, UR4, PT ;  /* 0x000000040b007c0c */ /* 0x000fe2000bf46270 */
[----:B------:R-:W-:Y:S01]  /*02d0*/  VIADD R11, R7, 0xa ;  /* 0x0000000a070b7836 */ /* 0x000fe20000000000 */
[----:B-----5:R-:W-:Y:S02]  /*02e0*/  @!P3 LOP3.LUT R12, R8, 0x80000000, RZ, 0x3c, !PT ;  /* 0x80000000080cb812 */ /* 0x020fe400078e3cff */
[----:B------:R-:W-:Y:S02]  /*02f0*/  ISETP.GE.AND P3, PT, R6, UR4, PT ;  /* 0x0000000406007c0c */ /* 0x000fe4000bf66270 */
[----:B----4-:R-:W-:Y:S01]  /*0300*/  @!P4 LOP3.LUT R13, R9, 0x80000000, RZ, 0x3c, !PT ;  /* 0x80000000090dc812 */ /* 0x010fe200078e3cff */
[----:B------:R-:W2:Y:S01]  /*0310*/  @!P0 LDG.E R6, desc[UR8][R4.64+0x18] ;  /* 0x0000180804068981 */ /* 0x000ea2000c1e1900 */
[----:B------:R-:W-:Y:S02]  /*0320*/  ISETP.GE.AND P4, PT, R11, UR4, PT ;  /* 0x000000040b007c0c */ /* 0x000fe4000bf86270 */
[----:B------:R-:W-:Y:S01]  /*0330*/  @!P5 LOP3.LUT R14, R10, 0x80000000, RZ, 0x3c, !PT ;  /* 0x800000000a0ed812 */ /* 0x000fe200078e3cff */
[----:B------:R-:W3:Y:S01]  /*0340*/  @!P1 LDG.E R8, desc[UR8][R4.64+0x1c] ;  /* 0x00001c0804089981 */ /* 0x000ee2000c1e1900 */
[----:B------:R-:W-:-:S03]  /*0350*/  ISETP.GE.AND P5, PT, R15, UR4, PT ;  /* 0x000000040f007c0c */ /* 0x000fc6000bfa6270 */
[----:B------:R-:W4:Y:S04]  /*0360*/  @!P2 LDG.E R9, desc[UR8][R4.64+0x20] ;  /* 0x000020080409a981 */ /* 0x000f28000c1e1900 */
[----:B------:R-:W5:Y:S04]  /*0370*/  @!P3 LDG.E R10, desc[UR8][R4.64+0x24] ;  /* 0x00002408040ab981 */ /* 0x000f68000c1e1900 */
[----:B------:R-:W5:Y:S04]  /*0380*/  @!P4 LDG.E R11, desc[UR8][R4.64+0x28] ;  /* 0x00002808040bc981 */ /* 0x000f68000c1e1900 */
[----:B------:R-:W5:Y:S01]  /*0390*/  @!P5 LDG.E R22, desc[UR8][R4.64+0x2c] ;  /* 0x00002c080416d981 */ /* 0x000f62000c1e1900 */
[----:B------:R-:W-:-:S02]  /*03a0*/  VIADD R16, R7, 0xc ;  /* 0x0000000c07107836 */ /* 0x000fc40000000000 */
[----:B------:R-:W-:Y:S01]  /*03b0*/  IMAD.MOV.U32 R15, RZ, RZ, -0x1 ;  /* 0xffffffffff0f7424 */ /* 0x000fe200078e00ff */
[----:B------:R-:W-:Y:S01]  /*03c0*/  @!P6 LOP3.LUT R15, R17, 0x80000000, RZ, 0x3c, !PT ;  /* 0x80000000110fe812 */ /* 0x000fe200078e3cff */
[C---:B------:R-:W-:Y:S01]  /*03d0*/  VIADD R18, R7.reuse, 0xd ;  /* 0x0000000d07127836 */ /* 0x040fe20000000000 */
[----:B------:R-:W-:Y:S01]  /*03e0*/  ISETP.GE.AND P6, PT, R16, UR4, PT ;  /* 0x0000000410007c0c */ /* 0x000fe2000bfc6270 */
[----:B------:R-:W-:Y:S02]  /*03f0*/  IMAD.MOV.U32 R16, RZ, RZ, -0x1 ;  /* 0xffffffffff107424 */ /* 0x000fe400078e00ff */
[----:B------:R-:W-:Y:S02]  /*0400*/  IMAD.MOV.U32 R17, RZ, RZ, -0x1 ;  /* 0xffffffffff117424 */ /* 0x000fe400078e00ff */
[----:B------:R-:W-:-:S08]  /*0410*/  VIADD R19, R7, 0xe ;  /* 0x0000000e07137836 */ /* 0x000fd00000000000 */
[----:B------:R-:W5:Y:S01]  /*0420*/  @!P6 LDG.E R24, desc[UR8][R4.64+0x30] ;  /* 0x000030080418e981 */ /* 0x000f62000c1e1900 */
[----:B--2---:R-:W-:Y:S01]  /*0430*/  @!P0 LOP3.LUT R16, R6, 0x80000000, RZ, 0x3c, !PT ;  /* 0x8000000006108812 */ /* 0x004fe200078e3cff */
[C---:B------:R-:W-:Y:S01]  /*0440*/  VIADD R6, R7.reuse, 0xf ;  /* 0x0000000f07067836 */ /* 0x040fe20000000000 */
[----:B------:R-:W-:Y:S01]  /*0450*/  ISETP.GE.AND P0, PT, R18, UR4, PT ;  /* 0x0000000412007c0c */ /* 0x000fe2000bf06270 */
[----:B------:R-:W-:Y:S01]  /*0460*/  IMAD.MOV.U32 R18, RZ, RZ, -0x1 ;  /* 0xffffffffff127424 */ /* 0x000fe200078e00ff */
[----:B---3--:R-:W-:Y:S01]  /*0470*/  @!P1 LOP3.LUT R17, R8, 0x80000000, RZ, 0x3c, !PT ;  /* 0x8000000008119812 */ /* 0x008fe200078e3cff */
[----:B------:R-:W-:Y:S01]  /*0480*/  VIADD R8, R7, 0x10 ;  /* 0x0000001007087836 */ /* 0x000fe20000000000 */
[----:B----4-:R-:W-:Y:S02]  /*0490*/  @!P2 LOP3.LUT R18, R9, 0x80000000, RZ, 0x3c, !PT ;  /* 0x800000000912a812 */ /* 0x010fe400078e3cff */
[----:B------:R-:W-:Y:S01]  /*04a0*/  ISETP.GE.AND P2, PT, R6, UR4, PT ;  /* 0x0000000406007c0c */ /* 0x000fe2000bf46270 */
[----:B------:R-:W-:-:S02]  /*04b0*/  VIADD R6, R7, 0x11 ;  /* 0x0000001107067836 */ /* 0x000fc40000000000 */
[----:B------:R-:W-:Y:S01]  /*04c0*/  VIADD R7, R7, 0x12 ;  /* 0x0000001207077836 */ /* 0x000fe20000000000 */
[----:B------:R-:W-:Y:S01]  /*04d0*/  ISETP.GE.AND P1, PT, R19, UR4, PT ;  /* 0x0000000413007c0c */ /* 0x000fe2000bf26270 */
[----:B------:R-:W-:Y:S01]  /*04e0*/  IMAD.MOV.U32 R19, RZ, RZ, -0x1 ;  /* 0xffffffffff137424 */ /* 0x000fe200078e00ff */
[----:B-----5:R-:W-:Y:S02]  /*04f0*/  @!P3 LOP3.LUT R19, R10, 0x80000000, RZ, 0x3c, !PT ;  /* 0x800000000a13b812 */ /* 0x020fe400078e3cff */
[----:B------:R-:W-:Y:S02]  /*0500*/  @!P4 LOP3.LUT R20, R11, 0x80000000, RZ, 0x3c, !PT ;  /* 0x800000000b14c812 */ /* 0x000fe400078e3cff */
[----:B------:R-:W-:Y:S02]  /*0510*/  @!P5 LOP3.LUT R21, R22, 0x80000000, RZ, 0x3c, !PT ;  /* 0x800000001615d812 */ /* 0x000fe400078e3cff */
[----:B------:R-:W-:Y:S02]  /*0520*/  ISETP.GE.AND P3, PT, R8, UR4, PT ;  /* 0x0000000408007c0c */ /* 0x000fe4000bf66270 */
[----:B------:R-:W-:Y:S01]  /*0530*/  ISETP.GE.AND P4, PT, R6, UR4, PT ;  /* 0x0000000406007c0c */ /* 0x000fe2000bf86270 */
[----:B------:R-:W2:Y:S01]  /*0540*/  @!P2 LDG.E R8, desc[UR8][R4.64+0x3c] ;  /* 0x00003c080408a981 */ /* 0x000ea2000c1e1900 */
[----:B------:R-:W-:Y:S01]  /*0550*/  ISETP.GE.AND P5, PT, R7, UR4, PT ;  /* 0x0000000407007c0c */ /* 0x000fe2000bfa6270 */
[----:B------:R-:W0:Y:S02]  /*0560*/  LDCU.64 UR4, c[0x0][0x3a8] ;  /* 0x00007500ff0477ac */ /* 0x000e240008000a00 */
[----:B------:R-:W3:Y:S04]  /*0570*/  @!P0 LDG.E R6, desc[UR8][R4.64+0x34] ;  /* 0x0000340804068981 */ /* 0x000ee8000c1e1900 */
[----:B------:R-:W4:Y:S04]  /*0580*/  @!P1 LDG.E R7, desc[UR8][R4.64+0x38] ;  /* 0x0000380804079981 */ /* 0x000f28000c1e1900 */
[----:B------:R-:W5:Y:S04]  /*0590*/  @!P3 LDG.E R9, desc[UR8][R4.64+0x40] ;  /* 0x000040080409b981 */ /* 0x000f68000c1e1900 */
[----:B------:R-:W5:Y:S04]  /*05a0*/  @!P4 LDG.E R10, desc[UR8][R4.64+0x44] ;  /* 0x00004408040ac981 */ /* 0x000f68000c1e1900 */
[----:B------:R-:W5:Y:S01]  /*05b0*/  @!P5 LDG.E R11, desc[UR8][R4.64+0x48] ;  /* 0x00004808040bd981 */ /* 0x000f62000c1e1900 */
[----:B0-----:R-:W-:-:S02]  /*05c0*/  UIADD3 UR7, UPT, UPT, UR4, 0x6, URZ ;  /* 0x0000000604077890 */ /* 0x001fc4000fffe0ff */
[----:B------:R-:W-:-:S03]  /*05d0*/  UIADD3 UR5, UPT, UPT, -UR4, UR5, URZ ;  /* 0x0000000504057290 */ /* 0x000fc6000fffe1ff */
[----:B------:R-:W-:Y:S02]  /*05e0*/  UMOV UR4, 0x400 ;  /* 0x0000040000047882 */ /* 0x000fe40000000000 */
[----:B------:R-:W-:Y:S01]  /*05f0*/  ULEA UR4, UR6, UR4, 0x18 ;  /* 0x0000000406047291 */ /* 0x000fe2000f8ec0ff */
[----:B------:R-:W-:-:S05]  /*0600*/  SHF.R.U32.HI R105, RZ, 0x5, R0 ;  /* 0x00000005ff697819 */ /* 0x000fca0000011600 */
[----:B------:R-:W-:Y:S01]  /*0610*/  LEA R29, R0, UR4, 0x2 ;  /* 0x00000004001d7c11 */ /* 0x000fe2000f8e10ff */
[----:B------:R-:W-:Y:S01]  /*0620*/  IMAD.MOV.U32 R22, RZ, RZ, -0x1 ;  /* 0xffffffffff167424 */ /* 0x000fe200078e00ff */
[----:B------:R-:W-:-:S03]  /*0630*/  @!P6 LOP3.LUT R22, R24, 0x80000000, RZ, 0x3c, !PT ;  /* 0x800000001816e812 */ /* 0x000fc600078e3cff */
[----:B------:R-:W-:Y:S01]  /*0640*/  IMAD R31, R0, 0x80, R29 ;  /* 0x00000080001f7824 */ /* 0x000fe200078e021d */
[----:B------:R-:W-:Y:S01]  /*0650*/  LEA R32, R105, UR4, 0x2 ;  /* 0x0000000469207c11 */ /* 0x000fe2000f8e10ff */
[----:B------:R-:W-:Y:S02]  /*0660*/  IMAD.MOV.U32 R24, RZ, RZ, -0x1 ;  /* 0xffffffffff187424 */ /* 0x000fe400078e00ff */
[----:B------:R-:W-:Y:S02]  /*0670*/  IMAD.MOV.U32 R26, RZ, RZ, -0x1 ;  /* 0xffffffffff1a7424 */ /* 0x000fe400078e00ff */
[----:B------:R-:W-:Y:S02]  /*0680*/  IMAD.MOV.U32 R27, RZ, RZ, -0x1 ;  /* 0xffffffffff1b7424 */ /* 0x000fe400078e00ff */
[----:B------:R-:W-:Y:S02]  /*0690*/  IMAD.MOV.U32 R28, RZ, RZ, -0x1 ;  /* 0xffffffffff1c7424 */ /* 0x000fe400078e00ff */
[----:B------:R-:W-:-:S02]  /*06a0*/  IMAD.MOV.U32 R30, RZ, RZ, -0x1 ;  /* 0xffffffffff1e7424 */ /* 0x000fc400078e00ff */
[----:B------:R-:W-:Y:S01]  /*06b0*/  IMAD R33, R0, -0x38, R31 ;  /* 0xffffffc800217824 */ /* 0x000fe200078e021f */
[----:B------:R-:W-:Y:S01]  /*06c0*/  BAR.SYNC.DEFER_BLOCKING 0x0 ;  /* 0x0000000000007b1d */ /* 0x000fe20000010000 */
[----:B--2---:R-:W-:Y:S02]  /*06d0*/  @!P2 LOP3.LUT R26, R8, 0x80000000, RZ, 0x3c, !PT ;  /* 0x80000000081aa812 */ /* 0x004fe400078e3cff */
[----:B---3--:R-:W-:Y:S02]  /*06e0*/  @!P0 LOP3.LUT R24, R6, 0x80000000, RZ, 0x3c, !PT ;  /* 0x8000000006188812 */ /* 0x008fe400078e3cff */
[----:B----4-:R-:W-:Y:S02]  /*06f0*/  @!P1 LOP3.LUT R25, R7, 0x80000000, RZ, 0x3c, !PT ;  /* 0x8000000007199812 */ /* 0x010fe400078e3cff */
[----:B-----5:R-:W-:Y:S02]  /*0700*/  @!P3 LOP3.LUT R27, R9, 0x80000000, RZ, 0x3c, !PT ;  /* 0x80000000091bb812 */ /* 0x020fe400078e3cff */
[----:B------:R-:W-:-:S02]  /*0710*/  @!P4 LOP3.LUT R28, R10, 0x80000000, RZ, 0x3c, !PT ;  /* 0x800000000a1cc812 */ /* 0x000fc400078e3cff */
[----:B------:R-:W-:-:S07]  /*0720*/  @!P5 LOP3.LUT R30, R11, 0x80000000, RZ, 0x3c, !PT ;  /* 0x800000000b1ed812 */ /* 0x000fce00078e3cff */
.L_x_220:
[----:B------:R-:W-:Y:S01]  /*0730*/  UISETP.LT.AND UP0, UPT, UR5, 0x6, UPT ;  /* 0x000000060500788c */ /* 0x000fe2000bf01270 */
[----:B------:R-:W-:Y:S01]  /*0740*/  STS [R29], RZ ;  /* 0x000000ff1d007388 */ /* 0x000fe20000000800 */
[----:B------:R-:W-:Y:S01]  /*0750*/  UIADD3 UR6, UPT, UPT, UR7, -0x6, URZ ;  /* 0xfffffffa07067890 */ /* 0x000fe2000fffe0ff */
[----:B------:R-:W-:Y:S01]  /*0760*/  ISETP.NE.AND P1, PT, R23, 0x1f, PT ;  /* 0x0000001f1700780c */ /* 0x000fe20003f25270 */
[----:B------:R-:W-:Y:S01]  /*0770*/  USEL UR4, UR5, 0x6, UP0 ;  /* 0x0000000605047887 */ /* 0x000fe20008000000 */
[----:B------:R-:W-:Y:S01]  /*0780*/  STS [R29+0x400], RZ ;  /* 0x000400ff1d007388 */ /* 0x000fe20000000800 */
[C---:B------:R-:W-:Y:S01]  /*0790*/  ISETP.NE.AND P2, PT, R105.reuse, 0x6, PT ;  /* 0x000000066900780c */ /* 0x040fe20003f45270 */
[----:B------:R-:W-:Y:S01]  /*07a0*/  UISETP.GE.AND UP0, UPT, UR7, UR10, UPT ;  /* 0x0000000a0700728c */ /* 0x000fe2000bf06270 */
[----:B0-2---:R-:W-:Y:S01]  /*07b0*/  SHF.R.U32.HI R4, RZ, UR6, R2 ;  /* 0x00000006ff047c19 */ /* 0x005fe20008011602 */
[----:B------:R-:W-:Y:S01]  /*07c0*/  UBMSK UR4, URZ, UR4 ;  /* 0x00000004ff04729b */ /* 0x000fe20008000000 */
[----:B------:R-:W-:Y:S01]  /*07d0*/  STS [R29+0x800], RZ ;  /* 0x000800ff1d007388 */ /* 0x000fe20000000800 */
[----:B------:R-:W-:-:S03]  /*07e0*/  ISETP.NE.AND P3, PT, R105, 0x7, PT ;  /* 0x000000076900780c */ /* 0x000fc60003f65270 */
[----:B------:R-:W-:Y:S01]  /*07f0*/  STS [R29+0xc00], RZ ;  /* 0x000c00ff1d007388 */ /* 0x000fe20000000800 */
[----:B------:R-:W-:-:S03]  /*0800*/  LOP3.LUT R4, R4, UR4, RZ, 0xc0, !PT ;  /* 0x0000000404047c12 */ /* 0x000fc6000f8ec0ff */
[----:B------:R-:W-:Y:S02]  /*0810*/  STS [R29+0x1000], RZ ;  /* 0x001000ff1d007388 */ /* 0x000fe40000000800 */
[----:B------:R-:W-:Y:S01]  /*0820*/  IMAD.SHL.U32 R5, R4, 0x400, RZ ;  /* 0x0000040004057824 */ /* 0x000fe200078e00ff */
[----:B------:R-:W-:Y:S01]  /*0830*/  SHF.R.U32.HI R4, RZ, 0x4, R4 ;  /* 0x00000004ff047819 */ /* 0x000fe20000011604 */
[----:B------:R-:W-:Y:S03]  /*0840*/  STS [R29+0x1400], RZ ;  /* 0x001400ff1d007388 */ /* 0x000fe60000000800 */
[----:B------:R-:W-:Y:S01]  /*0850*/  LOP3.LUT R36, R5, 0x7c00, RZ, 0xc0, !PT ;  /* 0x00007c0005247812 */ /* 0x000fe200078ec0ff */
[----:B------:R-:W-:Y:S01]  /*0860*/  STS [R29+0x1800], RZ ;  /* 0x001800ff1d007388 */ /* 0x000fe20000000800 */
[----:B------:R-:W-:-:S03]  /*0870*/  LOP3.LUT R4, R4, 0xffffffe, RZ, 0xc0, !PT ;  /* 0x0ffffffe04047812 */ /* 0x000fc600078ec0ff */
[----:B------:R-:W-:Y:S01]  /*0880*/  STS [R29+0x1c00], RZ ;  /* 0x001c00ff1d007388 */ /* 0x000fe20000000800 */
[----:B------:R-:W-:Y:S02]  /*0890*/  IADD3 R36, PT, PT, R4, R29, R36 ;  /* 0x0000001d04247210 */ /* 0x000fe40007ffe024 */
[----:B------:R-:W-:Y:S01]  /*08a0*/  SHF.R.U32.HI R4, RZ, UR6, R3 ;  /* 0x00000006ff047c19 */ /* 0x000fe20008011603 */
[----:B------:R-:W-:Y:S03]  /*08b0*/  STS [R29+0x2000], RZ ;  /* 0x002000ff1d007388 */ /* 0x000fe60000000800 */
[----:B------:R-:W-:Y:S01]  /*08c0*/  LOP3.LUT R4, R4, UR4, RZ, 0xc0, !PT ;  /* 0x0000000404047c12 */ /* 0x000fe2000f8ec0ff */
[----:B------:R-:W-:Y:S03]  /*08d0*/  STS [R29+0x2400], RZ ;  /* 0x002400ff1d007388 */ /* 0x000fe60000000800 */
[----:B------:R-:W-:Y:S01]  /*08e0*/  SHF.R.U32.HI R6, RZ, 0x4, R4 ;  /* 0x00000004ff067819 */ /* 0x000fe20000011604 */
[----:B------:R-:W-:Y:S01]  /*08f0*/  STS [R29+0x2800], RZ ;  /* 0x002800ff1d007388 */ /* 0x000fe20000000800 */
[----:B------:R-:W-:-:S02]  /*0900*/  IMAD.SHL.U32 R5, R4, 0x400, RZ ;  /* 0x0000040004057824 */ /* 0x000fc400078e00ff */
[----:B------:R-:W-:Y:S01]  /*0910*/  LOP3.LUT R6, R6, 0xffffffe, RZ, 0xc0, !PT ;  /* 0x0ffffffe06067812 */ /* 0x000fe200078ec0ff */
[----:B------:R-:W-:Y:S02]  /*0920*/  STS [R29+0x2c00], RZ ;  /* 0x002c00ff1d007388 */ /* 0x000fe40000000800 */
[----:B------:R-:W-:Y:S02]  /*0930*/  LOP3.LUT R4, R5, 0x7c00, RZ, 0xc0, !PT ;  /* 0x00007c0005047812 */ /* 0x000fe400078ec0ff */
[----:B------:R-:W-:Y:S02]  /*0940*/  STS [R29+0x3000], RZ ;  /* 0x003000ff1d007388 */ /* 0x000fe40000000800 */
[----:B------:R-:W-:Y:S02]  /*0950*/  IADD3 R37, PT, PT, R6, R29, R4 ;  /* 0x0000001d06257210 */ /* 0x000fe40007ffe004 */
[----:B------:R-:W-:Y:S01]  /*0960*/  STS [R29+0x3400], RZ ;  /* 0x003400ff1d007388 */ /* 0x000fe20000000800 */
[----:B------:R-:W-:-:S03]  /*0970*/  SHF.R.U32.HI R4, RZ, UR6, R12 ;  /* 0x00000006ff047c19 */ /* 0x000fc6000801160c */
        /* <DEDUP_REMOVED lines=10> */
[----:B------:R-:W-:-:S03]  /*0a20*/  IADD3 R39, PT, PT, R39, R29, R6 ;  /* 0x0000001d27277210 */ /* 0x000fc60007ffe006 */
[----:B------:R-:W-:Y:S04]  /*0a30*/  STS [R29+0x4c00], RZ ;  /* 0x004c00ff1d007388 */ /* 0x000fe80000000800 */
        /* <DEDUP_REMOVED lines=13> */
[----:B------:R-:W0:Y:S02]  /*0b10*/  LDS.U16 R34, [R36] ;  /* 0x0000000024227984 */ /* 0x000e240000000400 */
[----:B0-----:R-:W-:-:S05]  /*0b20*/  VIADD R5, R34, 0x1 ;  /* 0x0000000122057836 */ /* 0x001fca0000000000 */
[----:B------:R0:W-:Y:S04]  /*0b30*/  STS.U16 [R36], R5 ;  /* 0x0000000524007388 */ /* 0x0001e80000000400 */
[----:B------:R-:W1:Y:S01]  /*0b40*/  LDS.U16 R38, [R37] ;  /* 0x0000000025267984 */ /* 0x000e620000000400 */
[----:B0-----:R-:W-:-:S04]  /*0b50*/  SHF.R.U32.HI R5, RZ, UR6, R13 ;  /* 0x00000006ff057c19 */ /* 0x001fc8000801160d */
[----:B------:R-:W-:-:S05]  /*0b60*/  LOP3.LUT R5, R5, UR4, RZ, 0xc0, !PT ;  /* 0x0000000405057c12 */ /* 0x000fca000f8ec0ff */
[----:B------:R-:W-:Y:S01]  /*0b70*/  IMAD.SHL.U32 R6, R5, 0x400, RZ ;  /* 0x0000040005067824 */ /* 0x000fe200078e00ff */
[----:B------:R-:W-:-:S04]  /*0b80*/  SHF.R.U32.HI R5, RZ, 0x4, R5 ;  /* 0x00000004ff057819 */ /* 0x000fc80000011605 */
[----:B------:R-:W-:Y:S02]  /*0b90*/  LOP3.LUT R8, R6, 0x7c00, RZ, 0xc0, !PT ;  /* 0x00007c0006087812 */ /* 0x000fe400078ec0ff */
[----:B------:R-:W-:-:S04]  /*0ba0*/  LOP3.LUT R5, R5, 0xffffffe, RZ, 0xc0, !PT ;  /* 0x0ffffffe05057812 */ /* 0x000fc800078ec0ff */
[----:B------:R-:W-:Y:S01]  /*0bb0*/  IADD3 R41, PT, PT, R5, R29, R8 ;  /* 0x0000001d05297210 */ /* 0x000fe20007ffe008 */
[----:B-1----:R-:W-:-:S05]  /*0bc0*/  VIADD R4, R38, 0x1 ;  /* 0x0000000126047836 */ /* 0x002fca0000000000 */
[----:B------:R0:W-:Y:S04]  /*0bd0*/  STS.U16 [R37], R4 ;  /* 0x0000000425007388 */ /* 0x0001e80000000400 */
[----:B------:R-:W1:Y:S01]  /*0be0*/  LDS.U16 R40, [R39] ;  /* 0x0000000027287984 */ /* 0x000e620000000400 */
[----:B0-----:R-:W-:-:S04]  /*0bf0*/  SHF.R.U32.HI R4, RZ, UR6, R14 ;  /* 0x00000006ff047c19 */ /* 0x001fc8000801160e */
[----:B------:R-:W-:-:S05]  /*0c00*/  LOP3.LUT R4, R4, UR4, RZ, 0xc0, !PT ;  /* 0x0000000404047c12 */ /* 0x000fca000f8ec0ff */
[----:B------:R-:W-:Y:S01]  /*0c10*/  IMAD.SHL.U32 R5, R4, 0x400, RZ ;  /* 0x0000040004057824 */ /* 0x000fe200078e00ff */
[----:B------:R-:W-:-:S04]  /*0c20*/  SHF.R.U32.HI R4, RZ, 0x4, R4 ;  /* 0x00000004ff047819 */ /* 0x000fc80000011604 */
[----:B------:R-:W-:Y:S02]  /*0c30*/  LOP3.LUT R8, R5, 0x7c00, RZ, 0xc0, !PT ;  /* 0x00007c0005087812 */ /* 0x000fe400078ec0ff */
[----:B------:R-:W-:Y:S02]  /*0c40*/  LOP3.LUT R43, R4, 0xffffffe, RZ, 0xc0, !PT ;  /* 0x0ffffffe042b7812 */ /* 0x000fe400078ec0ff */
[----:B------:R-:W-:Y:S02]  /*0c50*/  SHF.R.U32.HI R5, RZ, UR6, R15 ;  /* 0x00000006ff057c19 */ /* 0x000fe4000801160f */
[----:B------:R-:W-:Y:S02]  /*0c60*/  IADD3 R43, PT, PT, R43, R29, R8 ;  /* 0x0000001d2b2b7210 */ /* 0x000fe40007ffe008 */
[----:B------:R-:W-:Y:S01]  /*0c70*/  LOP3.LUT R5, R5, UR4, RZ, 0xc0, !PT ;  /* 0x0000000405057c12 */ /* 0x000fe2000f8ec0ff */
[----:B-1----:R-:W-:-:S05]  /*0c80*/  VIADD R6, R40, 0x1 ;  /* 0x0000000128067836 */ /* 0x002fca0000000000 */
[----:B------:R0:W-:Y:S04]  /*0c90*/  STS.U16 [R39], R6 ;  /* 0x0000000627007388 */ /* 0x0001e80000000400 */
[----:B------:R-:W1:Y:S01]  /*0ca0*/  LDS.U16 R42, [R41] ;  /* 0x00000000292a7984 */ /* 0x000e620000000400 */
[----:B0-----:R-:W-:Y:S01]  /*0cb0*/  IMAD.SHL.U32 R6, R5, 0x400, RZ ;  /* 0x0000040005067824 */ /* 0x001fe200078e00ff */
        /* <DEDUP_REMOVED lines=127> */
[----:B0-----:R-:W-:Y:S01]  /*14b0*/  SHF.R.U32.HI R4, RZ, UR6, R30 ;  /* 0x00000006ff047c19 */ /* 0x001fe2000801161e */
[----:B------:R-:W0:Y:S03]  /*14c0*/  S2UR UR6, SR_CgaCtaId ;  /* 0x00000000000679c3 */ /* 0x000e260000008800 */
[----:B------:R-:W-:Y:S01]  /*14d0*/  LOP3.LUT R4, R4, UR4, RZ, 0xc0, !PT ;  /* 0x0000000404047c12 */ /* 0x000fe2000f8ec0ff */
[----:B------:R-:W-:-:S04]  /*14e0*/  UMOV UR4, 0x400 ;  /* 0x0000040000047882 */ /* 0x000fc80000000000 */
[----:B------:R-:W-:Y:S01]  /*14f0*/  IMAD.SHL.U32 R5, R4, 0x400, RZ ;  /* 0x0000040004057824 */ /* 0x000fe200078e00ff */
[----:B------:R-:W-:-:S04]  /*1500*/  SHF.R.U32.HI R4, RZ, 0x4, R4 ;  /* 0x00000004ff047819 */ /* 0x000fc80000011604 */
[----:B------:R-:W-:Y:S02]  /*1510*/  LOP3.LUT R8, R5, 0x7c00, RZ, 0xc0, !PT ;  /* 0x00007c0005087812 */ /* 0x000fe400078ec0ff */
[----:B------:R-:W-:-:S04]  /*1520*/  LOP3.LUT R71, R4, 0xffffffe, RZ, 0xc0, !PT ;  /* 0x0ffffffe04477812 */ /* 0x000fc800078ec0ff */
[----:B------:R-:W-:Y:S01]  /*1530*/  IADD3 R71, PT, PT, R71, R29, R8 ;  /* 0x0000001d47477210 */ /* 0x000fe20007ffe008 */
[----:B0-----:R-:W-:Y:S01]  /*1540*/  ULEA UR4, UR6, UR4, 0x18 ;  /* 0x0000000406047291 */ /* 0x001fe2000f8ec0ff */
[----:B-1----:R-:W-:-:S05]  /*1550*/  VIADD R6, R68, 0x1 ;  /* 0x0000000144067836 */ /* 0x002fca0000000000 */
[----:B------:R-:W-:Y:S04]  /*1560*/  STS.U16 [R67], R6 ;  /* 0x0000000643007388 */ /* 0x000fe80000000400 */
[----:B------:R-:W0:Y:S02]  /*1570*/  LDS.U16 R70, [R69] ;  /* 0x0000000045467984 */ /* 0x000e240000000400 */
[----:B0-----:R-:W-:-:S05]  /*1580*/  VIADD R4, R70, 0x1 ;  /* 0x0000000146047836 */ /* 0x001fca0000000000 */
[----:B------:R-:W-:Y:S04]  /*1590*/  STS.U16 [R69], R4 ;  /* 0x0000000445007388 */ /* 0x000fe80000000400 */
[----:B------:R-:W0:Y:S02]  /*15a0*/  LDS.U16 R72, [R71] ;  /* 0x0000000047487984 */ /* 0x000e240000000400 */
[----:B0-----:R-:W-:-:S05]  /*15b0*/  VIADD R6, R72, 0x1 ;  /* 0x0000000148067836 */ /* 0x001fca0000000000 */
[----:B------:R-:W-:Y:S01]  /*15c0*/  STS.U16 [R71], R6 ;  /* 0x0000000647007388 */ /* 0x000fe20000000400 */
[----:B------:R-:W-:Y:S06]  /*15d0*/  BAR.SYNC.DEFER_BLOCKING 0x0 ;  /* 0x0000000000007b1d */ /* 0x000fec0000010000 */
[----:B------:R-:W-:Y:S04]  /*15e0*/  LDS R73, [R31] ;  /* 0x000000001f497984 */ /* 0x000fe80000000800 */
[----:B------:R-:W0:Y:S04]  /*15f0*/  LDS R74, [R31+0x4] ;  /* 0x000004001f4a7984 */ /* 0x000e280000000800 */
        /* <DEDUP_REMOVED lines=13> */
[----:B------:R-:W1:Y:S01]  /*16d0*/  LDS R86, [R31+0x34] ;  /* 0x000034001f567984 */ /* 0x000e620000000800 */
[----:B--2---:R-:W-:-:S03]  /*16e0*/  IMAD.IADD R76, R76, 0x1, R75 ;  /* 0x000000014c4c7824 */ /* 0x004fc600078e024b */
[----:B------:R-:W2:Y:S01]  /*16f0*/  LDS R87, [R31+0x38] ;  /* 0x000038001f577984 */ /* 0x000ea20000000800 */
[----:B---3--:R-:W-:-:S03]  /*1700*/  IMAD.IADD R77, R77, 0x1, R76 ;  /* 0x000000014d4d7824 */ /* 0x008fc600078e024c */
[----:B------:R-:W3:Y:S01]  /*1710*/  LDS R88, [R31+0x3c] ;  /* 0x00003c001f587984 */ /* 0x000ee20000000800 */
[----:B----4-:R-:W-:-:S03]  /*1720*/  IMAD.IADD R78, R78, 0x1, R77 ;  /* 0x000000014e4e7824 */ /* 0x010fc600078e024d */
[----:B------:R-:W4:Y:S01]  /*1730*/  LDS R89, [R31+0x40] ;  /* 0x000040001f597984 */ /* 0x000f220000000800 */
[----:B-----5:R-:W-:-:S03]  /*1740*/  IMAD.IADD R79, R79, 0x1, R78 ;  /* 0x000000014f4f7824 */ /* 0x020fc600078e024e */
[----:B------:R-:W5:Y:S01]  /*1750*/  LDS R90, [R31+0x44] ;  /* 0x000044001f5a7984 */ /* 0x000f620000000800 */
[----:B------:R-:W-:-:S03]  /*1760*/  IMAD.IADD R80, R80, 0x1, R79 ;  /* 0x0000000150507824 */ /* 0x000fc600078e024f */
        /* <DEDUP_REMOVED lines=29> */
[----:B------:R-:W-:-:S04]  /*1940*/  IMAD.IADD R95, R95, 0x1, R94 ;  /* 0x000000015f5f7824 */ /* 0x000fc800078e025e */
[----:B0-----:R-:W-:-:S04]  /*1950*/  IMAD.IADD R96, R96, 0x1, R95 ;  /* 0x0000000160607824 */ /* 0x001fc800078e025f */
[----:B-1----:R-:W-:-:S04]  /*1960*/  IMAD.IADD R97, R97, 0x1, R96 ;  /* 0x0000000161617824 */ /* 0x002fc800078e0260 */
[----:B--2---:R-:W-:-:S04]  /*1970*/  IMAD.IADD R98, R98, 0x1, R97 ;  /* 0x0000000162627824 */ /* 0x004fc800078e0261 */
[----:B---3--:R-:W-:-:S04]  /*1980*/  IMAD.IADD R99, R99, 0x1, R98 ;  /* 0x0000000163637824 */ /* 0x008fc800078e0262 */
[----:B----4-:R-:W-:-:S04]  /*1990*/  IMAD.IADD R100, R100, 0x1, R99 ;  /* 0x0000000164647824 */ /* 0x010fc800078e0263 */
[----:B-----5:R-:W-:-:S04]  /*19a0*/  IMAD.IADD R101, R101, 0x1, R100 ;  /* 0x0000000165657824 */ /* 0x020fc800078e0264 */
[----:B------:R-:W-:-:S04]  /*19b0*/  IMAD.IADD R102, R102, 0x1, R101 ;  /* 0x0000000166667824 */ /* 0x000fc800078e0265 */
[----:B------:R-:W-:-:S04]  /*19c0*/  IMAD.IADD R103, R103, 0x1, R102 ;  /* 0x0000000167677824 */ /* 0x000fc800078e0266 */
[----:B------:R-:W-:-:S04]  /*19d0*/  IMAD.IADD R104, R104, 0x1, R103 ;  /* 0x0000000168687824 */ /* 0x000fc800078e0267 */
[----:B------:R-:W-:-:S05]  /*19e0*/  IMAD.IADD R106, R5, 0x1, R104 ;  /* 0x00000001056a7824 */ /* 0x000fca00078e0268 */
        /* <DEDUP_REMOVED lines=8> */
[----:B------:R-:W0:Y:S02]  /*1a70*/  SHFL.UP P0, R107, R108, 0x10, RZ ;  /* 0x060000006c6b7989 */ /* 0x000e2400000000ff */
[----:B0-----:R-:W-:Y:S01]  /*1a80*/  @P0 IMAD.IADD R107, R108, 0x1, R107 ;  /* 0x000000016c6b0824 */ /* 0x001fe200078e026b */
[----:B------:R-:W-:-:S03]  /*1a90*/  ISETP.NE.AND P0, PT, R105, 0x1, PT ;  /* 0x000000016900780c */ /* 0x000fc60003f05270 */
[----:B------:R-:W-:Y:S01]  /*1aa0*/  IMAD.IADD R106, R107, 0x1, -R106 ;  /* 0x000000016b6a7824 */ /* 0x000fe200078e0a6a */
[----:B------:R-:W-:Y:S01]  /*1ab0*/  @!P1 STS [R32+0x8400], R107 ;  /* 0x0084006b20009388 */ /* 0x000fe20000000800 */
[----:B------:R-:W-:Y:S01]  /*1ac0*/  BAR.SYNC.DEFER_BLOCKING 0x0 ;  /* 0x0000000000007b1d */ /* 0x000fe20000010000 */
[----:B------:R-:W-:-:S05]  /*1ad0*/  ISETP.NE.AND P1, PT, R105, 0x4, PT ;  /* 0x000000046900780c */ /* 0x000fca0003f25270 */
[----:B------:R-:W0:Y:S04]  /*1ae0*/  LDS.128 R4, [UR4+0x8400] ;  /* 0x00840004ff047984 */ /* 0x000e280008000c00 */
[----:B------:R-:W1:Y:S01]  /*1af0*/  LDS.128 R8, [UR4+0x8410] ;  /* 0x00841004ff087984 */ /* 0x000e620008000c00 */
[C---:B0-----:R-:W-:Y:S01]  /*1b00*/  SEL R35, R4.reuse, R35, !P0 ;  /* 0x0000002304237207 */ /* 0x041fe20004000000 */
[----:B------:R-:W-:Y:S01]  /*1b10*/  IMAD.IADD R5, R4, 0x1, R5 ;  /* 0x0000000104057824 */ /* 0x000fe200078e0205 */
[----:B------:R-:W-:-:S03]  /*1b20*/  ISETP.NE.AND P0, PT, R105, 0x2, PT ;  /* 0x000000026900780c */ /* 0x000fc60003f05270 */
[----:B------:R-:W-:Y:S01]  /*1b30*/  IMAD.IADD R6, R6, 0x1, R5 ;  /* 0x0000000106067824 */ /* 0x000fe200078e0205 */
[----:B------:R-:W-:Y:S02]  /*1b40*/  SEL R35, R5, R35, !P0 ;  /* 0x0000002305237207 */ /* 0x000fe40004000000 */
[----:B------:R-:W-:Y:S01]  /*1b50*/  ISETP.NE.AND P0, PT, R105, 0x3, PT ;  /* 0x000000036900780c */ /* 0x000fe20003f05270 */
[----:B------:R-:W-:-:S03]  /*1b60*/  IMAD.IADD R7, R7, 0x1, R6 ;  /* 0x0000000107077824 */ /* 0x000fc600078e0206 */
[----:B------:R-:W-:Y:S01]  /*1b70*/  SEL R35, R6, R35, !P0 ;  /* 0x0000002306237207 */ /* 0x000fe20004000000 */
[----:B-1----:R-:W-:Y:S01]  /*1b80*/  IMAD.IADD R8, R7, 0x1, R8 ;  /* 0x0000000107087824 */ /* 0x002fe200078e0208 */
[----:B------:R-:W-:Y:S02]  /*1b90*/  ISETP.NE.AND P0, PT, R105, 0x5, PT ;  /* 0x000000056900780c */ /* 0x000fe40003f05270 */
[----:B------:R-:W-:Y:S01]  /*1ba0*/  SEL R35, R7, R35, !P1 ;  /* 0x0000002307237207 */ /* 0x000fe20004800000 */
[----:B------:R-:W-:Y:S01]  /*1bb0*/  IMAD.IADD R9, R9, 0x1, R8 ;  /* 0x0000000109097824 */ /* 0x000fe200078e0208 */
[----:B------:R-:W-:Y:S02]  /*1bc0*/  ISETP.NE.AND P1, PT, R23, RZ, PT ;  /* 0x000000ff1700720c */ /* 0x000fe40003f25270 */
[----:B------:R-:W-:Y:S01]  /*1bd0*/  SEL R35, R8, R35, !P0 ;  /* 0x0000002308237207 */ /* 0x000fe20004000000 */
[----:B------:R-:W-:Y:S01]  /*1be0*/  IMAD.IADD R10, R10, 0x1, R9 ;  /* 0x000000010a0a7824 */ /* 0x000fe200078e0209 */
[----:B------:R-:W-:-:S02]  /*1bf0*/  ISETP.GT.U32.AND P0, PT, R0, 0x1f, PT ;  /* 0x0000001f0000780c */ /* 0x000fc40003f04070 */
[----:B------:R-:W-:Y:S01]  /*1c00*/  SEL R35, R9, R35, !P2 ;  /* 0x0000002309237207 */ /* 0x000fe20005000000 */
[----:B------:R-:W-:Y:S01]  /*1c10*/  IMAD.IADD R11, R11, 0x1, R10 ;  /* 0x000000010b0b7824 */ /* 0x000fe200078e020a */
[----:B------:R-:W-:Y:S02]  /*1c20*/  ISETP.GT.U32.OR P2, PT, R0, 0x1f, P1 ;  /* 0x0000001f0000780c */ /* 0x000fe40000f44470 */
[----:B------:R-:W-:Y:S02]  /*1c30*/  SEL R4, R106, RZ, P1 ;  /* 0x000000ff6a047207 */ /* 0x000fe40000800000 */
[----:B------:R-:W-:-:S05]  /*1c40*/  SEL R35, R10, R35, !P3 ;  /* 0x000000230a237207 */ /* 0x000fca0005800000 */
[----:B------:R-:W-:Y:S01]  /*1c50*/  @P0 IMAD.IADD R106, R35, 0x1, R4 ;  /* 0x00000001236a0824 */ /* 0x000fe200078e0204 */
[----:B------:R-:W-:-:S03]  /*1c60*/  ISETP.NE.AND P0, PT, R0, RZ, PT ;  /* 0x000000ff0000720c */ /* 0x000fc60003f05270 */
[----:B------:R-:W-:-:S05]  /*1c70*/  @!P2 IMAD.U32 R106, R11, 0x10000, RZ ;  /* 0x000100000b6aa824 */ /* 0x000fca00078e00ff */
[----:B------:R-:W-:Y:S01]  /*1c80*/  @!P2 STS [UR4+0x8428], R106 ;  /* 0x0084286aff00a988 */ /* 0x000fe20008000804 */
[----:B------:R-:W-:Y:S06]  /*1c90*/  BAR.SYNC.DEFER_BLOCKING 0x0 ;  /* 0x0000000000007b1d */ /* 0x000fec0000010000 */
[----:B------:R-:W0:Y:S02]  /*1ca0*/  LDS R4, [UR4+0x8428] ;  /* 0x00842804ff047984 */ /* 0x000e240008000800 */
[----:B0-----:R-:W-:-:S05]  /*1cb0*/  SEL R5, R4, RZ, P0 ;  /* 0x000000ff04057207 */ /* 0x001fca0000000000 */
[----:B------:R-:W-:-:S04]  /*1cc0*/  IMAD.IADD R4, R5, 0x1, R106 ;  /* 0x0000000105047824 */ /* 0x000fc800078e026a */
[--C-:B------:R-:W-:Y:S01]  /*1cd0*/  IMAD.IADD R6, R73, 0x1, R4.reuse ;  /* 0x0000000149067824 */ /* 0x100fe200078e0204 */
[----:B------:R-:W-:Y:S01]  /*1ce0*/  STS [R31], R4 ;  /* 0x000000041f007388 */ /* 0x000fe20000000800 */
[--C-:B------:R-:W-:Y:S02]  /*1cf0*/  IMAD.IADD R74, R74, 0x1, R4.reuse ;  /* 0x000000014a4a7824 */ /* 0x100fe400078e0204 */
[--C-:B------:R-:W-:Y:S01]  /*1d00*/  IMAD.IADD R8, R75, 0x1, R4.reuse ;  /* 0x000000014b087824 */ /* 0x100fe200078e0204 */
[----:B------:R-:W-:Y:S01]  /*1d10*/  STS [R31+0x4], R6 ;  /* 0x000004061f007388 */ /* 0x000fe20000000800 */
[--C-:B------:R-:W-:Y:S02]  /*1d20*/  IMAD.IADD R76, R76, 0x1, R4.reuse ;  /* 0x000000014c4c7824 */ /* 0x100fe400078e0204 */
[--C-:B------:R-:W-:Y:S01]  /*1d30*/  IMAD.IADD R10, R77, 0x1, R4.reuse ;  /* 0x000000014d0a7824 */ /* 0x100fe200078e0204 */
[----:B------:R-:W-:Y:S01]  /*1d40*/  STS [R31+0x8], R74 ;  /* 0x0000084a1f007388 */ /* 0x000fe20000000800 */
[----:B------:R-:W-:-:S02]  /*1d50*/  IMAD.IADD R78, R78, 0x1, R4 ;  /* 0x000000014e4e7824 */ /* 0x000fc400078e0204 */
[--C-:B------:R-:W-:Y:S01]  /*1d60*/  IMAD.IADD R106, R79, 0x1, R4.reuse ;  /* 0x000000014f6a7824 */ /* 0x100fe200078e0204 */
[----:B------:R-:W-:Y:S01]  /*1d70*/  STS [R31+0xc], R8 ;  /* 0x00000c081f007388 */ /* 0x000fe20000000800 */
        /* <DEDUP_REMOVED lines=36> */
[----:B------:R-:W-:-:S03]  /*1fc0*/  IMAD.IADD R104, R104, 0x1, R4 ;  /* 0x0000000168687824 */ /* 0x000fc600078e0204 */
[----:B------:R-:W-:Y:S04]  /*1fd0*/  STS [R31+0x40], R88 ;  /* 0x000040581f007388 */ /* 0x000fe80000000800 */
        /* <DEDUP_REMOVED lines=15> */
[----:B------:R-:W-:Y:S01]  /*20d0*/  STS [R31+0x80], R104 ;  /* 0x000080681f007388 */ /* 0x000fe20000000800 */
[----:B------:R-:W-:Y:S06]  /*20e0*/  BAR.SYNC.DEFER_BLOCKING 0x0 ;  /* 0x0000000000007b1d */ /* 0x000fec0000010000 */
[----:B------:R-:W0:Y:S04]  /*20f0*/  LDS.U16 R5, [R36] ;  /* 0x0000000024057984 */ /* 0x000e280000000400 */
[----:B------:R-:W1:Y:S04]  /*2100*/  LDS.U16 R37, [R37] ;  /* 0x0000000025257984 */ /* 0x000e680000000400 */
[----:B------:R-:W2:Y:S04]  /*2110*/  LDS.U16 R39, [R39] ;  /* 0x0000000027277984 */ /* 0x000ea80000000400 */
[----:B------:R-:W3:Y:S04]  /*2120*/  LDS.U16 R41, [R41] ;  /* 0x0000000029297984 */ /* 0x000ee80000000400 */
[----:B------:R-:W4:Y:S04]  /*2130*/  LDS.U16 R43, [R43] ;  /* 0x000000002b2b7984 */ /* 0x000f280000000400 */
[----:B------:R-:W5:Y:S04]  /*2140*/  LDS.U16 R45, [R45] ;  /* 0x000000002d2d7984 */ /* 0x000f680000000400 */
[----:B------:R-:W5:Y:S04]  /*2150*/  LDS.U16 R47, [R47] ;  /* 0x000000002f2f7984 */ /* 0x000f680000000400 */
[----:B------:R-:W5:Y:S04]  /*2160*/  LDS.U16 R49, [R49] ;  /* 0x0000000031317984 */ /* 0x000f680000000400 */
[----:B------:R-:W5:Y:S04]  /*2170*/  LDS.U16 R51, [R51] ;  /* 0x0000000033337984 */ /* 0x000f680000000400 */
[----:B------:R-:W5:Y:S04]  /*2180*/  LDS.U16 R53, [R53] ;  /* 0x0000000035357984 */ /* 0x000f680000000400 */
[----:B------:R-:W5:Y:S01]  /*2190*/  LDS.U16 R55, [R55] ;  /* 0x0000000037377984 */ /* 0x000f620000000400 */
[----:B0-----:R-:W-:-:S03]  /*21a0*/  IMAD.IADD R5, R34, 0x1, R5 ;  /* 0x0000000122057824 */ /* 0x001fc600078e0205 */
[----:B------:R-:W0:Y:S01]  /*21b0*/  LDS.U16 R57, [R57] ;  /* 0x0000000039397984 */ /* 0x000e220000000400 */
[----:B-1----:R-:W-:-:S03]  /*21c0*/  IMAD.IADD R37, R38, 0x1, R37 ;  /* 0x0000000126257824 */ /* 0x002fc600078e0225 */
[----:B------:R-:W1:Y:S01]  /*21d0*/  LDS.U16 R59, [R59] ;  /* 0x000000003b3b7984 */ /* 0x000e620000000400 */
[----:B--2---:R-:W-:-:S03]  /*21e0*/  IMAD.IADD R39, R40, 0x1, R39 ;  /* 0x0000000128277824 */ /* 0x004fc600078e0227 */
[----:B------:R-:W2:Y:S01]  /*21f0*/  LDS.U16 R61, [R61] ;  /* 0x000000003d3d7984 */ /* 0x000ea20000000400 */
[----:B---3--:R-:W-:-:S03]  /*2200*/  IMAD.IADD R41, R42, 0x1, R41 ;  /* 0x000000012a297824 */ /* 0x008fc600078e0229 */
[----:B------:R-:W3:Y:S01]  /*2210*/  LDS.U16 R63, [R63] ;  /* 0x000000003f3f7984 */ /* 0x000ee20000000400 */
[----:B----4-:R-:W-:-:S03]  /*2220*/  IMAD.IADD R43, R44, 0x1, R43 ;  /* 0x000000012c2b7824 */ /* 0x010fc600078e022b */
[----:B------:R-:W4:Y:S01]  /*2230*/  LDS.U16 R65, [R65] ;  /* 0x0000000041417984 */ /* 0x000f220000000400 */
[----:B-----5:R-:W-:-:S03]  /*2240*/  IMAD.IADD R45, R46, 0x1, R45 ;  /* 0x000000012e2d7824 */ /* 0x020fc600078e022d */
[----:B------:R-:W5:Y:S01]  /*2250*/  LDS.U16 R67, [R67] ;  /* 0x0000000043437984 */ /* 0x000f620000000400 */
[----:B------:R-:W-:-:S03]  /*2260*/  IMAD.IADD R47, R48, 0x1, R47 ;  /* 0x00000001302f7824 */ /* 0x000fc600078e022f */
[----:B------:R-:W5:Y:S01]  /*2270*/  LDS.U16 R69, [R69] ;  /* 0x0000000045457984 */ /* 0x000f620000000400 */
[----:B------:R-:W-:-:S03]  /*2280*/  IMAD.IADD R49, R50, 0x1, R49 ;  /* 0x0000000132317824 */ /* 0x000fc600078e0231 */
[----:B------:R-:W5:Y:S01]  /*2290*/  LDS.U16 R71, [R71] ;  /* 0x0000000047477984 */ /* 0x000f620000000400 */
[----:B------:R-:W-:Y:S02]  /*22a0*/  IMAD.IADD R51, R52, 0x1, R51 ;  /* 0x0000000134337824 */ /* 0x000fe400078e0233 */
[----:B------:R-:W-:Y:S02]  /*22b0*/  IMAD.IADD R53, R54, 0x1, R53 ;  /* 0x0000000136357824 */ /* 0x000fe400078e0235 */
[----:B------:R-:W-:Y:S02]  /*22c0*/  IMAD.IADD R55, R56, 0x1, R55 ;  /* 0x0000000138377824 */ /* 0x000fe400078e0237 */
[----:B0-----:R-:W-:Y:S02]  /*22d0*/  IMAD.IADD R57, R58, 0x1, R57 ;  /* 0x000000013a397824 */ /* 0x001fe400078e0239 */
[----:B-1----:R-:W-:Y:S02]  /*22e0*/  IMAD.IADD R59, R60, 0x1, R59 ;  /* 0x000000013c3b7824 */ /* 0x002fe400078e023b */
[----:B--2---:R-:W-:-:S02]  /*22f0*/  IMAD.IADD R61, R62, 0x1, R61 ;  /* 0x000000013e3d7824 */ /* 0x004fc400078e023d */
[----:B---3--:R-:W-:Y:S02]  /*2300*/  IMAD.IADD R63, R64, 0x1, R63 ;  /* 0x00000001403f7824 */ /* 0x008fe400078e023f */
[----:B----4-:R-:W-:Y:S02]  /*2310*/  IMAD.IADD R65, R66, 0x1, R65 ;  /* 0x0000000142417824 */ /* 0x010fe400078e0241 */
[----:B-----5:R-:W-:Y:S02]  /*2320*/  IMAD.IADD R67, R68, 0x1, R67 ;  /* 0x0000000144437824 */ /* 0x020fe400078e0243 */
[----:B------:R-:W-:Y:S02]  /*2330*/  IMAD.IADD R69, R70, 0x1, R69 ;  /* 0x0000000146457824 */ /* 0x000fe400078e0245 */
[----:B------:R-:W-:Y:S01]  /*2340*/  IMAD.IADD R71, R72, 0x1, R71 ;  /* 0x0000000148477824 */ /* 0x000fe200078e0247 */
[----:B------:R-:W-:Y:S06]  /*2350*/  BAR.SYNC.DEFER_BLOCKING 0x0 ;  /* 0x0000000000007b1d */ /* 0x000fec0000010000 */
[----:B------:R-:W-:Y:S05]  /*2360*/  BRA.U UP0, `(.L_x_219) ;  /* 0x0000000100f87547 */ /* 0x000fea000b800000 */
[----:B------:R-:W-:Y:S01]  /*2370*/  LEA R5, R5, UR4, 0x2 ;  /* 0x0000000405057c11 */ /* 0x000fe2000f8e10ff */
[----:B------:R-:W-:Y:S01]  /*2380*/  UIADD3 UR7, UPT, UPT, UR7, 0x6, URZ ;  /* 0x0000000607077890 */ /* 0x000fe2000fffe0ff */
[----:B------:R-:W-:Y:S01]  /*2390*/  LEA R4, R37, UR4, 0x2 ;  /* 0x0000000425047c11 */ /* 0x000fe2000f8e10ff */
[----:B------:R-:W-:Y:S01]  /*23a0*/  UIADD3 UR5, UPT, UPT, UR5, -0x6, URZ ;  /* 0xfffffffa05057890 */ /* 0x000fe2000fffe0ff */
[----:B------:R-:W-:Y:S01]  /*23b0*/  LEA R7, R39, UR4, 0x2 ;  /* 0x0000000427077c11 */ /* 0x000fe2000f8e10ff */
[----:B------:R0:W-:Y:S01]  /*23c0*/  STS [R5], R2 ;  /* 0x0000000205007388 */ /* 0x0001e20000000800 */
[----:B------:R-:W-:Y:S02]  /*23d0*/  LEA R6, R41, UR4, 0x2 ;  /* 0x0000000429067c11 */ /* 0x000fe4000f8e10ff */
[----:B------:R-:W-:Y:S01]  /*23e0*/  LEA R9, R43, UR4, 0x2 ;  /* 0x000000042b097c11 */ /* 0x000fe2000f8e10ff */
[----:B------:R1:W-:Y:S01]  /*23f0*/  STS [R4], R3 ;  /* 0x0000000304007388 */ /* 0x0003e20000000800 */
[----:B------:R-:W-:-:S02]  /*2400*/  LEA R8, R45, UR4, 0x2 ;  /* 0x000000042d087c11 */ /* 0x000fc4000f8e10ff */
[----:B------:R-:W-:Y:S01]  /*2410*/  LEA R11, R47, UR4, 0x2 ;  /* 0x000000042f0b7c11 */ /* 0x000fe2000f8e10ff */
[----:B------:R2:W-:Y:S01]  /*2420*/  STS [R7], R12 ;  /* 0x0000000c07007388 */ /* 0x0005e20000000800 */
[----:B------:R-:W-:Y:S02]  /*2430*/  LEA R10, R49, UR4, 0x2 ;  /* 0x00000004310a7c11 */ /* 0x000fe4000f8e10ff */
[----:B0-----:R-:W-:Y:S01]  /*2440*/  LEA R5, R51, UR4, 0x2 ;  /* 0x0000000433057c11 */ /* 0x001fe2000f8e10ff */
[----:B------:R0:W-:Y:S01]  /*2450*/  STS [R6], R13 ;  /* 0x0000000d06007388 */ /* 0x0001e20000000800 */
[----:B------:R-:W-:Y:S02]  /*2460*/  LEA R2, R53, UR4, 0x2 ;  /* 0x0000000435027c11 */ /* 0x000fe4000f8e10ff */
[----:B-1----:R-:W-:Y:S01]  /*2470*/  LEA R3, R55, UR4, 0x2 ;  /* 0x0000000437037c11 */ /* 0x002fe2000f8e10ff */
[----:B------:R1:W-:Y:S01]  /*2480*/  STS [R9], R14 ;  /* 0x0000000e09007388 */ /* 0x0003e20000000800 */
[----:B------:R-:W-:-:S02]  /*2490*/  LEA R4, R57, UR4, 0x2 ;  /* 0x0000000439047c11 */ /* 0x000fc4000f8e10ff */
[----:B--2---:R-:W-:Y:S01]  /*24a0*/  LEA R7, R59, UR4, 0x2 ;  /* 0x000000043b077c11 */ /* 0x004fe2000f8e10ff */
[----:B------:R2:W-:Y:S01]  /*24b0*/  STS [R8], R15 ;  /* 0x0000000f08007388 */ /* 0x0005e20000000800 */
[----:B0-----:R-:W-:-:S03]  /*24c0*/  LEA R6, R63, UR4, 0x2 ;  /* 0x000000043f067c11 */ /* 0x001fc6000f8e10ff */
[----:B------:R0:W-:Y:S01]  /*24d0*/  STS [R11], R16 ;  /* 0x000000100b007388 */ /* 0x0001e20000000800 */
[----:B-1----:R-:W-:-:S03]  /*24e0*/  LEA R9, R61, UR4, 0x2 ;  /* 0x000000043d097c11 */ /* 0x002fc6000f8e10ff */
[----:B------:R-:W-:Y:S01]  /*24f0*/  STS [R10], R17 ;  /* 0x000000110a007388 */ /* 0x000fe20000000800 */
[----:B--2---:R-:W-:-:S03]  /*2500*/  LEA R8, R67, UR4, 0x2 ;  /* 0x0000000443087c11 */ /* 0x004fc6000f8e10ff */
[----:B------:R1:W-:Y:S01]  /*2510*/  STS [R5], R18 ;  /* 0x0000001205007388 */ /* 0x0003e20000000800 */
[----:B0-----:R-:W-:-:S03]  /*2520*/  LEA R11, R65, UR4, 0x2 ;  /* 0x00000004410b7c11 */ /* 0x001fc6000f8e10ff */
[----:B------:R0:W-:Y:S04]  /*2530*/  STS [R2], R19 ;  /* 0x0000001302007388 */ /* 0x0001e80000000800 */
[----:B------:R2:W-:Y:S01]  /*2540*/  STS [R3], R20 ;  /* 0x0000001403007388 */ /* 0x0005e20000000800 */
[----:B-1----:R-:W-:-:S03]  /*2550*/  LEA R5, R69, UR4, 0x2 ;  /* 0x0000000445057c11 */ /* 0x002fc6000f8e10ff */
[----:B------:R2:W-:Y:S01]  /*2560*/  STS [R4], R21 ;  /* 0x0000001504007388 */ /* 0x0005e20000000800 */
[----:B0-----:R-:W-:-:S03]  /*2570*/  LEA R19, R71, UR4, 0x2 ;  /* 0x0000000447137c11 */ /* 0x001fc6000f8e10ff */
[----:B------:R2:W-:Y:S04]  /*2580*/  STS [R7], R22 ;  /* 0x0000001607007388 */ /* 0x0005e80000000800 */
[----:B------:R2:W-:Y:S04]  /*2590*/  STS [R9], R24 ;  /* 0x0000001809007388 */ /* 0x0005e80000000800 */
[----:B------:R2:W-:Y:S04]  /*25a0*/  STS [R6], R25 ;  /* 0x0000001906007388 */ /* 0x0005e80000000800 */
[----:B------:R2:W-:Y:S04]  /*25b0*/  STS [R11], R26 ;  /* 0x0000001a0b007388 */ /* 0x0005e80000000800 */
[----:B------:R2:W-:Y:S04]  /*25c0*/  STS [R8], R27 ;  /* 0x0000001b08007388 */ /* 0x0005e80000000800 */
[----:B------:R2:W-:Y:S04]  /*25d0*/  STS [R5], R28 ;  /* 0x0000001c05007388 */ /* 0x0005e80000000800 */
[----:B------:R2:W-:Y:S01]  /*25e0*/  STS [R19], R30 ;  /* 0x0000001e13007388 */ /* 0x0005e20000000800 */
[----:B------:R-:W-:Y:S06]  /*25f0*/  BAR.SYNC.DEFER_BLOCKING 0x0 ;  /* 0x0000000000007b1d */ /* 0x000fec0000010000 */
[----:B------:R2:W0:Y:S04]  /*2600*/  LDS R2, [R33] ;  /* 0x0000000021027984 */ /* 0x0004280000000800 */
[----:B------:R2:W1:Y:S04]  /*2610*/  LDS R3, [R33+0x4] ;  /* 0x0000040021037984 */ /* 0x0004680000000800 */
[----:B------:R2:W3:Y:S04]  /*2620*/  LDS R12, [R33+0x8] ;  /* 0x00000800210c7984 */ /* 0x0004e80000000800 */
[----:B------:R2:W4:Y:S04]  /*2630*/  LDS R13, [R33+0xc] ;  /* 0x00000c00210d7984 */ /* 0x0005280000000800 */
[----:B------:R2:W0:Y:S04]  /*2640*/  LDS R14, [R33+0x10] ;  /* 0x00001000210e7984 */ /* 0x0004280000000800 */
        /* <DEDUP_REMOVED lines=13> */
[----:B------:R2:W0:Y:S01]  /*2720*/  LDS R30, [R33+0x48] ;  /* 0x00004800211e7984 */ /* 0x0004220000000800 */
[----:B------:R-:W-:Y:S06]  /*2730*/  BAR.SYNC.DEFER_BLOCKING 0x0 ;  /* 0x0000000000007b1d */ /* 0x000fec0000010000 */
[----:B-1-34-:R-:W-:Y:S05]  /*2740*/  BRA `(.L_x_220) ;  /* 0xffffffdc00f87947 */ /* 0x01afea000383ffff */
.L_x_219:
[----:B------:R-:W-:Y:S01]  /*2750*/  LEA R5, R5, UR4, 0x2 ;  /* 0x0000000405057c11 */ /* 0x000fe2000f8e10ff */
[C---:B------:R-:W-:Y:S01]  /*2760*/  IMAD R33, R0.reuse, -0x48, R33 ;  /* 0xffffffb800217824 */ /* 0x040fe200078e0221 */
[----:B------:R-:W-:Y:S01]  /*2770*/  LEA R4, R37, UR4, 0x2 ;  /* 0x0000000425047c11 */ /* 0x000fe2000f8e10ff */
[C---:B------:R-:W-:Y:S01]  /*2780*/  VIADD R7, R0.reuse, 0x100 ;  /* 0x0000010000077836 */ /* 0x040fe20000000000 */
[----:B------:R-:W-:Y:S01]  /*2790*/  LEA R39, R39, UR4, 0x2 ;  /* 0x0000000427277c11 */ /* 0x000fe2000f8e10ff */
[----:B------:R0:W-:Y:S01]  /*27a0*/  STS [R5], R2 ;  /* 0x0000000205007388 */ /* 0x0001e20000000800 */
[----:B------:R-:W-:Y:S01]  /*27b0*/  LEA R6, R41, UR4, 0x2 ;  /* 0x0000000429067c11 */ /* 0x000fe2000f8e10ff */
[----:B------:R-:W-:Y:S01]  /*27c0*/  VIADD R9, R0, 0x200 ;  /* 0x0000020000097836 */ /* 0x000fe20000000000 */
[----:B------:R-:W-:Y:S01]  /*27d0*/  LEA R43, R43, UR4, 0x2 ;  /* 0x000000042b2b7c11 */ /* 0x000fe2000f8e10ff */
[----:B------:R1:W-:Y:S01]  /*27e0*/  STS [R4], R3 ;  /* 0x0000000304007388 */ /* 0x0003e20000000800 */
[----:B------:R-:W-:-:S02]  /*27f0*/  LEA R8, R45, UR4, 0x2 ;  /* 0x000000042d087c11 */ /* 0x000fc4000f8e10ff */
[----:B------:R-:W-:Y:S01]  /*2800*/  LEA R47, R47, UR4, 0x2 ;  /* 0x000000042f2f7c11 */ /* 0x000fe2000f8e10ff */
[----:B------:R-:W-:Y:S01]  /*2810*/  STS [R39], R12 ;  /* 0x0000000c27007388 */ /* 0x000fe20000000800 */
[----:B------:R-:W-:Y:S02]  /*2820*/  LEA R10, R49, UR4, 0x2 ;  /* 0x00000004310a7c11 */ /* 0x000fe4000f8e10ff */
[----:B------:R-:W-:Y:S01]  /*2830*/  LEA R51, R51, UR4, 0x2 ;  /* 0x0000000433337c11 */ /* 0x000fe2000f8e10ff */
[----:B------:R2:W-:Y:S01]  /*2840*/  STS [R6], R13 ;  /* 0x0000000d06007388 */ /* 0x0005e20000000800 */
[----:B0-----:R-:W-:Y:S02]  /*2850*/  LEA R2, R53, UR4, 0x2 ;  /* 0x0000000435027c11 */ /* 0x001fe4000f8e10ff */
[----:B------:R-:W-:Y:S01]  /*2860*/  LEA R55, R55, UR4, 0x2 ;  /* 0x0000000437377c11 */ /* 0x000fe2000f8e10ff */
[----:B------:R0:W-:Y:S01]  /*2870*/  STS [R43], R14 ;  /* 0x0000000e2b007388 */ /* 0x0001e20000000800 */
[----:B-1----:R-:W-:-:S02]  /*2880*/  LEA R4, R57, UR4, 0x2 ;  /* 0x0000000439047c11 */ /* 0x002fc4000f8e10ff */
[----:B------:R-:W-:Y:S01]  /*2890*/  LEA R59, R59, UR4, 0x2 ;  /* 0x000000043b3b7c11 */ /* 0x000fe2000f8e10ff */
[----:B------:R1:W-:Y:S01]  /*28a0*/  STS [R8], R15 ;  /* 0x0000000f08007388 */ /* 0x0003e20000000800 */
[----:B------:R-:W-:Y:S01]  /*28b0*/  LEA R61, R61, UR4, 0x2 ;  /* 0x000000043d3d7c11 */ /* 0x000fe2000f8e10ff */
[C---:B--2---:R-:W-:Y:S01]  /*28c0*/  VIADD R13, R0.reuse, 0x500 ;  /* 0x00000500000d7836 */ /* 0x044fe20000000000 */
[----:B------:R-:W-:Y:S01]  /*28d0*/  LEA R6, R63, UR4, 0x2 ;  /* 0x000000043f067c11 */ /* 0x000fe2000f8e10ff */
[----:B------:R2:W-:Y:S01]  /*28e0*/  STS [R47], R16 ;  /* 0x000000102f007388 */ /* 0x0005e20000000800 */
[----:B------:R-:W-:Y:S01]  /*28f0*/  LEA R65, R65, UR4, 0x2 ;  /* 0x0000000441417c11 */ /* 0x000fe2000f8e10ff */
[C---:B0-----:R-:W-:Y:S01]  /*2900*/  VIADD R14, R0.reuse, 0x600 ;  /* 0x00000600000e7836 */ /* 0x041fe20000000000 */
[----:B------:R-:W-:Y:S01]  /*2910*/  LEA R69, R69, UR4, 0x2 ;  /* 0x0000000445457c11 */ /* 0x000fe2000f8e10ff */
[----:B------:R0:W-:Y:S01]  /*2920*/  STS [R10], R17 ;  /* 0x000000110a007388 */ /* 0x0001e20000000800 */
[----:B------:R-:W-:Y:S01]  /*2930*/  LEA R71, R71, UR4, 0x2 ;  /* 0x0000000447477c11 */ /* 0x000fe2000f8e10ff */
[C---:B-1----:R-:W-:Y:S01]  /*2940*/  VIADD R15, R0.reuse, 0x700 ;  /* 0x00000700000f7836 */ /* 0x042fe20000000000 */
[----:B------:R-:W-:Y:S01]  /*2950*/  LEA R8, R67, UR4, 0x2 ;  /* 0x0000000443087c11 */ /* 0x000fe2000f8e10ff */
[----:B------:R-:W-:Y:S01]  /*2960*/  STS [R51], R18 ;  /* 0x0000001233007388 */ /* 0x000fe20000000800 */
[----:B------:R-:W1:Y:S01]  /*2970*/  LDCU.64 UR4, c[0x0][0x3a0] ;  /* 0x00007400ff0477ac */ /* 0x000e620008000a00 */
[C---:B------:R-:W-:Y:S01]  /*2980*/  LOP3.LUT R12, R0.reuse, 0x400, RZ, 0xfc, !PT ;  /* 0x00000400000c7812 */ /* 0x040fe200078efcff */
[C---:B--2---:R-:W-:Y:S01]  /*2990*/  VIADD R16, R0.reuse, 0xd00 ;  /* 0x00000d0000107836 */ /* 0x044fe20000000000 */
[----:B------:R2:W-:Y:S01]  /*29a0*/  STS [R2], R19 ;  /* 0x0000001302007388 */ /* 0x0005e20000000800 */
[----:B0-----:R-:W-:-:S03]  /*29b0*/  VIADD R10, R0, 0x300 ;  /* 0x00000300000a7836 */ /* 0x001fc60000000000 */
[----:B------:R-:W-:Y:S04]  /*29c0*/  STS [R55], R20 ;  /* 0x0000001437007388 */ /* 0x000fe80000000800 */
[----:B------:R-:W-:Y:S01]  /*29d0*/  STS [R4], R21 ;  /* 0x0000001504007388 */ /* 0x000fe20000000800 */
[----:B--2---:R-:W0:Y:S03]  /*29e0*/  LDC.64 R2, c[0x0][0x388] ;  /* 0x0000e200ff027b82 */ /* 0x004e260000000a00 */
[----:B------:R-:W-:Y:S01]  /*29f0*/  STS [R59], R22 ;  /* 0x000000163b007388 */ /* 0x000fe20000000800 */
[----:B-1----:R-:W-:-:S03]  /*2a00*/  ISETP.GE.U32.AND P2, PT, R7, UR4, PT ;  /* 0x0000000407007c0c */ /* 0x002fc6000bf46070 */
[----:B------:R-:W-:Y:S01]  /*2a10*/  STS [R61], R24 ;  /* 0x000000183d007388 */ /* 0x000fe20000000800 */
[----:B------:R-:W-:Y:S02]  /*2a20*/  ISETP.GE.U32.AND P3, PT, R9, UR4, PT ;  /* 0x0000000409007c0c */ /* 0x000fe4000bf66070 */
[----:B------:R-:W-:Y:S01]  /*2a30*/  ISETP.GE.U32.AND P6, PT, R10, UR4, PT ;  /* 0x000000040a007c0c */ /* 0x000fe2000bfc6070 */
[----:B------:R-:W-:Y:S01]  /*2a40*/  STS [R6], R25 ;  /* 0x0000001906007388 */ /* 0x000fe20000000800 */
[----:B------:R-:W-:Y:S02]  /*2a50*/  ISETP.GE.U32.AND.EX P3, PT, RZ, UR5, PT, P3 ;  /* 0x00000005ff007c0c */ /* 0x000fe4000bf66130 */
[----:B------:R-:W-:Y:S01]  /*2a60*/  ISETP.GE.U32.AND.EX P2, PT, RZ, UR5, PT, P2 ;  /* 0x00000005ff007c0c */ /* 0x000fe2000bf46120 */
[----:B------:R-:W-:Y:S01]  /*2a70*/  STS [R65], R26 ;  /* 0x0000001a41007388 */ /* 0x000fe20000000800 */
[----:B------:R-:W-:Y:S02]  /*2a80*/  ISETP.GE.U32.AND P1, PT, R13, UR4, PT ;  /* 0x000000040d007c0c */ /* 0x000fe4000bf26070 */
[----:B------:R-:W-:Y:S01]  /*2a90*/  ISETP.GE.U32.AND.EX P6, PT, RZ, UR5, PT, P6 ;  /* 0x00000005ff007c0c */ /* 0x000fe2000bfc6160 */
[----:B------:R-:W-:Y:S01]  /*2aa0*/  STS [R8], R27 ;  /* 0x0000001b08007388 */ /* 0x000fe20000000800 */
[----:B------:R-:W-:-:S02]  /*2ab0*/  ISETP.GE.U32.AND.EX P1, PT, RZ, UR5, PT, P1 ;  /* 0x00000005ff007c0c */ /* 0x000fc4000bf26110 */
[----:B------:R-:W-:Y:S01]  /*2ac0*/  ISETP.GE.U32.AND P5, PT, R12, UR4, PT ;  /* 0x000000040c007c0c */ /* 0x000fe2000bfa6070 */
[----:B------:R-:W-:Y:S01]  /*2ad0*/  STS [R69], R28 ;  /* 0x0000001c45007388 */ /* 0x000fe20000000800 */
[----:B------:R-:W-:Y:S01]  /*2ae0*/  ISETP.GE.U32.AND P4, PT, R15, UR4, PT ;  /* 0x000000040f007c0c */ /* 0x000fe2000bf86070 */
[----:B0-----:R-:W-:Y:S01]  /*2af0*/  IMAD.WIDE.U32 R2, R0, 0x4, R2 ;  /* 0x0000000400027825 */ /* 0x001fe200078e0002 */
[----:B------:R-:W-:Y:S01]  /*2b00*/  ISETP.GE.U32.AND.EX P5, PT, RZ, UR5, PT, P5 ;  /* 0x00000005ff007c0c */ /* 0x000fe2000bfa6150 */
[----:B------:R-:W-:Y:S01]  /*2b10*/  STS [R71], R30 ;  /* 0x0000001e47007388 */ /* 0x000fe20000000800 */
[----:B------:R-:W-:Y:S01]  /*2b20*/  BAR.SYNC.DEFER_BLOCKING 0x0 ;  /* 0x0000000000007b1d */ /* 0x000fe20000010000 */
[----:B------:R-:W-:Y:S01]  /*2b30*/  ISETP.GE.U32.AND P0, PT, R14, UR4, PT ;  /* 0x000000040e007c0c */ /* 0x000fe2000bf06070 */
[C---:B------:R-:W-:Y:S01]  /*2b40*/  VIADD R14, R0.reuse, 0x900 ;  /* 0x00000900000e7836 */ /* 0x040fe20000000000 */
[----:B------:R-:W-:Y:S02]  /*2b50*/  LOP3.LUT R12, R0, 0x800, RZ, 0xfc, !PT ;  /* 0x00000800000c7812 */ /* 0x000fe400078efcff */
[----:B------:R-:W-:-:S02]  /*2b60*/  ISETP.GE.U32.AND.EX P0, PT, RZ, UR5, PT, P0 ;  /* 0x00000005ff007c0c */ /* 0x000fc4000bf06100 */
[----:B------:R-:W-:Y:S01]  /*2b70*/  ISETP.GE.U32.AND.EX P4, PT, RZ, UR5, PT, P4 ;  /* 0x00000005ff007c0c */ /* 0x000fe2000bf86140 */
[----:B------:R-:W0:Y:S04]  /*2b80*/  LDS R5, [R33+0x800] ;  /* 0x0008000021057984 */ /* 0x000e280000000800 */
[----:B------:R-:W1:Y:S04]  /*2b90*/  LDS R4, [R33+0x400] ;  /* 0x0004000021047984 */ /* 0x000e680000000800 */
[----:B------:R-:W2:Y:S04]  /*2ba0*/  LDS R6, [R33+0xc00] ;  /* 0x000c000021067984 */ /* 0x000ea80000000800 */
[----:B------:R-:W3:Y:S04]  /*2bb0*/  LDS R8, [R33+0x1400] ;  /* 0x0014000021087984 */ /* 0x000ee80000000800 */
[----:B------:R-:W4:Y:S04]  /*2bc0*/  LDS R7, [R33+0x1000] ;  /* 0x0010000021077984 */ /* 0x000f280000000800 */
[----:B------:R-:W5:Y:S04]  /*2bd0*/  LDS R9, [R33+0x1800] ;  /* 0x0018000021097984 */ /* 0x000f680000000800 */
[----:B------:R-:W5:Y:S01]  /*2be0*/  LDS R10, [R33+0x1c00] ;  /* 0x001c0000210a7984 */ /* 0x000f620000000800 */
[----:B0-----:R-:W-:-:S03]  /*2bf0*/  @!P3 LOP3.LUT R13, R5, 0x80000000, RZ, 0x3c, !PT ;  /* 0x80000000050db812 */ /* 0x001fc600078e3cff */
[----:B------:R-:W-:Y:S01]  /*2c00*/  LDS R5, [R33+0x2400] ;  /* 0x0024000021057984 */ /* 0x000fe20000000800 */
[----:B-1----:R-:W-:-:S03]  /*2c10*/  @!P2 LOP3.LUT R11, R4, 0x80000000, RZ, 0x3c, !PT ;  /* 0x80000000040ba812 */ /* 0x002fc600078e3cff */
[----:B------:R-:W0:Y:S01]  /*2c20*/  LDS R4, [R33+0x2000] ;  /* 0x0020000021047984 */ /* 0x000e220000000800 */
[----:B--2---:R-:W-:-:S03]  /*2c30*/  @!P6 LOP3.LUT R15, R6, 0x80000000, RZ, 0x3c, !PT ;  /* 0x80000000060fe812 */ /* 0x004fc600078e3cff */
[----:B------:R-:W-:Y:S01]  /*2c40*/  @!P2 STG.E desc[UR8][R2.64+0x400], R11 ;  /* 0x0004000b0200a986 */ /* 0x000fe2000c101908 */
[----:B------:R-:W-:Y:S01]  /*2c50*/  ISETP.GE.U32.AND P2, PT, R12, UR4, PT ;  /* 0x000000040c007c0c */ /* 0x000fe2000bf46070 */
[----:B------:R-:W-:Y:S01]  /*2c60*/  VIADD R12, R0, 0xa00 ;  /* 0x00000a00000c7836 */ /* 0x000fe20000000000 */
[----:B---3--:R-:W-:Y:S01]  /*2c70*/  @!P1 LOP3.LUT R19, R8, 0x80000000, RZ, 0x3c, !PT ;  /* 0x8000000008139812 */ /* 0x008fe200078e3cff */
[----:B------:R-:W-:Y:S01]  /*2c80*/  LDS R11, [R33+0x2800] ;  /* 0x00280000210b7984 */ /* 0x000fe20000000800 */
[----:B------:R-:W-:Y:S02]  /*2c90*/  ISETP.GE.U32.AND.EX P2, PT, RZ, UR5, PT, P2 ;  /* 0x00000005ff007c0c */ /* 0x000fe4000bf46120 */
[----:B----4-:R-:W-:Y:S01]  /*2ca0*/  @!P5 LOP3.LUT R17, R7, 0x80000000, RZ, 0x3c, !PT ;  /* 0x800000000711d812 */ /* 0x010fe200078e3cff */
[----:B------:R-:W-:Y:S01]  /*2cb0*/  LDS R6, [R33+0x2c00] ;  /* 0x002c000021067984 */ /* 0x000fe20000000800 */
[----:B-----5:R-:W-:-:S03]  /*2cc0*/  @!P0 LOP3.LUT R21, R9, 0x80000000, RZ, 0x3c, !PT ;  /* 0x8000000009158812 */ /* 0x020fc600078e3cff */
[----:B------:R-:W-:Y:S01]  /*2cd0*/  @!P1 STG.E desc[UR8][R2.64+0x1400], R19 ;  /* 0x0014001302009986 */ /* 0x000fe2000c101908 */
[----:B------:R-:W-:-:S03]  /*2ce0*/  ISETP.GE.U32.AND P1, PT, R0, UR4, PT ;  /* 0x0000000400007c0c */ /* 0x000fc6000bf26070 */
[----:B------:R-:W1:Y:S01]  /*2cf0*/  LDS R7, [R33+0x3000] ;  /* 0x0030000021077984 */ /* 0x000e620000000800 */
[----:B------:R-:W-:-:S03]  /*2d00*/  ISETP.GE.U32.AND.EX P1, PT, RZ, UR5, PT, P1 ;  /* 0x00000005ff007c0c */ /* 0x000fc6000bf26110 */
[----:B------:R-:W-:Y:S01]  /*2d10*/  @!P3 STG.E desc[UR8][R2.64+0x800], R13 ;  /* 0x0008000d0200b986 */ /* 0x000fe2000c101908 */
[----:B------:R-:W-:Y:S01]  /*2d20*/  ISETP.GE.U32.AND P3, PT, R14, UR4, PT ;  /* 0x000000040e007c0c */ /* 0x000fe2000bf66070 */
[----:B------:R-:W-:Y:S02]  /*2d30*/  VIADD R14, R0, 0xb00 ;  /* 0x00000b00000e7836 */ /* 0x000fe40000000000 */
[----:B------:R2:W-:Y:S01]  /*2d40*/  @!P6 STG.E desc[UR8][R2.64+0xc00], R15 ;  /* 0x000c000f0200e986 */ /* 0x0005e2000c101908 */
[----:B------:R-:W-:Y:S02]  /*2d50*/  ISETP.GE.U32.AND P6, PT, R12, UR4, PT ;  /* 0x000000040c007c0c */ /* 0x000fe4000bfc6070 */
[----:B------:R-:W-:Y:S01]  /*2d60*/  LOP3.LUT R12, R0, 0xc00, RZ, 0xfc, !PT ;  /* 0x00000c00000c7812 */ /* 0x000fe200078efcff */
[----:B------:R0:W-:Y:S01]  /*2d70*/  @!P5 STG.E desc[UR8][R2.64+0x1000], R17 ;  /* 0x001000110200d986 */ /* 0x0001e2000c101908 */
[----:B------:R-:W-:Y:S02]  /*2d80*/  ISETP.GE.U32.AND.EX P3, PT, RZ, UR5, PT, P3 ;  /* 0x00000005ff007c0c */ /* 0x000fe4000bf66130 */
[----:B------:R-:W-:Y:S01]  /*2d90*/  ISETP.GE.U32.AND P5, PT, R14, UR4, PT ;  /* 0x000000040e007c0c */ /* 0x000fe2000bfa6070 */
[----:B------:R-:W-:Y:S01]  /*2da0*/  @!P0 STG.E desc[UR8][R2.64+0x1800], R21 ;  /* 0x0018001502008986 */ /* 0x000fe2000c101908 */
[----:B------:R-:W-:-:S02]  /*2db0*/  ISETP.GE.U32.AND P0, PT, R12, UR4, PT ;  /* 0x000000040c007c0c */ /* 0x000fc4000bf06070 */
[----:B--2---:R-:W-:Y:S01]  /*2dc0*/  @!P4 LOP3.LUT R15, R10, 0x80000000, RZ, 0x3c, !PT ;  /* 0x800000000a0fc812 */ /* 0x004fe200078e3cff */
[----:B------:R-:W2:Y:S01]  /*2dd0*/  LDS R8, [R33+0x3400] ;  /* 0x0034000021087984 */ /* 0x000ea20000000800 */
[----:B------:R-:W-:Y:S02]  /*2de0*/  ISETP.GE.U32.AND.EX P0, PT, RZ, UR5, PT, P0 ;  /* 0x00000005ff007c0c */ /* 0x000fe4000bf06100 */
[----:B0-----:R-:W-:Y:S01]  /*2df0*/  @!P2 LOP3.LUT R17, R4, 0x80000000, RZ, 0x3c, !PT ;  /* 0x800000000411a812 */ /* 0x001fe200078e3cff */
[----:B------:R-:W0:Y:S02]  /*2e00*/  LDS R9, [R33+0x3800] ;  /* 0x0038000021097984 */ /* 0x000e240000000800 */
[----:B------:R-:W-:Y:S01]  /*2e10*/  @!P3 LOP3.LUT R5, R5, 0x80000000, RZ, 0x3c, !PT ;  /* 0x800000000505b812 */ /* 0x000fe200078e3cff */
[----:B------:R-:W-:Y:S01]  /*2e20*/  VIADD R4, R0, 0xe00 ;  /* 0x00000e0000047836 */ /* 0x000fe20000000000 */
[----:B------:R-:W3:Y:S04]  /*2e30*/  LDS R10, [R33+0x3c00] ;  /* 0x003c0000210a7984 */ /* 0x000ee80000000800 */
[----:B------:R-:W4:Y:S04]  /*2e40*/  LDS R12, [R33+0x4000] ;  /* 0x00400000210c7984 */ /* 0x000f280000000800 */
[----:B------:R-:W5:Y:S01]  /*2e50*/  LDS R13, [R33+0x4400] ;  /* 0x00440000210d7984 */ /* 0x000f620000000800 */
[----:B-1----:R-:W-:-:S03]  /*2e60*/  @!P0 LOP3.LUT R7, R7, 0x80000000, RZ, 0x3c, !PT ;  /* 0x8000000007078812 */ /* 0x002fc600078e3cff */
[----:B------:R-:W1:Y:S04]  /*2e70*/  @!P1 LDS R14, [R33] ;  /* 0x00000000210e9984 */ /* 0x000e680000000800 */
[----:B------:R2:W-:Y:S01]  /*2e80*/  @!P4 STG.E desc[UR8][R2.64+0x1c00], R15 ;  /* 0x001c000f0200c986 */ /* 0x0005e2000c101908 */
[----:B------:R-:W-:Y:S02]  /*2e90*/  ISETP.GE.U32.AND.EX P4, PT, RZ, UR5, PT, P6 ;  /* 0x00000005ff007c0c */ /* 0x000fe4000bf86160 */
[----:B------:R-:W-:Y:S01]  /*2ea0*/  ISETP.GE.U32.AND.EX P6, PT, RZ, UR5, PT, P5 ;  /* 0x00000005ff007c0c */ /* 0x000fe2000bfc6150 */
[----:B------:R-:W-:Y:S01]  /*2eb0*/  @!P3 STG.E desc[UR8][R2.64+0x2400], R5 ;  /* 0x002400050200b986 */ /* 0x000fe2000c101908 */
[----:B------:R-:W-:-:S03]  /*2ec0*/  ISETP.GE.U32.AND P5, PT, R16, UR4, PT ;  /* 0x0000000410007c0c */ /* 0x000fc6000bfa6070 */
[----:B------:R0:W-:Y:S01]  /*2ed0*/  @!P2 STG.E desc[UR8][R2.64+0x2000], R17 ;  /* 0x002000110200a986 */ /* 0x0001e2000c101908 */
[----:B------:R-:W-:Y:S02]  /*2ee0*/  ISETP.GE.U32.AND P2, PT, R4, UR4, PT ;  /* 0x0000000404007c0c */ /* 0x000fe4000bf46070 */
[C---:B------:R-:W-:Y:S01]  /*2ef0*/  LOP3.LUT R4, R0.reuse, 0x1000, RZ, 0xfc, !PT ;  /* 0x0000100000047812 */ /* 0x040fe200078efcff */
[----:B--2---:R-:W-:Y:S01]  /*2f00*/  VIADD R15, R0, 0xf00 ;  /* 0x00000f00000f7836 */ /* 0x004fe20000000000 */
[----:B------:R-:W-:Y:S01]  /*2f10*/  ISETP.GE.U32.AND.EX P5, PT, RZ, UR5, PT, P5 ;  /* 0x00000005ff007c0c */ /* 0x000fe2000bfa6150 */
[----:B------:R-:W-:Y:S01]  /*2f20*/  @!P0 STG.E desc[UR8][R2.64+0x3000], R7 ;  /* 0x0030000702008986 */ /* 0x000fe2000c101908 */
[----:B------:R-:W-:Y:S02]  /*2f30*/  @!P4 LOP3.LUT R11, R11, 0x80000000, RZ, 0x3c, !PT ;  /* 0x800000000b0bc812 */ /* 0x000fe400078e3cff */
[----:B------:R-:W-:Y:S02]  /*2f40*/  ISETP.GE.U32.AND P3, PT, R15, UR4, PT ;  /* 0x000000040f007c0c */ /* 0x000fe4000bf66070 */
[----:B------:R-:W-:Y:S01]  /*2f50*/  @!P6 LOP3.LUT R15, R6, 0x80000000, RZ, 0x3c, !PT ;  /* 0x80000000060fe812 */ /* 0x000fe200078e3cff */
[----:B------:R-:W-:Y:S01]  /*2f60*/  VIADD R6, R0, 0x1100 ;  /* 0x0000110000067836 */ /* 0x000fe20000000000 */
[----:B------:R3:W-:Y:S01]  /*2f70*/  @!P4 STG.E desc[UR8][R2.64+0x2800], R11 ;  /* 0x0028000b0200c986 */ /* 0x0007e2000c101908 */
[----:B------:R-:W-:Y:S01]  /*2f80*/  ISETP.GE.U32.AND P4, PT, R4, UR4, PT ;  /* 0x0000000404007c0c */ /* 0x000fe2000bf86070 */
[----:B------:R-:W-:Y:S01]  /*2f90*/  VIADD R0, R0, 0x1200 ;  /* 0x0000120000007836 */ /* 0x000fe20000000000 */
[----:B------:R-:W-:Y:S01]  /*2fa0*/  ISETP.GE.U32.AND.EX P2, PT, RZ, UR5, PT, P2 ;  /* 0x00000005ff007c0c */ /* 0x000fe2000bf46120 */
[----:B------:R4:W-:Y:S01]  /*2fb0*/  @!P6 STG.E desc[UR8][R2.64+0x2c00], R15 ;  /* 0x002c000f0200e986 */ /* 0x0009e2000c101908 */
[----:B------:R-:W-:-:S02]  /*2fc0*/  ISETP.GE.U32.AND P6, PT, R6, UR4, PT ;  /* 0x0000000406007c0c */ /* 0x000fc4000bfc6070 */
[----:B------:R-:W-:Y:S02]  /*2fd0*/  ISETP.GE.U32.AND.EX P3, PT, RZ, UR5, PT, P3 ;  /* 0x00000005ff007c0c */ /* 0x000fe4000bf66130 */
[----:B------:R-:W-:Y:S02]  /*2fe0*/  ISETP.GE.U32.AND.EX P4, PT, RZ, UR5, PT, P4 ;  /* 0x00000005ff007c0c */ /* 0x000fe4000bf86140 */
[----:B------:R-:W-:Y:S02]  /*2ff0*/  ISETP.GE.U32.AND.EX P6, PT, RZ, UR5, PT, P6 ;  /* 0x00000005ff007c0c */ /* 0x000fe4000bfc6160 */
[----:B------:R-:W-:Y:S02]  /*3000*/  ISETP.GE.U32.AND P0, PT, R0, UR4, PT ;  /* 0x0000000400007c0c */ /* 0x000fe4000bf06070 */
[----:B0-----:R-:W-:Y:S02]  /*3010*/  @!P5 LOP3.LUT R17, R8, 0x80000000, RZ, 0x3c, !PT ;  /* 0x800000000811d812 */ /* 0x001fe400078e3cff */
[----:B------:R-:W-:-:S02]  /*3020*/  ISETP.GE.U32.AND.EX P0, PT, RZ, UR5, PT, P0 ;  /* 0x00000005ff007c0c */ /* 0x000fc4000bf06100 */
[----:B------:R-:W-:Y:S01]  /*3030*/  @!P2 LOP3.LUT R9, R9, 0x80000000, RZ, 0x3c, !PT ;  /* 0x800000000909a812 */ /* 0x000fe200078e3cff */
[----:B------:R0:W-:Y:S01]  /*3040*/  @!P5 STG.E desc[UR8][R2.64+0x3400], R17 ;  /* 0x003400110200d986 */ /* 0x0001e2000c101908 */
[----:B---3--:R-:W-:Y:S02]  /*3050*/  @!P3 LOP3.LUT R11, R10, 0x80000000, RZ, 0x3c, !PT ;  /* 0x800000000a0bb812 */ /* 0x008fe400078e3cff */
[----:B----4-:R-:W-:Y:S01]  /*3060*/  @!P4 LOP3.LUT R15, R12, 0x80000000, RZ, 0x3c, !PT ;  /* 0x800000000c0fc812 */ /* 0x010fe200078e3cff */
[----:B------:R0:W-:Y:S01]  /*3070*/  @!P2 STG.E desc[UR8][R2.64+0x3800], R9 ;  /* 0x003800090200a986 */ /* 0x0001e2000c101908 */
[----:B-----5:R-:W-:Y:S02]  /*3080*/  @!P6 LOP3.LUT R13, R13, 0x80000000, RZ, 0x3c, !PT ;  /* 0x800000000d0de812 */ /* 0x020fe400078e3cff */
[----:B-1----:R-:W-:Y:S01]  /*3090*/  @!P1 LOP3.LUT R5, R14, 0x80000000, RZ, 0x3c, !PT ;  /* 0x800000000e059812 */ /* 0x002fe200078e3cff */
[----:B------:R0:W-:Y:S04]  /*30a0*/  @!P3 STG.E desc[UR8][R2.64+0x3c00], R11 ;  /* 0x003c000b0200b986 */ /* 0x0001e8000c101908 */
[----:B------:R0:W-:Y:S04]  /*30b0*/  @!P4 STG.E desc[UR8][R2.64+0x4000], R15 ;  /* 0x0040000f0200c986 */ /* 0x0001e8000c101908 */
[----:B------:R0:W-:Y:S04]  /*30c0*/  @!P6 STG.E desc[UR8][R2.64+0x4400], R13 ;  /* 0x0044000d0200e986 */ /* 0x0001e8000c101908 */
[----:B------:R0:W-:Y:S01]  /*30d0*/  @!P1 STG.E desc[UR8][R2.64], R5 ;  /* 0x0000000502009986 */ /* 0x0001e2000c101908 */
[----:B------:R-:W-:Y:S05]  /*30e0*/  @P0 EXIT ;  /* 0x000000000000094d */ /* 0x000fea0003800000 */
[----:B------:R-:W0:Y:S02]  /*30f0*/  LDS R33, [R33+0x4800] ;  /* 0x0048000021217984 */ /* 0x000e240000000800 */
[----:B0-----:R-:W-:-:S05]  /*3100*/  LOP3.LUT R5, R33, 0x80000000, RZ, 0x3c, !PT ;  /* 0x8000000021057812 */ /* 0x001fca00078e3cff */
[----:B------:R-:W-:Y:S01]  /*3110*/  STG.E desc[UR8][R2.64+0x4800], R5 ;  /* 0x0048000502007986 */ /* 0x000fe2000c101908 */
[----:B------:R-:W-:Y:S05]  /*3120*/  EXIT ;  /* 0x000000000000794d */ /* 0x000fea0003800000 */
.L_x_221:
        /* <DEDUP_REMOVED lines=13> */
.L_x_473:


//--------------------- .text._ZN3cub18CUB_300001_SM_10006detail6reduce28DeviceReduceSingleTileKernelINS2_10policy_hubIfyN4cuda3std3__44plusIfEEE10Policy1000EPfPiiS9_ifNS7_10__identityEEEvT0_T1_T2_T3_T4_T6_ --------------------------
	.section	.text._ZN3cub18CUB_300001_SM_10006detail6reduce28DeviceReduceSingleTileKernelINS2_10policy_hubIfyN4cuda3std3__44plusIfEEE10Policy1000EPfPiiS9_ifNS7_10__identityEEEvT0_T1_T2_T3_T4_T6_,"ax",@progbits
	.align	128
        .global         _ZN3cub18CUB_300001_SM_10006detail6reduce28DeviceReduceSingleTileKernelINS2_10policy_hubIfyN4cuda3std3__44plusIfEEE10Policy1000EPfPiiS9_ifNS7_10__identityEEEvT0_T1_T2_T3_T4_T6_
        .type           _ZN3cub18CUB_300001_SM_10006detail6reduce28DeviceReduceSingleTileKernelINS2_10policy_hubIfyN4cuda3std3__44plusIfEEE10Policy1000EPfPiiS9_ifNS7_10__identityEEEvT0_T1_T2_T3_T4_T6_,@function
        .size           _ZN3cub18CUB_300001_SM_10006detail6reduce28DeviceReduceSingleTileKernelINS2_10policy_hubIfyN4cuda3std3__44plusIfEEE10Policy1000EPfPiiS9_ifNS7_10__identityEEEvT0_T1_T2_T3_T4_T6_,(.L_x_474 - _ZN3cub18CUB_300001_SM_10006detail6reduce28DeviceReduceSingleTileKernelINS2_10policy_hubIfyN4cuda3std3__44plusIfEEE10Policy1000EPfPiiS9_ifNS7_10__identityEEEvT0_T1_T2_T3_T4_T6_)
        .other          _ZN3cub18CUB_300001_SM_10006detail6reduce28DeviceReduceSingleTileKernelINS2_10policy_hubIfyN4cuda3std3__44plusIfEEE10Policy1000EPfPiiS9_ifNS7_10__identityEEEvT0_T1_T2_T3_T4_T6_,@"STO_CUDA_ENTRY STV_DEFAULT"
_ZN3cub18CUB_300001_SM_10006detail6reduce28DeviceReduceSingleTileKernelINS2_10policy_hubIfyN4cuda3std3__44plusIfEEE10Policy1000EPfPiiS9_ifNS7_10__identityEEEvT0_T1_T2_T3_T4_T6_:
.text._ZN3cub18CUB_300001_SM_10006detail6reduce28DeviceReduceSingleTileKernelINS2_10policy_hubIfyN4cuda3std3__44plusIfEEE10Policy1000EPfPiiS9_ifNS7_10__identityEEEvT0_T1_T2_T3_T4_T6_:
[----:B------:R-:W-:Y:S01]  /*0000*/  LDC R1, c[0x0][0x37c] ;  /* 0x0000df00ff017b82 */ /* 0x000fe20000000800 */
[----:B------:R-:W0:Y:S01]  /*0010*/  LDCU UR4, c[0x0][0x390] ;  /* 0x00007200ff0477ac */ /* 0x000e220008000800 */
[----:B------:R-:W1:Y:S01]  /*0020*/  LDCU.64 UR6, c[0x0][0x358] ;  /* 0x00006b00ff0677ac */ /* 0x000e620008000a00 */
[----:B0-----:R-:W-:-:S04]  /*0030*/  MOV R20, UR4 ;  /* 0x0000000400147c02 */ /* 0x001fc80008000f00 */
[----:B------:R-:W-:-:S13]  /*0040*/  ISETP.NE.AND P0, PT, R20, RZ, PT ;  /* 0x000000ff1400720c */ /* 0x000fda0003f05270 */
[----:B-1----:R-:W-:Y:S05]  /*0050*/  @P0 BRA `(.L_x_222) ;  /* 0x00000000001c0947 */ /* 0x002fea0003800000 */
[----:B------:R-:W0:Y:S02]  /*0060*/  S2R R0, SR_TID.X ;  /* 0x0000000000007919 */ /* 0x000e240000002100 */
[----:B0-----:R-:W-:-:S13]  /*0070*/  ISETP.NE.AND P0, PT, R0, RZ, PT ;  /* 0x000000ff0000720c */ /* 0x001fda0003f05270 */
[----:B------:R-:W-:Y:S05]  /*0080*/  @P0 EXIT ;  /* 0x000000000000094d */ /* 0x000fea0003800000 */
[----:B------:R-:W0:Y:S08]  /*0090*/  LDC R5, c[0x0][0x398] ;  /* 0x0000e600ff057b82 */ /* 0x000e300000000800 */
[----:B------:R-:W0:Y:S02]  /*00a0*/  LDC.64 R2, c[0x0][0x388] ;  /* 0x0000e200ff027b82 */ /* 0x000e240000000a00 */
[----:B0-----:R-:W-:Y:S01]  /*00b0*/  STG.E desc[UR6][R2.64], R5 ;  /* 0x0000000502007986 */ /* 0x001fe2000c101906 */
[----:B------:R-:W-:Y:S05]  /*00c0*/  EXIT ;  /* 0x000000000000794d */ /* 0x000fea0003800000 */
.L_x_222:
[----:B------:R-:W0:Y:S01]  /*00d0*/  LDCU UR4, c[0x0][0x380] ;  /* 0x00007000ff0477ac */ /* 0x000e220008000800 */
[----:B------:R-:W-:Y:S01]  /*00e0*/  BSSY.RECONVERGENT B0, `(.L_x_223) ;  /* 0x00003ca000007945 */ /* 0x000fe20003800200 */
[----:B0-----:R-:W-:-:S09]  /*00f0*/  ULOP3.LUT UP0, URZ, UR4, 0xf, URZ, 0xc0, !UPT ;  /* 0x0000000f04ff7892 */ /* 0x001fd2000f80c0ff */
[----:B------:R-:W-:Y:S05]  /*0100*/  BRA.U UP0, `(.L_x_224) ;  /* 0x0000001d00607547 */ /* 0x000fea000b800000 */
[----:B------:R-:W-:-:S13]  /*0110*/  ISETP.GT.AND P0, PT, R20, 0xfff, PT ;  /* 0x00000fff1400780c */ /* 0x000fda0003f04270 */
[----:B------:R-:W-:Y:S05]  /*0120*/  @P0 BRA `(.L_x_225) ;  /* 0x0000000c00a80947 */ /* 0x000fea0003800000 */
[----:B------:R-:W0:Y:S01]  /*0130*/  S2R R9, SR_TID.X ;  /* 0x0000000000097919 */ /* 0x000e220000002100 */
[----:B------:R-:W-:Y:S01]  /*0140*/  BSSY.RECONVERGENT B1, `(.L_x_226) ;  /* 0x0000009000017945 */ /* 0x000fe20003800200 */
[----:B------:R-:W-:Y:S01]  /*0150*/  HFMA2 R0, -RZ, RZ, 0, 0 ;  /* 0x00000000ff007431 */ /* 0x000fe200000001ff */
[----:B0-----:R-:W-:Y:S02]  /*0160*/  ISETP.GE.AND P0, PT, R9, R20, PT ;  /* 0x000000140900720c */ /* 0x001fe40003f06270 */
[----:B------:R-:W-:-:S11]  /*0170*/  MOV R11, R9 ;  /* 0x00000009000b7202 */ /* 0x000fd60000000f00 */
[----:B------:R-:W-:Y:S05]  /*0180*/  @P0 BRA `(.L_x_227) ;  /* 0x0000000000100947 */ /* 0x000fea0003800000 */
[----:B------:R-:W0:Y:S02]  /*0190*/  LDC.64 R2, c[0x0][0x380] ;  /* 0x0000e000ff027b82 */ /* 0x000e240000000a00 */
[----:B0-----:R-:W-:-:S05]  /*01a0*/  IMAD.WIDE.U32 R2, R9, 0x4, R2 ;  /* 0x0000000409027825 */ /* 0x001fca00078e0002 */
[----:B------:R0:W5:Y:S01]  /*01b0*/  LDG.E.CONSTANT R0, desc[UR6][R2.64] ;  /* 0x0000000602007981 */ /* 0x000162000c1e9900 */
[----:B------:R-:W-:-:S07]  /*01c0*/  IADD3 R11, PT, PT, R9, 0x100, RZ ;  /* 0x00000100090b7810 */ /* 0x000fce0007ffe0ff */
.L_x_227:
[----:B------:R-:W-:Y:S05]  /*01d0*/  BSYNC.RECONVERGENT B1 ;  /* 0x0000000000017941 */ /* 0x000fea0003800200 */
.L_x_226:
[----:B------:R-:W-:Y:S01]  /*01e0*/  ISETP.GE.AND P0, PT, R11, R20, PT ;  /* 0x000000140b00720c */ /* 0x000fe20003f06270 */
[----:B------:R-:W-:-:S12]  /*01f0*/  BSSY.RECONVERGENT B1, `(.L_x_228) ;  /* 0x0000074000017945 */ /* 0x000fd80003800200 */
[----:B------:R-:W-:Y:S05]  /*0200*/  @P0 BRA `(.L_x_229) ;  /* 0x0000000400c80947 */ /* 0x000fea0003800000 */
[----:B0-----:R-:W-:Y:S01]  /*0210*/  LOP3.LUT R3, RZ, R11, RZ, 0x33, !PT ;  /* 0x0000000bff037212 */ /* 0x001fe200078e33ff */
[----:B------:R-:W-:Y:S03]  /*0220*/  BSSY.RECONVERGENT B2, `(.L_x_230) ;  /* 0x0000015000027945 */ /* 0x000fe60003800200 */
[----:B------:R-:W-:-:S04]  /*0230*/  IADD3 R4, PT, PT, R3, R20, RZ ;  /* 0x0000001403047210 */ /* 0x000fc80007ffe0ff */
[C---:B------:R-:W-:Y:S02]  /*0240*/  LOP3.LUT R2, R4.reuse, 0x300, RZ, 0xc0, !PT ;  /* 0x0000030004027812 */ /* 0x040fe400078ec0ff */
[----:B------:R-:W-:Y:S02]  /*0250*/  ISETP.GE.U32.AND P1, PT, R4, 0x300, PT ;  /* 0x000003000400780c */ /* 0x000fe40003f26070 */
[----:B------:R-:W-:-:S13]  /*0260*/  ISETP.NE.AND P0, PT, R2, 0x300, PT ;  /* 0x000003000200780c */ /* 0x000fda0003f05270 */
[----:B------:R-:W-:Y:S05]  /*0270*/  @!P0 BRA `(.L_x_231) ;  /* 0x00000000003c8947 */ /* 0x000fea0003800000 */
[----:B------:R-:W0:Y:S01]  /*0280*/  LDC.64 R2, c[0x0][0x380] ;  /* 0x0000e000ff027b82 */ /* 0x000e220000000a00 */
[----:B------:R-:W-:-:S04]  /*0290*/  LEA.HI R4, R4, 0x1, RZ, 0x18 ;  /* 0x0000000104047811 */ /* 0x000fc800078fc0ff */
[----:B------:R-:W-:-:S04]  /*02a0*/  LOP3.LUT R4, R4, 0x3, RZ, 0xc0, !PT ;  /* 0x0000000304047812 */ /* 0x000fc800078ec0ff */
[----:B------:R-:W-:Y:S01]  /*02b0*/  IADD3 R4, PT, PT, -R4, RZ, RZ ;  /* 0x000000ff04047210 */ /* 0x000fe20007ffe1ff */
[----:B0-----:R-:W-:-:S05]  /*02c0*/  IMAD.WIDE.U32 R2, R11, 0x4, R2 ;  /* 0x000000040b027825 */ /* 0x001fca00078e0002 */
[----:B------:R-:W-:-:S07]  /*02d0*/  MOV R5, R3 ;  /* 0x0000000300057202 */ /* 0x000fce0000000f00 */
.L_x_232:
[----:B------:R-:W-:-:S06]  /*02e0*/  MOV R3, R5 ;  /* 0x0000000500037202 */ /* 0x000fcc0000000f00 */
[----:B------:R0:W2:Y:S01]  /*02f0*/  LDG.E.CONSTANT R3, desc[UR6][R2.64] ;  /* 0x0000000602037981 */ /* 0x0000a2000c1e9900 */
[----:B------:R-:W-:Y:S01]  /*0300*/  IADD3 R4, PT, PT, R4, 0x1, RZ ;  /* 0x0000000104047810 */ /* 0x000fe20007ffe0ff */
[----:B------:R-:W-:-:S03]  /*0310*/  VIADD R11, R11, 0x100 ;  /* 0x000001000b0b7836 */ /* 0x000fc60000000000 */
[----:B------:R-:W-:Y:S02]  /*0320*/  ISETP.NE.AND P0, PT, R4, RZ, PT ;  /* 0x000000ff0400720c */ /* 0x000fe40003f05270 */
[----:B0-----:R-:W-:-:S04]  /*0330*/  IADD3 R2, P2, PT, R2, 0x400, RZ ;  /* 0x0000040002027810 */ /* 0x001fc80007f5e0ff */
[----:B------:R-:W-:Y:S01]  /*0340*/  IADD3.X R5, PT, PT, RZ, R5, RZ, P2, !PT ;  /* 0x00000005ff057210 */ /* 0x000fe200017fe4ff */
[----:B--2--5:R-:W-:-:S06]  /*0350*/  FADD R0, R3, R0 ;  /* 0x0000000003007221 */ /* 0x024fcc0000000000 */
[----:B------:R-:W-:Y:S05]  /*0360*/  @P0 BRA `(.L_x_232) ;  /* 0xfffffffc00dc0947 */ /* 0x000fea000383ffff */
.L_x_231:
[----:B------:R-:W-:Y:S05]  /*0370*/  BSYNC.RECONVERGENT B2 ;  /* 0x0000000000027941 */ /* 0x000fea0003800200 */
.L_x_230:
[----:B------:R-:W-:Y:S05]  /*0380*/  @!P1 BRA `(.L_x_229) ;  /* 0x0000000400689947 */ /* 0x000fea0003800000 */
[----:B------:R-:W-:Y:S01]  /*0390*/  IADD3 R2, PT, PT, -R11, R20, RZ ;  /* 0x000000140b027210 */ /* 0x000fe20007ffe1ff */
[----:B------:R-:W-:Y:S01]  /*03a0*/  BSSY.RECONVERGENT B2, `(.L_x_233) ;  /* 0x0000031000027945 */ /* 0x000fe20003800200 */
[----:B------:R-:W-:Y:S02]  /*03b0*/  PLOP3.LUT P0, PT, PT, PT, PT, 0x80, 0x8 ;  /* 0x000000000008781c */ /* 0x000fe40003f0f070 */
[----:B------:R-:W-:-:S13]  /*03c0*/  ISETP.GT.AND P1, PT, R2, 0xc00, PT ;  /* 0x00000c000200780c */ /* 0x000fda0003f24270 */
[----:B------:R-:W-:Y:S05]  /*03d0*/  @!P1 BRA `(.L_x_234) ;  /* 0x0000000000b49947 */ /* 0x000fea0003800000 */
[----:B------:R-:W-:Y:S02]  /*03e0*/  PLOP3.LUT P0, PT, PT, PT, PT, 0x8, 0x80 ;  /* 0x000000000080781c */ /* 0x000fe40003f0e170 */
[----:B------:R-:W-:-:S11]  /*03f0*/  IADD3 R8, PT, PT, R20, -0xc00, RZ ;  /* 0xfffff40014087810 */ /* 0x000fd60007ffe0ff */
.L_x_235:
[----:B------:R-:W0:Y:S01]  /*0400*/  LDC.64 R6, c[0x0][0x380] ;  /* 0x0000e000ff067b82 */ /* 0x000e220000000a00 */
[C---:B------:R-:W-:Y:S01]  /*0410*/  IADD3 R5, PT, PT, R11.reuse, 0x400, RZ ;  /* 0x000004000b057810 */ /* 0x040fe20007ffe0ff */
[----:B0-----:R-:W-:-:S05]  /*0420*/  IMAD.WIDE R24, R11, 0x4, R6 ;  /* 0x000000040b187825 */ /* 0x001fca00078e0206 */
[----:B------:R-:W2:Y:S04]  /*0430*/  LDG.E.CONSTANT R13, desc[UR6][R24.64] ;  /* 0x00000006180d7981 */ /* 0x000ea8000c1e9900 */
[----:B------:R-:W3:Y:S01]  /*0440*/  LDG.E.CONSTANT R10, desc[UR6][R24.64+0x400] ;  /* 0x00040006180a7981 */ /* 0x000ee2000c1e9900 */
[----:B------:R-:W-:-:S03]  /*0450*/  IMAD.WIDE R4, R5, 0x4, R6 ;  /* 0x0000000405047825 */ /* 0x000fc600078e0206 */
[----:B------:R-:W4:Y:S04]  /*0460*/  LDG.E.CONSTANT R12, desc[UR6][R24.64+0x800] ;  /* 0x00080006180c7981 */ /* 0x000f28000c1e9900 */
[----:B------:R-:W4:Y:S04]  /*0470*/  LDG.E.CONSTANT R17, desc[UR6][R24.64+0xc00] ;  /* 0x000c000618117981 */ /* 0x000f28000c1e9900 */
[----:B------:R-:W4:Y:S01]  /*0480*/  LDG.E.CONSTANT R16, desc[UR6][R4.64] ;  /* 0x0000000604107981 */ /* 0x000f22000c1e9900 */
[----:B------:R-:W-:-:S03]  /*0490*/  IADD3 R3, PT, PT, R11, 0x800, RZ ;  /* 0x000008000b037810 */ /* 0x000fc60007ffe0ff */
[----:B------:R-:W4:Y:S04]  /*04a0*/  LDG.E.CONSTANT R15, desc[UR6][R4.64+0x400] ;  /* 0x00040006040f7981 */ /* 0x000f28000c1e9900 */
[----:B------:R-:W4:Y:S01]  /*04b0*/  LDG.E.CONSTANT R14, desc[UR6][R4.64+0x800] ;  /* 0x00080006040e7981 */ /* 0x000f22000c1e9900 */
[----:B------:R-:W-:-:S03]  /*04c0*/  IMAD.WIDE R2, R3, 0x4, R6 ;  /* 0x0000000403027825 */ /* 0x000fc600078e0206 */
[----:B------:R-:W4:Y:S04]  /*04d0*/  LDG.E.CONSTANT R22, desc[UR6][R4.64+0xc00] ;  /* 0x000c000604167981 */ /* 0x000f28000c1e9900 */
[----:B------:R-:W4:Y:S01]  /*04e0*/  LDG.E.CONSTANT R21, desc[UR6][R2.64] ;  /* 0x0000000602157981 */ /* 0x000f22000c1e9900 */
[----:B------:R-:W-:-:S03]  /*04f0*/  IADD3 R23, PT, PT, R11, 0xc00, RZ ;  /* 0x00000c000b177810 */ /* 0x000fc60007ffe0ff */
[----:B------:R-:W4:Y:S04]  /*0500*/  LDG.E.CONSTANT R19, desc[UR6][R2.64+0x400] ;  /* 0x0004000602137981 */ /* 0x000f28000c1e9900 */
[----:B------:R-:W4:Y:S01]  /*0510*/  LDG.E.CONSTANT R18, desc[UR6][R2.64+0x800] ;  /* 0x0008000602127981 */ /* 0x000f22000c1e9900 */
[----:B------:R-:W-:-:S03]  /*0520*/  IMAD.WIDE R6, R23, 0x4, R6 ;  /* 0x0000000417067825 */ /* 0x000fc600078e0206 */
[----:B------:R-:W4:Y:S04]  /*0530*/  LDG.E.CONSTANT R26, desc[UR6][R2.64+0xc00] ;  /* 0x000c0006021a7981 */ /* 0x000f28000c1e9900 */
[----:B------:R-:W4:Y:S04]  /*0540*/  LDG.E.CONSTANT R25, desc[UR6][R6.64] ;  /* 0x0000000606197981 */ /* 0x000f28000c1e9900 */
[----:B------:R-:W4:Y:S04]  /*0550*/  LDG.E.CONSTANT R23, desc[UR6][R6.64+0x400] ;  /* 0x0004000606177981 */ /* 0x000f28000c1e9900 */
[----:B------:R-:W4:Y:S04]  /*0560*/  LDG.E.CONSTANT R24, desc[UR6][R6.64+0x800] ;  /* 0x0008000606187981 */ /* 0x000f28000c1e9900 */
[----:B------:R-:W4:Y:S01]  /*0570*/  LDG.E.CONSTANT R27, desc[UR6][R6.64+0xc00] ;  /* 0x000c0006061b7981 */ /* 0x000f22000c1e9900 */
[----:B------:R-:W-:-:S04]  /*0580*/  IADD3 R11, PT, PT, R11, 0x1000, RZ ;  /* 0x000010000b0b7810 */ /* 0x000fc80007ffe0ff */
[----:B------:R-:W-:Y:S01]  /*0590*/  ISETP.GE.AND P1, PT, R11, R8, PT ;  /* 0x000000080b00720c */ /* 0x000fe20003f26270 */
[----:B--2--5:R-:W-:-:S04]  /*05a0*/  FADD R13, R13, R0 ;  /* 0x000000000d0d7221 */ /* 0x024fc80000000000 */
[----:B---3--:R-:W-:-:S04]  /*05b0*/  FADD R13, R13, R10 ;  /* 0x0000000a0d0d7221 */ /* 0x008fc80000000000 */
[----:B----4-:R-:W-:-:S04]  /*05c0*/  FADD R12, R13, R12 ;  /* 0x0000000c0d0c7221 */ /* 0x010fc80000000000 */
[----:B------:R-:W-:-:S04]  /*05d0*/  FADD R17, R12, R17 ;  /* 0x000000110c117221 */ /* 0x000fc80000000000 */
        /* <DEDUP_REMOVED lines=11> */
[----:B------:R-:W-:Y:S01]  /*0690*/  FADD R0, R24, R27 ;  /* 0x0000001b18007221 */ /* 0x000fe20000000000 */
[----:B------:R-:W-:Y:S06]  /*06a0*/  @!P1 BRA `(.L_x_235) ;  /* 0xfffffffc00549947 */ /* 0x000fec000383ffff */
.L_x_234:
[----:B------:R-:W-:Y:S05]  /*06b0*/  BSYNC.RECONVERGENT B2 ;  /* 0x0000000000027941 */ /* 0x000fea0003800200 */
.L_x_233:
[----:B------:R-:W-:Y:S01]  /*06c0*/  IADD3 R2, PT, PT, -R11, R20, RZ ;  /* 0x000000140b027210 */ /* 0x000fe20007ffe1ff */
[----:B------:R-:W-:Y:S03]  /*06d0*/  BSSY.RECONVERGENT B2, `(.L_x_236) ;  /* 0x0000019000027945 */ /* 0x000fe60003800200 */
[----:B------:R-:W-:-:S13]  /*06e0*/  ISETP.GT.AND P1, PT, R2, 0x400, PT ;  /* 0x000004000200780c */ /* 0x000fda0003f24270 */
[----:B------:R-:W-:Y:S05]  /*06f0*/  @!P1 BRA `(.L_x_237) ;  /* 0x0000000000589947 */ /* 0x000fea0003800000 */
[----:B------:R-:W0:Y:S01]  /*0700*/  LDC.64 R4, c[0x0][0x380] ;  /* 0x0000e000ff047b82 */ /* 0x000e220000000a00 */
[C---:B------:R-:W-:Y:S02]  /*0710*/  VIADD R15, R11.reuse, 0x400 ;  /* 0x000004000b0f7836 */ /* 0x040fe40000000000 */
[----:B0-----:R-:W-:-:S05]  /*0720*/  IMAD.WIDE R2, R11, 0x4, R4 ;  /* 0x000000040b027825 */ /* 0x001fca00078e0204 */
[----:B------:R-:W2:Y:S04]  /*0730*/  LDG.E.CONSTANT R7, desc[UR6][R2.64] ;  /* 0x0000000602077981 */ /* 0x000ea8000c1e9900 */
[----:B------:R-:W3:Y:S01]  /*0740*/  LDG.E.CONSTANT R6, desc[UR6][R2.64+0x400] ;  /* 0x0004000602067981 */ /* 0x000ee2000c1e9900 */
[----:B------:R-:W-:-:S03]  /*0750*/  IMAD.WIDE R4, R15, 0x4, R4 ;  /* 0x000000040f047825 */ /* 0x000fc600078e0204 */
[----:B------:R-:W4:Y:S04]  /*0760*/  LDG.E.CONSTANT R13, desc[UR6][R2.64+0x800] ;  /* 0x00080006020d7981 */ /* 0x000f28000c1e9900 */
[----:B------:R-:W4:Y:S04]  /*0770*/  LDG.E.CONSTANT R15, desc[UR6][R2.64+0xc00] ;  /* 0x000c0006020f7981 */ /* 0x000f28000c1e9900 */
[----:B------:R-:W4:Y:S04]  /*0780*/  LDG.E.CONSTANT R17, desc[UR6][R4.64] ;  /* 0x0000000604117981 */ /* 0x000f28000c1e9900 */
[----:B------:R-:W4:Y:S04]  /*0790*/  LDG.E.CONSTANT R19, desc[UR6][R4.64+0x400] ;  /* 0x0004000604137981 */ /* 0x000f28000c1e9900 */
[----:B------:R-:W4:Y:S04]  /*07a0*/  LDG.E.CONSTANT R21, desc[UR6][R4.64+0x800] ;  /* 0x0008000604157981 */ /* 0x000f28000c1e9900 */
[----:B------:R-:W4:Y:S01]  /*07b0*/  LDG.E.CONSTANT R23, desc[UR6][R4.64+0xc00] ;  /* 0x000c000604177981 */ /* 0x000f22000c1e9900 */
[----:B------:R-:W-:-:S02]  /*07c0*/  PLOP3.LUT P0, PT, PT, PT, PT, 0x8, 0x80 ;  /* 0x000000000080781c */ /* 0x000fc40003f0e170 */
[----:B------:R-:W-:Y:S01]  /*07d0*/  IADD3 R11, PT, PT, R11, 0x800, RZ ;  /* 0x000008000b0b7810 */ /* 0x000fe20007ffe0ff */
[----:B--2--5:R-:W-:-:S04]  /*07e0*/  FADD R7, R0, R7 ;  /* 0x0000000700077221 */ /* 0x024fc80000000000 */
[----:B---3--:R-:W-:-:S04]  /*07f0*/  FADD R6, R7, R6 ;  /* 0x0000000607067221 */ /* 0x008fc80000000000 */
[----:B----4-:R-:W-:-:S04]  /*0800*/  FADD R6, R6, R13 ;  /* 0x0000000d06067221 */ /* 0x010fc80000000000 */
[----:B------:R-:W-:-:S04]  /*0810*/  FADD R6, R6, R15 ;  /* 0x0000000f06067221 */ /* 0x000fc80000000000 */
[----:B------:R-:W-:-:S04]  /*0820*/  FADD R6, R6, R17 ;  /* 0x0000001106067221 */ /* 0x000fc80000000000 */
[----:B------:R-:W-:-:S04]  /*0830*/  FADD R6, R6, R19 ;  /* 0x0000001306067221 */ /* 0x000fc80000000000 */
[----:B------:R-:W-:-:S04]  /*0840*/  FADD R6, R6, R21 ;  /* 0x0000001506067221 */ /* 0x000fc80000000000 */
[----:B------:R-:W-:-:S07]  /*0850*/  FADD R0, R6, R23 ;  /* 0x0000001706007221 */ /* 0x000fce0000000000 */
.L_x_237:
[----:B------:R-:W-:Y:S05]  /*0860*/  BSYNC.RECONVERGENT B2 ;  /* 0x0000000000027941 */ /* 0x000fea0003800200 */
.L_x_236:
[----:B------:R-:W-:-:S13]  /*0870*/  ISETP.LT.OR P0, PT, R11, R20, P0 ;  /* 0x000000140b00720c */ /* 0x000fda0000701670 */
[----:B------:R-:W-:Y:S05]  /*0880*/  @!P0 BRA `(.L_x_229) ;  /* 0x0000000000288947 */ /* 0x000fea0003800000 */
[----:B------:R-:W0:Y:S02]  /*0890*/  LDC.64 R2, c[0x0][0x380] ;  /* 0x0000e000ff027b82 */ /* 0x000e240000000a00 */
[----:B0-----:R-:W-:-:S05]  /*08a0*/  IMAD.WIDE R2, R11, 0x4, R2 ;  /* 0x000000040b027825 */ /* 0x001fca00078e0202 */
[----:B------:R-:W2:Y:S04]  /*08b0*/  LDG.E.CONSTANT R5, desc[UR6][R2.64] ;  /* 0x0000000602057981 */ /* 0x000ea8000c1e9900 */
[----:B------:R-:W3:Y:S04]  /*08c0*/  LDG.E.CONSTANT R4, desc[UR6][R2.64+0x400] ;  /* 0x0004000602047981 */ /* 0x000ee8000c1e9900 */
[----:B------:R-:W4:Y:S04]  /*08d0*/  LDG.E.CONSTANT R7, desc[UR6][R2.64+0x800] ;  /* 0x0008000602077981 */ /* 0x000f28000c1e9900 */
[----:B------:R-:W4:Y:S01]  /*08e0*/  LDG.E.CONSTANT R11, desc[UR6][R2.64+0xc00] ;  /* 0x000c0006020b7981 */ /* 0x000f22000c1e9900 */
[----:B--2--5:R-:W-:-:S04]  /*08f0*/  FADD R5, R0, R5 ;  /* 0x0000000500057221 */ /* 0x024fc80000000000 */
[----:B---3--:R-:W-:-:S04]  /*0900*/  FADD R4, R5, R4 ;  /* 0x0000000405047221 */ /* 0x008fc80000000000 */
[----:B----4-:R-:W-:-:S04]  /*0910*/  FADD R4, R4, R7 ;  /* 0x0000000704047221 */ /* 0x010fc80000000000 */
[----:B------:R-:W-:-:S07]  /*0920*/  FADD R0, R4, R11 ;  /* 0x0000000b04007221 */ /* 0x000fce0000000000 */
.L_x_229:
[----:B------:R-:W-:Y:S05]  /*0930*/  BSYNC.RECONVERGENT B1 ;  /* 0x0000000000017941 */ /* 0x000fea0003800200 */
.L_x_228:
[----:B------:R-:W-:Y:S02]  /*0940*/  ISETP.GE.AND P0, PT, R20, 0x100, PT ;  /* 0x000001001400780c */ /* 0x000fe40003f06270 */
[----:B-----5:R-:W-:-:S11]  /*0950*/  MOV R7, R0 ;  /* 0x0000000000077202 */ /* 0x020fd60000000f00 */
[----:B------:R-:W-:Y:S05]  /*0960*/  @!P0 BRA `(.L_x_238) ;  /* 0x0000000000ac8947 */ /* 0x000fea0003800000 */
[----:B------:R-:W1:Y:S01]  /*0970*/  S2R R6, SR_LANEID ;  /* 0x0000000000067919 */ /* 0x000e620000000000 */
[----:B------:R-:W2:Y:S02]  /*0980*/  SHFL.DOWN PT, R0, R7, 0x1, 0x1f ;  /* 0x08201f0007007f89 */ /* 0x000ea400000e0000 */
[----:B--2---:R-:W-:Y:S01]  /*0990*/  FADD R0, R0, R7 ;  /* 0x0000000700007221 */ /* 0x004fe20000000000 */
[C---:B-1----:R-:W-:Y:S02]  /*09a0*/  ISETP.GT.AND P0, PT, R6.reuse, 0x1e, PT ;  /* 0x0000001e0600780c */ /* 0x042fe40003f04270 */
[C---:B------:R-:W-:Y:S02]  /*09b0*/  ISETP.NE.AND P1, PT, R6.reuse, RZ, PT ;  /* 0x000000ff0600720c */ /* 0x040fe40003f25270 */
[----:B------:R-:W-:Y:S02]  /*09c0*/  FSEL R0, R7, R0, P0 ;  /* 0x0000000007007208 */ /* 0x000fe40000000000 */
[----:B------:R-:W-:-:S03]  /*09d0*/  ISETP.GT.AND P0, PT, R6, 0x1d, PT ;  /* 0x0000001d0600780c */ /* 0x000fc60003f04270 */
[----:B0-----:R-:W0:Y:S06]  /*09e0*/  SHFL.DOWN PT, R3, R0, 0x2, 0x1f ;  /* 0x08401f0000037f89 */ /* 0x001e2c00000e0000 */
[----:B------:R-:W1:Y:S01]  /*09f0*/  @!P1 S2R R5, SR_CgaCtaId ;  /* 0x0000000000059919 */ /* 0x000e620000008800 */
[----:B------:R-:W-:Y:S02]  /*0a00*/  @!P1 MOV R4, 0x400 ;  /* 0x0000040000049802 */ /* 0x000fe40000000f00 */
[----:B------:R-:W-:-:S04]  /*0a10*/  @!P1 SHF.R.U32.HI R2, RZ, 0x3, R9 ;  /* 0x00000003ff029819 */ /* 0x000fc80000011609 */
[----:B------:R-:W-:Y:S01]  /*0a20*/  @!P1 LOP3.LUT R2, R2, 0x7c, RZ, 0xc0, !PT ;  /* 0x0000007c02029812 */ /* 0x000fe200078ec0ff */
[----:B0-----:R-:W-:Y:S01]  /*0a30*/  @!P0 FADD R0, R0, R3 ;  /* 0x0000000300008221 */ /* 0x001fe20000000000 */
[----:B------:R-:W-:-:S04]  /*0a40*/  ISETP.GT.AND P0, PT, R6, 0x1b, PT ;  /* 0x0000001b0600780c */ /* 0x000fc80003f04270 */
[----:B------:R-:W0:Y:S01]  /*0a50*/  SHFL.DOWN PT, R3, R0, 0x4, 0x1f ;  /* 0x08801f0000037f89 */ /* 0x000e2200000e0000 */
[----:B-1----:R-:W-:-:S04]  /*0a60*/  @!P1 LEA R5, R5, R4, 0x18 ;  /* 0x0000000405059211 */ /* 0x002fc800078ec0ff */
[----:B------:R-:W-:-:S04]  /*0a70*/  @!P1 IADD3 R2, PT, PT, R2, R5, RZ ;  /* 0x0000000502029210 */ /* 0x000fc80007ffe0ff */
[----:B0-----:R-:W-:Y:S01]  /*0a80*/  @!P0 FADD R0, R0, R3 ;  /* 0x0000000300008221 */ /* 0x001fe20000000000 */
[----:B------:R-:W-:-:S04]  /*0a90*/  ISETP.GT.AND P0, PT, R6, 0x17, PT ;  /* 0x000000170600780c */ /* 0x000fc80003f04270 */
[----:B------:R-:W0:Y:S09]  /*0aa0*/  SHFL.DOWN PT, R3, R0, 0x8, 0x1f ;  /* 0x09001f0000037f89 */ /* 0x000e3200000e0000 */
[----:B0-----:R-:W-:Y:S01]  /*0ab0*/  @!P0 FADD R0, R0, R3 ;  /* 0x0000000300008221 */ /* 0x001fe20000000000 */
[----:B------:R-:W-:-:S04]  /*0ac0*/  ISETP.NE.AND P0, PT, R9, RZ, PT ;  /* 0x000000ff0900720c */ /* 0x000fc80003f05270 */
[----:B------:R-:W0:Y:S02]  /*0ad0*/  SHFL.DOWN PT, R3, R0, 0x10, 0x1f ;  /* 0x0a001f0000037f89 */ /* 0x000e2400000e0000 */
[----:B0-----:R-:W-:-:S05]  /*0ae0*/  FADD R3, R0, R3 ;  /* 0x0000000300037221 */ /* 0x001fca0000000000 */
[----:B------:R0:W-:Y:S01]  /*0af0*/  @!P1 STS [R2+0x8], R3 ;  /* 0x0000080302009388 */ /* 0x0001e20000000800 */
[----:B------:R-:W-:Y:S01]  /*0b00*/  BAR.SYNC.DEFER_BLOCKING 0x0 ;  /* 0x0000000000007b1d */ /* 0x000fe20000010000 */
[----:B------:R-:W-:-:S04]  /*0b10*/  ISETP.GT.AND P1, PT, R6, 0xf, PT ;  /* 0x0000000f0600780c */ /* 0x000fc80003f24270 */
[----:B------:R-:W-:Y:S01]  /*0b20*/  FSEL R0, R0, R3, P1 ;  /* 0x0000000300007208 */ /* 0x000fe20000800000 */
[----:B------:R-:W-:Y:S08]  /*0b30*/  @P0 BRA `(.L_x_239) ;  /* 0x0000003000900947 */ /* 0x000ff00003800000 */
[----:B------:R-:W1:Y:S01]  /*0b40*/  S2UR UR5, SR_CgaCtaId ;  /* 0x00000000000579c3 */ /* 0x000e620000008800 */
[----:B------:R-:W-:Y:S02]  /*0b50*/  UMOV UR4, 0x400 ;  /* 0x0000040000047882 */ /* 0x000fe40000000000 */
[----:B-1----:R-:W-:-:S09]  /*0b60*/  ULEA UR4, UR5, UR4, 0x18 ;  /* 0x0000000405047291 */ /* 0x002fd2000f8ec0ff */
[----:B0-----:R-:W0:Y:S04]  /*0b70*/  LDS R3, [UR4+0xc] ;  /* 0x00000c04ff037984 */ /* 0x001e280008000800 */
[----:B------:R-:W1:Y:S04]  /*0b80*/  LDS.128 R4, [UR4+0x10] ;  /* 0x00001004ff047984 */ /* 0x000e680008000c00 */
[----:B------:R-:W2:Y:S01]  /*0b90*/  LDS.64 R8, [UR4+0x20] ;  /* 0x00002004ff087984 */ /* 0x000ea20008000a00 */
[----:B0-----:R-:W-:-:S04]  /*0ba0*/  FADD R3, R0, R3 ;  /* 0x0000000300037221 */ /* 0x001fc80000000000 */
[----:B-1----:R-:W-:-:S04]  /*0bb0*/  FADD R4, R3, R4 ;  /* 0x0000000403047221 */ /* 0x002fc80000000000 */
[----:B------:R-:W-:-:S04]  /*0bc0*/  FADD R5, R4, R5 ;  /* 0x0000000504057221 */ /* 0x000fc80000000000 */
[----:B------:R-:W-:-:S04]  /*0bd0*/  FADD R6, R5, R6 ;  /* 0x0000000605067221 */ /* 0x000fc80000000000 */
[----:B------:R-:W-:-:S04]  /*0be0*/  FADD R7, R6, R7 ;  /* 0x0000000706077221 */ /* 0x000fc80000000000 */
[----:B--2---:R-:W-:-:S04]  /*0bf0*/  FADD R8, R7, R8 ;  /* 0x0000000807087221 */ /* 0x004fc80000000000 */
[----:B------:R-:W-:Y:S01]  /*0c00*/  FADD R0, R8, R9 ;  /* 0x0000000908007221 */ /* 0x000fe20000000000 */
[----:B------:R-:W-:Y:S06]  /*0c10*/  BRA `(.L_x_239) ;  /* 0x0000003000587947 */ /* 0x000fec0003800000 */
.L_x_238:
[----:B------:R-:W1:Y:S01]  /*0c20*/  S2R R4, SR_LANEID ;  /* 0x0000000000047919 */ /* 0x000e620000000000 */
[----:B------:R-:W-:-:S04]  /*0c30*/  LOP3.LUT R0, R9, 0x3e0, RZ, 0xc0, !PT ;  /* 0x000003e009007812 */ /* 0x000fc800078ec0ff */
[----:B0-----:R-:W-:Y:S02]  /*0c40*/  IADD3 R3, PT, PT, R0, 0x20, RZ ;  /* 0x0000002000037810 */ /* 0x001fe40007ffe0ff */
[----:B------:R-:W-:Y:S02]  /*0c50*/  LOP3.LUT R5, RZ, R0, RZ, 0x33, !PT ;  /* 0x00000000ff057212 */ /* 0x000fe400078e33ff */
[-C--:B------:R-:W-:Y:S02]  /*0c60*/  ISETP.GT.AND P0, PT, R3, R20.reuse, PT ;  /* 0x000000140300720c */ /* 0x080fe40003f04270 */
[----:B------:R-:W-:-:S04]  /*0c70*/  IADD3 R5, PT, PT, R5, R20, RZ ;  /* 0x0000001405057210 */ /* 0x000fc80007ffe0ff */
[----:B------:R-:W-:-:S05]  /*0c80*/  SEL R5, R5, 0x1f, P0 ;  /* 0x0000001f05057807 */ /* 0x000fca0000000000 */
[----:B------:R-:W0:Y:S01]  /*0c90*/  SHFL.DOWN PT, R0, R7, 0x1, R5 ;  /* 0x0820000007007989 */ /* 0x000e2200000e0005 */
[C---:B-1----:R-:W-:Y:S02]  /*0ca0*/  ISETP.GE.AND P0, PT, R4.reuse, R5, PT ;  /* 0x000000050400720c */ /* 0x042fe40003f06270 */
[C---:B------:R-:W-:Y:S02]  /*0cb0*/  IADD3 R2, PT, PT, R4.reuse, 0x2, RZ ;  /* 0x0000000204027810 */ /* 0x040fe40007ffe0ff */
[----:B------:R-:W-:-:S09]  /*0cc0*/  ISETP.NE.AND P1, PT, R4, RZ, PT ;  /* 0x000000ff0400720c */ /* 0x000fd20003f25270 */
[----:B0-----:R-:W-:Y:S01]  /*0cd0*/  @!P0 FADD R7, R0, R7 ;  /* 0x0000000700078221 */ /* 0x001fe20000000000 */
[-C--:B------:R-:W-:Y:S02]  /*0ce0*/  ISETP.GT.AND P0, PT, R2, R5.reuse, PT ;  /* 0x000000050200720c */ /* 0x080fe40003f04270 */
[----:B------:R-:W-:Y:S01]  /*0cf0*/  IADD3 R2, PT, PT, R4, 0x4, RZ ;  /* 0x0000000404027810 */ /* 0x000fe20007ffe0ff */
[----:B------:R-:W0:Y:S01]  /*0d00*/  @!P1 S2R R6, SR_CgaCtaId ;  /* 0x0000000000069919 */ /* 0x000e220000008800 */
[----:B------:R-:W-:Y:S01]  /*0d10*/  @!P1 MOV R3, 0x400 ;  /* 0x0000040000039802 */ /* 0x000fe20000000f00 */
[----:B------:R-:W1:Y:S08]  /*0d20*/  SHFL.DOWN PT, R0, R7, 0x2, R5 ;  /* 0x0840000007007989 */ /* 0x000e7000000e0005 */
[----:B-1----:R-:W-:Y:S01]  /*0d30*/  @!P0 FADD R7, R7, R0 ;  /* 0x0000000007078221 */ /* 0x002fe20000000000 */
[----:B------:R-:W-:-:S02]  /*0d40*/  ISETP.GT.AND P0, PT, R2, R5, PT ;  /* 0x000000050200720c */ /* 0x000fc40003f04270 */
[----:B------:R-:W-:Y:S02]  /*0d50*/  IADD3 R2, PT, PT, R4, 0x8, RZ ;  /* 0x0000000804027810 */ /* 0x000fe40007ffe0ff */
[----:B------:R-:W1:Y:S01]  /*0d60*/  SHFL.DOWN PT, R0, R7, 0x4, R5 ;  /* 0x0880000007007989 */ /* 0x000e6200000e0005 */
[----:B0-----:R-:W-:-:S08]  /*0d70*/  @!P1 LEA R3, R6, R3, 0x18 ;  /* 0x0000000306039211 */ /* 0x001fd000078ec0ff */
[----:B-1----:R-:W-:Y:S01]  /*0d80*/  @!P0 FADD R7, R7, R0 ;  /* 0x0000000007078221 */ /* 0x002fe20000000000 */
[----:B------:R-:W-:Y:S01]  /*0d90*/  ISETP.GT.AND P0, PT, R2, R5, PT ;  /* 0x000000050200720c */ /* 0x000fe20003f04270 */
[----:B------:R-:W-:-:S03]  /*0da0*/  VIADD R2, R4, 0x10 ;  /* 0x0000001004027836 */ /* 0x000fc60000000000 */
[----:B------:R-:W0:Y:S09]  /*0db0*/  SHFL.DOWN PT, R0, R7, 0x8, R5 ;  /* 0x0900000007007989 */ /* 0x000e3200000e0005 */
[----:B0-----:R-:W-:Y:S01]  /*0dc0*/  @!P0 FADD R7, R7, R0 ;  /* 0x0000000007078221 */ /* 0x001fe20000000000 */
[----:B------:R-:W-:-:S02]  /*0dd0*/  ISETP.GT.AND P0, PT, R2, R5, PT ;  /* 0x000000050200720c */ /* 0x000fc40003f04270 */
[----:B------:R-:W-:Y:S02]  /*0de0*/  @!P1 SHF.R.U32.HI R2, RZ, 0x3, R9 ;  /* 0x00000003ff029819 */ /* 0x000fe40000011609 */
[----:B------:R-:W0:Y:S02]  /*0df0*/  SHFL.DOWN PT, R0, R7, 0x10, R5 ;  /* 0x0a00000007007989 */ /* 0x000e2400000e0005 */
[----:B------:R-:W-:-:S04]  /*0e00*/  @!P1 LOP3.LUT R2, R2, 0x7c, RZ, 0xc0, !PT ;  /* 0x0000007c02029812 */ /* 0x000fc800078ec0ff */
[----:B------:R-:W-:-:S03]  /*0e10*/  @!P1 IADD3 R3, PT, PT, R2, R3, RZ ;  /* 0x0000000302039210 */ /* 0x000fc60007ffe0ff */
[----:B0-----:R-:W-:Y:S01]  /*0e20*/  @!P0 FADD R7, R7, R0 ;  /* 0x0000000007078221 */ /* 0x001fe20000000000 */
[----:B------:R-:W-:-:S04]  /*0e30*/  ISETP.NE.AND P0, PT, R9, RZ, PT ;  /* 0x000000ff0900720c */ /* 0x000fc80003f05270 */
[----:B------:R-:W-:-:S05]  /*0e40*/  MOV R0, R7 ;  /* 0x0000000700007202 */ /* 0x000fca0000000f00 */
[----:B------:R4:W-:Y:S01]  /*0e50*/  @!P1 STS [R3+0x8], R0 ;  /* 0x0000080003009388 */ /* 0x0009e20000000800 */
[----:B------:R-:W-:Y:S06]  /*0e60*/  BAR.SYNC.DEFER_BLOCKING 0x0 ;  /* 0x0000000000007b1d */ /* 0x000fec0000010000 */
[----:B------:R-:W-:Y:S05]  /*0e70*/  @P0 BRA `(.L_x_239) ;  /* 0x0000002c00c00947 */ /* 0x000fea0003800000 */
[----:B------:R-:W0:Y:S01]  /*0e80*/  S2UR UR5, SR_CgaCtaId ;  /* 0x00000000000579c3 */ /* 0x000e220000008800 */
[----:B------:R-:W-:Y:S01]  /*0e90*/  UMOV UR4, 0x400 ;  /* 0x0000040000047882 */ /* 0x000fe20000000000 */
[C---:B------:R-:W-:Y:S02]  /*0ea0*/  ISETP.GT.AND P2, PT, R20.reuse, 0x20, PT ;  /* 0x000000201400780c */ /* 0x040fe40003f44270 */
[C---:B------:R-:W-:Y:S02]  /*0eb0*/  ISETP.GT.AND P4, PT, R20.reuse, 0x40, PT ;  /* 0x000000401400780c */ /* 0x040fe40003f84270 */
[C---:B------:R-:W-:Y:S02]  /*0ec0*/  ISETP.GT.AND P3, PT, R20.reuse, 0x60, PT ;  /* 0x000000601400780c */ /* 0x040fe40003f64270 */
[----:B------:R-:W-:Y:S01]  /*0ed0*/  ISETP.GT.AND P1, PT, R20, 0x80, PT ;  /* 0x000000801400780c */ /* 0x000fe20003f24270 */
[----:B0-----:R-:W-:-:S09]  /*0ee0*/  ULEA UR4, UR5, UR4, 0x18 ;  /* 0x0000000405047291 */ /* 0x001fd2000f8ec0ff */
[----:B----4-:R-:W0:Y:S04]  /*0ef0*/  LDS R3, [UR4+0xc] ;  /* 0x00000c04ff037984 */ /* 0x010e280008000800 */
[----:B------:R-:W1:Y:S04]  /*0f00*/  LDS.128 R4, [UR4+0x10] ;  /* 0x00001004ff047984 */ /* 0x000e680008000c00 */
[----:B------:R-:W2:Y:S01]  /*0f10*/  LDS.64 R8, [UR4+0x20] ;  /* 0x00002004ff087984 */ /* 0x000ea20008000a00 */
[----:B0-----:R-:W-:Y:S01]  /*0f20*/  @P2 FADD R0, R0, R3 ;  /* 0x0000000300002221 */ /* 0x001fe20000000000 */
[----:B------:R-:W-:-:S03]  /*0f30*/  ISETP.GT.AND P2, PT, R20, 0xa0, PT ;  /* 0x000000a01400780c */ /* 0x000fc60003f44270 */
[----:B-1----:R-:W-:Y:S01]  /*0f40*/  @P4 FADD R0, R0, R4 ;  /* 0x0000000400004221 */ /* 0x002fe20000000000 */
[----:B------:R-:W-:-:S03]  /*0f50*/  ISETP.GT.AND P4, PT, R20, 0xc0, PT ;  /* 0x000000c01400780c */ /* 0x000fc60003f84270 */
[----:B------:R-:W-:Y:S01]  /*0f60*/  @P3 FADD R0, R0, R5 ;  /* 0x0000000500003221 */ /* 0x000fe20000000000 */
[----:B------:R-:W-:-:S03]  /*0f70*/  ISETP.GT.AND P3, PT, R20, 0xe0, PT ;  /* 0x000000e01400780c */ /* 0x000fc60003f64270 */
[----:B------:R-:W-:-:S04]  /*0f80*/  @P1 FADD R0, R0, R6 ;  /* 0x0000000600001221 */ /* 0x000fc80000000000 */
[----:B------:R-:W-:-:S04]  /*0f90*/  @P2 FADD R0, R0, R7 ;  /* 0x0000000700002221 */ /* 0x000fc80000000000 */
[----:B--2---:R-:W-:-:S04]  /*0fa0*/  @P4 FADD R0, R0, R8 ;  /* 0x0000000800004221 */ /* 0x004fc80000000000 */
[----:B------:R-:W-:Y:S01]  /*0fb0*/  @P3 FADD R0, R0, R9 ;  /* 0x0000000900003221 */ /* 0x000fe20000000000 */
[----:B------:R-:W-:Y:S06]  /*0fc0*/  BRA `(.L_x_239) ;  /* 0x0000002c006c7947 */ /* 0x000fec0003800000 */
.L_x_225:
[----:B------:R-:W0:Y:S01]  /*0fd0*/  S2R R0, SR_TID.X ;  /* 0x0000000000007919 */ /* 0x000e220000002100 */
[----:B------:R-:W1:Y:S01]  /*0fe0*/  LDC.64 R2, c[0x0][0x380] ;  /* 0x0000e000ff027b82 */ /* 0x000e620000000a00 */
[----:B0-----:R-:W-:-:S05]  /*0ff0*/  SHF.L.U32 R5, R0, 0x2, RZ ;  /* 0x0000000200057819 */ /* 0x001fca00000006ff */
[----:B-1----:R-:W-:-:S05]  /*1000*/  IMAD.WIDE.U32 R2, R5, 0x4, R2 ;  /* 0x0000000405027825 */ /* 0x002fca00078e0002 */
[----:B------:R-:W2:Y:S04]  /*1010*/  LDG.E.128.CONSTANT R4, desc[UR6][R2.64] ;  /* 0x0000000602047981 */ /* 0x000ea8000c1e9d00 */
[----:B------:R-:W3:Y:S04]  /*1020*/  LDG.E.128.CONSTANT R8, desc[UR6][R2.64+0x1000] ;  /* 0x0010000602087981 */ /* 0x000ee8000c1e9d00 */
[----:B------:R-:W4:Y:S04]  /*1030*/  LDG.E.128.CONSTANT R12, desc[UR6][R2.64+0x2000] ;  /* 0x00200006020c7981 */ /* 0x000f28000c1e9d00 */
[----:B------:R-:W5:Y:S01]  /*1040*/  LDG.E.128.CONSTANT R16, desc[UR6][R2.64+0x3000] ;  /* 0x0030000602107981 */ /* 0x000f62000c1e9d00 */
[----:B------:R-:W-:Y:S01]  /*1050*/  ISETP.GE.U32.AND P0, PT, R20, 0x2000, PT ;  /* 0x000020001400780c */ /* 0x000fe20003f06070 */
[----:B------:R-:W-:-:S02]  /*1060*/  HFMA2 R23, -RZ, RZ, 0, 0.00048828125 ;  /* 0x00001000ff177431 */ /* 0x000fc400000001ff */
[----:B--2---:R-:W-:Y:S01]  /*1070*/  FADD R4, R4, R5 ;  /* 0x0000000504047221 */ /* 0x004fe20000000000 */
[----:B------:R-:W-:Y:S01]  /*1080*/  FADD R7, R6, R7 ;  /* 0x0000000706077221 */ /* 0x000fe20000000000 */
[----:B---3--:R-:W-:Y:S01]  /*1090*/  FADD R8, R8, R9 ;  /* 0x0000000908087221 */ /* 0x008fe20000000000 */
[----:B------:R-:W-:Y:S02]  /*10a0*/  FADD R11, R10, R11 ;  /* 0x0000000b0a0b7221 */ /* 0x000fe40000000000 */
[----:B------:R-:W-:Y:S01]  /*10b0*/  FADD R4, R4, R7 ;  /* 0x0000000704047221 */ /* 0x000fe20000000000 */
[----:B----4-:R-:W-:Y:S01]  /*10c0*/  FADD R12, R12, R13 ;  /* 0x0000000d0c0c7221 */ /* 0x010fe20000000000 */
[----:B------:R-:W-:Y:S01]  /*10d0*/  FADD R15, R14, R15 ;  /* 0x0000000f0e0f7221 */ /* 0x000fe20000000000 */
[----:B------:R-:W-:Y:S01]  /*10e0*/  FADD R11, R8, R11 ;  /* 0x0000000b080b7221 */ /* 0x000fe20000000000 */
[----:B-----5:R-:W-:Y:S01]  /*10f0*/  FADD R16, R16, R17 ;  /* 0x0000001110107221 */ /* 0x020fe20000000000 */
[----:B------:R-:W-:Y:S01]  /*1100*/  FADD R19, R18, R19 ;  /* 0x0000001312137221 */ /* 0x000fe20000000000 */
[----:B------:R-:W-:Y:S01]  /*1110*/  FADD R12, R12, R15 ;  /* 0x0000000f0c0c7221 */ /* 0x000fe20000000000 */
[----:B------:R-:W-:-:S02]  /*1120*/  FADD R4, R4, R11 ;  /* 0x0000000b04047221 */ /* 0x000fc40000000000 */
[----:B------:R-:W-:-:S04]  /*1130*/  FADD R19, R16, R19 ;  /* 0x0000001310137221 */ /* 0x000fc80000000000 */
[----:B------:R-:W-:-:S04]  /*1140*/  FADD R19, R12, R19 ;  /* 0x000000130c137221 */ /* 0x000fc80000000000 */
[----:B------:R-:W-:Y:S01]  /*1150*/  FADD R21, R4, R19 ;  /* 0x0000001304157221 */ /* 0x000fe20000000000 */
[----:B------:R-:W-:Y:S06]  /*1160*/  @!P0 BRA `(.L_x_240) ;  /* 0x00000000007c8947 */ /* 0x000fec0003800000 */
[----:B------:R-:W0:Y:S01]  /*1170*/  LDC R24, c[0x0][0x390] ;  /* 0x0000e400ff187b82 */ /* 0x000e220000000800 */
[----:B------:R-:W-:Y:S02]  /*1180*/  IADD3 R22, PT, PT, R20, -0x1000, RZ ;  /* 0xfffff00014167810 */ /* 0x000fe40007ffe0ff */
[----:B------:R-:W-:-:S07]  /*1190*/  MOV R23, 0x1000 ;  /* 0x0000100000177802 */ /* 0x000fce0000000f00 */
.L_x_242:
[----:B------:R-:W-:-:S05]  /*11a0*/  IMAD.WIDE R26, R23, 0x4, R2 ;  /* 0x00000004171a7825 */ /* 0x000fca00078e0202 */
[----:B------:R-:W2:Y:S04]  /*11b0*/  LDG.E.128.CONSTANT R16, desc[UR6][R26.64+0x2000] ;  /* 0x002000061a107981 */ /* 0x000ea8000c1e9d00 */
[----:B------:R-:W3:Y:S04]  /*11c0*/  LDG.E.128.CONSTANT R4, desc[UR6][R26.64+0x3000] ;  /* 0x003000061a047981 */ /* 0x000ee8000c1e9d00 */
[----:B------:R-:W4:Y:S04]  /*11d0*/  LDG.E.128.CONSTANT R8, desc[UR6][R26.64] ;  /* 0x000000061a087981 */ /* 0x000f28000c1e9d00 */
[----:B------:R-:W5:Y:S01]  /*11e0*/  LDG.E.128.CONSTANT R12, desc[UR6][R26.64+0x1000] ;  /* 0x001000061a0c7981 */ /* 0x000f62000c1e9d00 */
[----:B0-----:R-:W-:Y:S01]  /*11f0*/  MOV R20, R24 ;  /* 0x0000001800147202 */ /* 0x001fe20000000f00 */
[----:B--2---:R-:W-:Y:S01]  /*1200*/  FADD R17, R17, R18 ;  /* 0x0000001211117221 */ /* 0x004fe20000000000 */
[----:B---3--:R-:W-:-:S02]  /*1210*/  FADD R18, R19, R4 ;  /* 0x0000000413127221 */ /* 0x008fc40000000000 */
[----:B------:R-:W-:Y:S01]  /*1220*/  IADD3 R4, PT, PT, -R23, R20, RZ ;  /* 0x0000001417047210 */ /* 0x000fe20007ffe1ff */
[----:B------:R-:W-:Y:S01]  /*1230*/  FADD R5, R5, R6 ;  /* 0x0000000605057221 */ /* 0x000fe20000000000 */
[----:B----4-:R-:W-:Y:S01]  /*1240*/  FADD R9, R9, R10 ;  /* 0x0000000a09097221 */ /* 0x010fe20000000000 */
[----:B------:R-:W-:Y:S01]  /*1250*/  FADD R8, R8, R21 ;  /* 0x0000001508087221 */ /* 0x000fe20000000000 */
[----:B------:R-:W-:Y:S01]  /*1260*/  ISETP.GE.AND P0, PT, R4, 0x1000, PT ;  /* 0x000010000400780c */ /* 0x000fe20003f06270 */
[----:B-----5:R-:W-:Y:S01]  /*1270*/  FADD R13, R13, R14 ;  /* 0x0000000e0d0d7221 */ /* 0x020fe20000000000 */
[----:B------:R-:W-:Y:S01]  /*1280*/  FADD R10, R11, R12 ;  /* 0x0000000c0b0a7221 */ /* 0x000fe20000000000 */
[----:B------:R-:W-:Y:S01]  /*1290*/  FADD R14, R15, R16 ;  /* 0x000000100f0e7221 */ /* 0x000fe20000000000 */
[----:B------:R-:W-:Y:S01]  /*12a0*/  FADD R8, R8, R9 ;  /* 0x0000000908087221 */ /* 0x000fe20000000000 */
[----:B------:R-:W-:Y:S01]  /*12b0*/  FADD R5, R18, R5 ;  /* 0x0000000512057221 */ /* 0x000fe20000000000 */
[----:B------:R-:W-:Y:S01]  /*12c0*/  FADD R13, R10, R13 ;  /* 0x0000000d0a0d7221 */ /* 0x000fe20000000000 */
[----:B------:R-:W-:-:S03]  /*12d0*/  FADD R14, R14, R17 ;  /* 0x000000110e0e7221 */ /* 0x000fc60000000000 */
[----:B------:R-:W-:Y:S01]  /*12e0*/  FADD R8, R8, R13 ;  /* 0x0000000d08087221 */ /* 0x000fe20000000000 */
[----:B------:R-:W-:-:S04]  /*12f0*/  FADD R5, R14, R5 ;  /* 0x000000050e057221 */ /* 0x000fc80000000000 */
[----:B------:R-:W-:-:S04]  /*1300*/  FADD R5, R8, R5 ;  /* 0x0000000508057221 */ /* 0x000fc80000000000 */
[----:B------:R-:W-:Y:S01]  /*1310*/  FADD R21, R7, R5 ;  /* 0x0000000507157221 */ /* 0x000fe20000000000 */
[----:B------:R-:W-:Y:S06]  /*1320*/  @!P0 BRA `(.L_x_241) ;  /* 0x0000000800308947 */ /* 0x000fec0003800000 */
[----:B------:R-:W-:-:S04]  /*1330*/  IADD3 R23, PT, PT, R23, 0x1000, RZ ;  /* 0x0000100017177810 */ /* 0x000fc80007ffe0ff */
[----:B------:R-:W-:-:S13]  /*1340*/  ISETP.GT.AND P0, PT, R23, R22, PT ;  /* 0x000000161700720c */ /* 0x000fda0003f04270 */
[----:B------:R-:W-:Y:S05]  /*1350*/  @!P0 BRA `(.L_x_242) ;  /* 0xfffffffc00908947 */ /* 0x000fea000383ffff */
.L_x_240:
[----:B------:R-:W-:-:S13]  /*1360*/  ISETP.GE.AND P0, PT, R23, R20, PT ;  /* 0x000000141700720c */ /* 0x000fda0003f06270 */
[----:B------:R-:W-:Y:S05]  /*1370*/  @P0 BRA `(.L_x_241) ;  /* 0x00000008001c0947 */ /* 0x000fea0003800000 */
[----:B------:R-:W-:Y:S01]  /*1380*/  IMAD.IADD R9, R20, 0x1, -R23 ;  /* 0x0000000114097824 */ /* 0x000fe200078e0a17 */
[----:B------:R-:W-:Y:S04]  /*1390*/  BSSY.RECONVERGENT B1, `(.L_x_241) ;  /* 0x0000085000017945 */ /* 0x000fe80003800200 */
[----:B------:R-:W-:-:S13]  /*13a0*/  ISETP.GE.AND P0, PT, R0, R9, PT ;  /* 0x000000090000720c */ /* 0x000fda0003f06270 */
[----:B------:R-:W-:Y:S05]  /*13b0*/  @P0 BRA `(.L_x_243) ;  /* 0x0000000800080947 */ /* 0x000fea0003800000 */
[-C--:B------:R-:W-:Y:S01]  /*13c0*/  LOP3.LUT R2, RZ, R0.reuse, RZ, 0x33, !PT ;  /* 0x00000000ff027212 */ /* 0x080fe200078e33ff */
[----:B------:R-:W-:Y:S01]  /*13d0*/  BSSY.RECONVERGENT B2, `(.L_x_244) ;  /* 0x0000015000027945 */ /* 0x000fe20003800200 */
[----:B------:R-:W-:Y:S02]  /*13e0*/  MOV R8, R0 ;  /* 0x0000000000087202 */ /* 0x000fe40000000f00 */
[----:B------:R-:W-:-:S04]  /*13f0*/  IADD3 R2, PT, PT, -R23, R20, R2 ;  /* 0x0000001417027210 */ /* 0x000fc80007ffe102 */
[C---:B------:R-:W-:Y:S02]  /*1400*/  LOP3.LUT R3, R2.reuse, 0x300, RZ, 0xc0, !PT ;  /* 0x0000030002037812 */ /* 0x040fe400078ec0ff */
[----:B------:R-:W-:Y:S02]  /*1410*/  ISETP.GE.U32.AND P1, PT, R2, 0x300, PT ;  /* 0x000003000200780c */ /* 0x000fe40003f26070 */
[----:B------:R-:W-:-:S13]  /*1420*/  ISETP.NE.AND P0, PT, R3, 0x300, PT ;  /* 0x000003000300780c */ /* 0x000fda0003f05270 */
[----:B------:R-:W-:Y:S05]  /*1430*/  @!P0 BRA `(.L_x_245) ;  /* 0x0000000000388947 */ /* 0x000fea0003800000 */
[----:B------:R-:W0:Y:S01]  /*1440*/  LDC.64 R4, c[0x0][0x380] ;  /* 0x0000e000ff047b82 */ /* 0x000e220000000a00 */
[----:B------:R-:W-:Y:S02]  /*1450*/  LEA.HI R2, R2, 0x1, RZ, 0x18 ;  /* 0x0000000102027811 */ /* 0x000fe400078fc0ff */
[----:B------:R-:W-:Y:S02]  /*1460*/  IADD3 R7, PT, PT, R0, R23, RZ ;  /* 0x0000001700077210 */ /* 0x000fe40007ffe0ff */
[----:B------:R-:W-:Y:S02]  /*1470*/  LOP3.LUT R2, R2, 0x3, RZ, 0xc0, !PT ;  /* 0x0000000302027812 */ /* 0x000fe400078ec0ff */
[----:B------:R-:W-:Y:S02]  /*1480*/  MOV R8, R0 ;  /* 0x0000000000087202 */ /* 0x000fe40000000f00 */
[----:B------:R-:W-:-:S07]  /*1490*/  IADD3 R6, PT, PT, -R2, RZ, RZ ;  /* 0x000000ff02067210 */ /* 0x000fce0007ffe1ff */
.L_x_246:
[----:B0-----:R-:W-:-:S06]  /*14a0*/  IMAD.WIDE.U32 R2, R7, 0x4, R4 ;  /* 0x0000000407027825 */ /* 0x001fcc00078e0004 */
[----:B------:R-:W2:Y:S01]  /*14b0*/  LDG.E.CONSTANT R2, desc[UR6][R2.64] ;  /* 0x0000000602027981 */ /* 0x000ea2000c1e9900 */
[----:B------:R-:W-:Y:S02]  /*14c0*/  IADD3 R6, PT, PT, R6, 0x1, RZ ;  /* 0x0000000106067810 */ /* 0x000fe40007ffe0ff */
[----:B------:R-:W-:Y:S02]  /*14d0*/  IADD3 R8, PT, PT, R8, 0x100, RZ ;  /* 0x0000010008087810 */ /* 0x000fe40007ffe0ff */
[----:B------:R-:W-:Y:S02]  /*14e0*/  ISETP.NE.AND P0, PT, R6, RZ, PT ;  /* 0x000000ff0600720c */ /* 0x000fe40003f05270 */
[----:B------:R-:W-:Y:S01]  /*14f0*/  IADD3 R7, PT, PT, R7, 0x100, RZ ;  /* 0x0000010007077810 */ /* 0x000fe20007ffe0ff */
[----:B--2---:R-:W-:-:S10]  /*1500*/  FADD R21, R2, R21 ;  /* 0x0000001502157221 */ /* 0x004fd40000000000 */
[----:B------:R-:W-:Y:S05]  /*1510*/  @P0 BRA `(.L_x_246) ;  /* 0xfffffffc00e00947 */ /* 0x000fea000383ffff */
.L_x_245:
[----:B------:R-:W-:Y:S05]  /*1520*/  BSYNC.RECONVERGENT B2 ;  /* 0x0000000000027941 */ /* 0x000fea0003800200 */
.L_x_244:
[----:B------:R-:W-:Y:S05]  /*1530*/  @!P1 BRA `(.L_x_243) ;  /* 0x0000000400a89947 */ /* 0x000fea0003800000 */
[----:B------:R-:W0:Y:S01]  /*1540*/  LDCU.64 UR4, c[0x0][0x380] ;  /* 0x00007000ff0477ac */ /* 0x000e220008000a00 */
[----:B------:R-:W-:Y:S01]  /*1550*/  IADD3 R5, PT, PT, R9, -R8, RZ ;  /* 0x8000000809057210 */ /* 0x000fe20007ffe0ff */
[----:B------:R-:W-:Y:S01]  /*1560*/  BSSY.RECONVERGENT B2, `(.L_x_247) ;  /* 0x000003b000027945 */ /* 0x000fe20003800200 */
[CC--:B------:R-:W-:Y:S02]  /*1570*/  IADD3 R3, P0, PT, R8.reuse, R23.reuse, RZ ;  /* 0x0000001708037210 */ /* 0x0c0fe40007f1e0ff */
[----:B------:R-:W-:Y:S02]  /*1580*/  ISETP.GT.AND P1, PT, R5, 0xc00, PT ;  /* 0x00000c000500780c */ /* 0x000fe40003f24270 */
[----:B------:R-:W-:Y:S02]  /*1590*/  IADD3.X R4, PT, PT, RZ, RZ, RZ, P0, !PT ;  /* 0x000000ffff047210 */ /* 0x000fe400007fe4ff */
[----:B------:R-:W-:Y:S02]  /*15a0*/  IADD3 R11, PT, PT, R8, R23, RZ ;  /* 0x00000017080b7210 */ /* 0x000fe40007ffe0ff */
[----:B0-----:R-:W-:-:S04]  /*15b0*/  LEA R2, P0, R3, UR4, 0x2 ;  /* 0x0000000403027c11 */ /* 0x001fc8000f8010ff */
[----:B------:R-:W-:Y:S02]  /*15c0*/  LEA.HI.X R3, R3, UR5, R4, 0x2, P0 ;  /* 0x0000000503037c11 */ /* 0x000fe400080f1404 */
[----:B------:R-:W-:-:S05]  /*15d0*/  IADD3 R2, P0, PT, R2, 0x800, RZ ;  /* 0x0000080002027810 */ /* 0x000fca0007f1e0ff */
[----:B------:R-:W-:Y:S01]  /*15e0*/  IMAD.X R3, RZ, RZ, R3, P0 ;  /* 0x000000ffff037224 */ /* 0x000fe200000e0603 */
[----:B------:R-:W-:Y:S01]  /*15f0*/  PLOP3.LUT P0, PT, PT, PT, PT, 0x80, 0x8 ;  /* 0x000000000008781c */ /* 0x000fe20003f0f070 */
[----:B------:R-:W-:-:S12]  /*1600*/  @!P1 BRA `(.L_x_248) ;  /* 0x0000000000c09947 */ /* 0x000fd80003800000 */
[----:B------:R-:W-:Y:S02]  /*1610*/  PLOP3.LUT P0, PT, PT, PT, PT, 0x8, 0x80 ;  /* 0x000000000080781c */ /* 0x000fe40003f0e170 */
[----:B------:R-:W-:-:S11]  /*1620*/  IADD3 R13, PT, PT, R9, -0xc00, RZ ;  /* 0xfffff400090d7810 */ /* 0x000fd60007ffe0ff */
.L_x_249:
[----:B------:R-:W0:Y:S01]  /*1630*/  LDC.64 R4, c[0x0][0x380] ;  /* 0x0000e000ff047b82 */ /* 0x000e220000000a00 */
[----:B------:R-:W2:Y:S01]  /*1640*/  LDG.E.CONSTANT R10, desc[UR6][R2.64+-0x400] ;  /* 0xfffc0006020a7981 */ /* 0x000ea2000c1e9900 */
[----:B------:R-:W-:-:S03]  /*1650*/  IADD3 R25, PT, PT, R11, 0x400, RZ ;  /* 0x000004000b197810 */ /* 0x000fc60007ffe0ff */
[----:B------:R-:W3:Y:S04]  /*1660*/  LDG.E.CONSTANT R19, desc[UR6][R2.64] ;  /* 0x0000000602137981 */ /* 0x000ee8000c1e9900 */
[----:B------:R-:W4:Y:S01]  /*1670*/  LDG.E.CONSTANT R18, desc[UR6][R2.64+0x400] ;  /* 0x0004000602127981 */ /* 0x000f22000c1e9900 */
[----:B------:R-:W-:-:S03]  /*1680*/  IADD3 R7, PT, PT, R11, 0x800, RZ ;  /* 0x000008000b077810 */ /* 0x000fc60007ffe0ff */
[----:B------:R-:W5:Y:S04]  /*1690*/  LDG.E.CONSTANT R16, desc[UR6][R2.64+0xc00] ;  /* 0x000c000602107981 */ /* 0x000f68000c1e9900 */
[----:B------:R-:W5:Y:S04]  /*16a0*/  LDG.E.CONSTANT R15, desc[UR6][R2.64+0x1000] ;  /* 0x00100006020f7981 */ /* 0x000f68000c1e9900 */
[----:B------:R-:W5:Y:S01]  /*16b0*/  LDG.E.CONSTANT R14, desc[UR6][R2.64+0x1400] ;  /* 0x00140006020e7981 */ /* 0x000f62000c1e9900 */
[----:B0-----:R-:W-:-:S03]  /*16c0*/  IMAD.WIDE.U32 R22, R11, 0x4, R4 ;  /* 0x000000040b167825 */ /* 0x001fc600078e0004 */
[----:B------:R-:W5:Y:S04]  /*16d0*/  LDG.E.CONSTANT R20, desc[UR6][R2.64+0x2000] ;  /* 0x0020000602147981 */ /* 0x000f68000c1e9900 */
[----:B------:R0:W2:Y:S01]  /*16e0*/  LDG.E.CONSTANT R12, desc[UR6][R22.64] ;  /* 0x00000006160c7981 */ /* 0x0000a2000c1e9900 */
[----:B------:R-:W-:-:S03]  /*16f0*/  IMAD.WIDE.U32 R24, R25, 0x4, R4 ;  /* 0x0000000419187825 */ /* 0x000fc600078e0004 */
[----:B------:R-:W5:Y:S04]  /*1700*/  LDG.E.CONSTANT R26, desc[UR6][R2.64+0x3000] ;  /* 0x00300006021a7981 */ /* 0x000f68000c1e9900 */
[----:B------:R-:W5:Y:S01]  /*1710*/  LDG.E.CONSTANT R17, desc[UR6][R24.64] ;  /* 0x0000000618117981 */ /* 0x000f62000c1e9900 */
[--C-:B------:R-:W-:Y:S01]  /*1720*/  IMAD.WIDE.U32 R6, R7, 0x4, R4.reuse ;  /* 0x0000000407067825 */ /* 0x100fe200078e0004 */
[----:B0-----:R-:W-:Y:S02]  /*1730*/  IADD3 R23, PT, PT, R11, 0xc00, RZ ;  /* 0x00000c000b177810 */ /* 0x001fe40007ffe0ff */
[----:B------:R-:W5:Y:S04]  /*1740*/  LDG.E.CONSTANT R22, desc[UR6][R2.64+0x1c00] ;  /* 0x001c000602167981 */ /* 0x000f68000c1e9900 */
[----:B------:R-:W5:Y:S01]  /*1750*/  LDG.E.CONSTANT R6, desc[UR6][R6.64] ;  /* 0x0000000606067981 */ /* 0x000f62000c1e9900 */
[----:B------:R-:W-:-:S03]  /*1760*/  IMAD.WIDE.U32 R4, R23, 0x4, R4 ;  /* 0x0000000417047825 */ /* 0x000fc600078e0004 */
[----:B------:R-:W5:Y:S04]  /*1770*/  LDG.E.CONSTANT R23, desc[UR6][R2.64+0x2400] ;  /* 0x0024000602177981 */ /* 0x000f68000c1e9900 */
[----:B------:R-:W5:Y:S04]  /*1780*/  LDG.E.CONSTANT R4, desc[UR6][R4.64] ;  /* 0x0000000604047981 */ /* 0x000f68000c1e9900 */
[----:B------:R-:W5:Y:S04]  /*1790*/  LDG.E.CONSTANT R24, desc[UR6][R2.64+0x2c00] ;  /* 0x002c000602187981 */ /* 0x000f68000c1e9900 */
[----:B------:R0:W5:Y:S01]  /*17a0*/  LDG.E.CONSTANT R25, desc[UR6][R2.64+0x3400] ;  /* 0x0034000602197981 */ /* 0x000162000c1e9900 */
[----:B------:R-:W-:-:S04]  /*17b0*/  IADD3 R8, PT, PT, R8, 0x1000, RZ ;  /* 0x0000100008087810 */ /* 0x000fc80007ffe0ff */
[----:B------:R-:W-:Y:S02]  /*17c0*/  ISETP.GE.AND P1, PT, R8, R13, PT ;  /* 0x0000000d0800720c */ /* 0x000fe40003f26270 */
[----:B0-----:R-:W-:Y:S02]  /*17d0*/  IADD3 R2, P2, PT, R2, 0x4000, RZ ;  /* 0x0000400002027810 */ /* 0x001fe40007f5e0ff */
[----:B------:R-:W-:Y:S02]  /*17e0*/  IADD3 R11, PT, PT, R11, 0x1000, RZ ;  /* 0x000010000b0b7810 */ /* 0x000fe40007ffe0ff */
[----:B------:R-:W-:Y:S01]  /*17f0*/  IADD3.X R3, PT, PT, RZ, R3, RZ, P2, !PT ;  /* 0x00000003ff037210 */ /* 0x000fe200017fe4ff */
[----:B--2---:R-:W-:-:S04]  /*1800*/  FADD R21, R12, R21 ;  /* 0x000000150c157221 */ /* 0x004fc80000000000 */
[----:B------:R-:W-:-:S04]  /*1810*/  FADD R10, R21, R10 ;  /* 0x0000000a150a7221 */ /* 0x000fc80000000000 */
[----:B---3--:R-:W-:-:S04]  /*1820*/  FADD R19, R10, R19 ;  /* 0x000000130a137221 */ /* 0x008fc80000000000 */
[----:B----4-:R-:W-:-:S04]  /*1830*/  FADD R18, R19, R18 ;  /* 0x0000001213127221 */ /* 0x010fc80000000000 */
[----:B-----5:R-:W-:-:S04]  /*1840*/  FADD R17, R18, R17 ;  /* 0x0000001112117221 */ /* 0x020fc80000000000 */
        /* <DEDUP_REMOVED lines=12> */
.L_x_248:
[----:B------:R-:W-:Y:S05]  /*1910*/  BSYNC.RECONVERGENT B2 ;  /* 0x0000000000027941 */ /* 0x000fea0003800200 */
.L_x_247:
[----:B------:R-:W-:Y:S01]  /*1920*/  IADD3 R4, PT, PT, R9, -R8, RZ ;  /* 0x8000000809047210 */ /* 0x000fe20007ffe0ff */
[----:B------:R-:W-:Y:S03]  /*1930*/  BSSY.RECONVERGENT B2, `(.L_x_250) ;  /* 0x000001e000027945 */ /* 0x000fe60003800200 */
[----:B------:R-:W-:-:S13]  /*1940*/  ISETP.GT.AND P1, PT, R4, 0x400, PT ;  /* 0x000004000400780c */ /* 0x000fda0003f24270 */
[----:B------:R-:W-:Y:S05]  /*1950*/  @!P1 BRA `(.L_x_251) ;  /* 0x00000000006c9947 */ /* 0x000fea0003800000 */
[----:B------:R-:W0:Y:S01]  /*1960*/  LDC.64 R6, c[0x0][0x380] ;  /* 0x0000e000ff067b82 */ /* 0x000e220000000a00 */
[----:B------:R-:W2:Y:S01]  /*1970*/  LDG.E.CONSTANT R10, desc[UR6][R2.64+-0x400] ;  /* 0xfffc0006020a7981 */ /* 0x000ea2000c1e9900 */
[----:B------:R-:W-:-:S03]  /*1980*/  VIADD R15, R11, 0x400 ;  /* 0x000004000b0f7836 */ /* 0x000fc60000000000 */
[----:B------:R-:W3:Y:S04]  /*1990*/  LDG.E.CONSTANT R13, desc[UR6][R2.64] ;  /* 0x00000006020d7981 */ /* 0x000ee8000c1e9900 */
[----:B------:R-:W4:Y:S04]  /*19a0*/  LDG.E.CONSTANT R17, desc[UR6][R2.64+0xc00] ;  /* 0x000c000602117981 */ /* 0x000f28000c1e9900 */
[----:B------:R-:W5:Y:S04]  /*19b0*/  LDG.E.CONSTANT R19, desc[UR6][R2.64+0x1000] ;  /* 0x0010000602137981 */ /* 0x000f68000c1e9900 */
[----:B------:R1:W5:Y:S01]  /*19c0*/  LDG.E.CONSTANT R23, desc[UR6][R2.64+0x1400] ;  /* 0x0014000602177981 */ /* 0x000362000c1e9900 */
[----:B0-----:R-:W-:-:S06]  /*19d0*/  IMAD.WIDE.U32 R4, R11, 0x4, R6 ;  /* 0x000000040b047825 */ /* 0x001fcc00078e0006 */
[----:B------:R-:W2:Y:S01]  /*19e0*/  LDG.E.CONSTANT R4, desc[UR6][R4.64] ;  /* 0x0000000604047981 */ /* 0x000ea2000c1e9900 */
[----:B------:R-:W-:-:S03]  /*19f0*/  IMAD.WIDE.U32 R6, R15, 0x4, R6 ;  /* 0x000000040f067825 */ /* 0x000fc600078e0006 */
[----:B------:R-:W4:Y:S04]  /*1a00*/  LDG.E.CONSTANT R15, desc[UR6][R2.64+0x400] ;  /* 0x00040006020f7981 */ /* 0x000f28000c1e9900 */
[----:B------:R-:W5:Y:S01]  /*1a10*/  LDG.E.CONSTANT R7, desc[UR6][R6.64] ;  /* 0x0000000606077981 */ /* 0x000f62000c1e9900 */
[----:B------:R-:W-:Y:S02]  /*1a20*/  PLOP3.LUT P0, PT, PT, PT, PT, 0x8, 0x80 ;  /* 0x000000000080781c */ /* 0x000fe40003f0e170 */
[----:B------:R-:W-:Y:S02]  /*1a30*/  IADD3 R8, PT, PT, R8, 0x800, RZ ;  /* 0x0000080008087810 */ /* 0x000fe40007ffe0ff */
[----:B------:R-:W-:Y:S01]  /*1a40*/  IADD3 R11, PT, PT, R11, 0x800, RZ ;  /* 0x000008000b0b7810 */ /* 0x000fe20007ffe0ff */
[----:B--2---:R-:W-:-:S04]  /*1a50*/  FADD R21, R21, R4 ;  /* 0x0000000415157221 */ /* 0x004fc80000000000 */
[----:B------:R-:W-:-:S04]  /*1a60*/  FADD R10, R21, R10 ;  /* 0x0000000a150a7221 */ /* 0x000fc80000000000 */
[----:B---3--:R-:W-:-:S04]  /*1a70*/  FADD R10, R10, R13 ;  /* 0x0000000d0a0a7221 */ /* 0x008fc80000000000 */
[----:B----4-:R-:W-:-:S04]  /*1a80*/  FADD R10, R10, R15 ;  /* 0x0000000f0a0a7221 */ /* 0x010fc80000000000 */
[----:B-----5:R-:W-:Y:S01]  /*1a90*/  FADD R10, R10, R7 ;  /* 0x000000070a0a7221 */ /* 0x020fe20000000000 */
[----:B------:R-:W-:-:S03]  /*1aa0*/  IADD3 R4, P1, PT, R2, 0x2000, RZ ;  /* 0x0000200002047810 */ /* 0x000fc60007f3e0ff */
[----:B------:R-:W-:Y:S01]  /*1ab0*/  FADD R10, R10, R17 ;  /* 0x000000110a0a7221 */ /* 0x000fe20000000000 */
[----:B------:R-:W-:-:S03]  /*1ac0*/  IADD3.X R5, PT, PT, RZ, R3, RZ, P1, !PT ;  /* 0x00000003ff057210 */ /* 0x000fc60000ffe4ff */
[----:B------:R-:W-:Y:S01]  /*1ad0*/  FADD R10, R10, R19 ;  /* 0x000000130a0a7221 */ /* 0x000fe20000000000 */
[----:B-1----:R-:W-:Y:S02]  /*1ae0*/  MOV R2, R4 ;  /* 0x0000000400027202 */ /* 0x002fe40000000f00 */
[----:B------:R-:W-:Y:S01]  /*1af0*/  MOV R3, R5 ;  /* 0x0000000500037202 */ /* 0x000fe20000000f00 */
[----:B------:R-:W-:-:S07]  /*1b00*/  FADD R21, R10, R23 ;  /* 0x000000170a157221 */ /* 0x000fce0000000000 */
.L_x_251:
[----:B------:R-:W-:Y:S05]  /*1b10*/  BSYNC.RECONVERGENT B2 ;  /* 0x0000000000027941 */ /* 0x000fea0003800200 */
.L_x_250:
[----:B------:R-:W-:-:S13]  /*1b20*/  ISETP.LT.OR P0, PT, R8, R9, P0 ;  /* 0x000000090800720c */ /* 0x000fda0000701670 */
[----:B------:R-:W-:Y:S05]  /*1b30*/  @!P0 BRA `(.L_x_243) ;  /* 0x0000000000288947 */ /* 0x000fea0003800000 */
[----:B------:R-:W0:Y:S01]  /*1b40*/  LDC.64 R4, c[0x0][0x380] ;  /* 0x0000e000ff047b82 */ /* 0x000e220000000a00 */
[----:B------:R-:W2:Y:S04]  /*1b50*/  LDG.E.CONSTANT R6, desc[UR6][R2.64+-0x400] ;  /* 0xfffc000602067981 */ /* 0x000ea8000c1e9900 */
[----:B------:R-:W3:Y:S04]  /*1b60*/  LDG.E.CONSTANT R7, desc[UR6][R2.64] ;  /* 0x0000000602077981 */ /* 0x000ee8000c1e9900 */
[----:B------:R-:W4:Y:S01]  /*1b70*/  LDG.E.CONSTANT R9, desc[UR6][R2.64+0x400] ;  /* 0x0004000602097981 */ /* 0x000f22000c1e9900 */
[----:B0-----:R-:W-:-:S06]  /*1b80*/  IMAD.WIDE.U32 R4, R11, 0x4, R4 ;  /* 0x000000040b047825 */ /* 0x001fcc00078e0004 */
[----:B------:R-:W5:Y:S02]  /*1b90*/  LDG.E.CONSTANT R4, desc[UR6][R4.64] ;  /* 0x0000000604047981 */ /* 0x000f64000c1e9900 */
[----:B-----5:R-:W-:-:S04]  /*1ba0*/  FADD R21, R21, R4 ;  /* 0x0000000415157221 */ /* 0x020fc80000000000 */
[----:B--2---:R-:W-:-:S04]  /*1bb0*/  FADD R6, R21, R6 ;  /* 0x0000000615067221 */ /* 0x004fc80000000000 */
[----:B---3--:R-:W-:-:S04]  /*1bc0*/  FADD R6, R6, R7 ;  /* 0x0000000706067221 */ /* 0x008fc80000000000 */
[----:B----4-:R-:W-:-:S07]  /*1bd0*/  FADD R21, R6, R9 ;  /* 0x0000000906157221 */ /* 0x010fce0000000000 */
.L_x_243:
[----:B------:R-:W-:Y:S05]  /*1be0*/  BSYNC.RECONVERGENT B1 ;  /* 0x0000000000017941 */ /* 0x000fea0003800200 */
.L_x_241:
[----:B------:R-:W0:Y:S01]  /*1bf0*/  S2R R6, SR_LANEID ;  /* 0x0000000000067919 */ /* 0x000e220000000000 */
[----:B------:R-:W1:Y:S01]  /*1c00*/  SHFL.DOWN PT, R2, R21, 0x1, 0x1f ;  /* 0x08201f0015027f89 */ /* 0x000e6200000e0000 */
[C---:B0-----:R-:W-:Y:S02]  /*1c10*/  ISETP.GT.AND P0, PT, R6.reuse, 0x1e, PT ;  /* 0x0000001e0600780c */ /* 0x041fe40003f04270 */
[----:B------:R-:W-:-:S11]  /*1c20*/  ISETP.NE.AND P1, PT, R6, RZ, PT ;  /* 0x000000ff0600720c */ /* 0x000fd60003f25270 */
[----:B-1----:R-:W-:Y:S01]  /*1c30*/  @!P0 FADD R21, R2, R21 ;  /* 0x0000001502158221 */ /* 0x002fe20000000000 */
[----:B------:R-:W-:Y:S01]  /*1c40*/  ISETP.GT.AND P0, PT, R6, 0x1d, PT ;  /* 0x0000001d0600780c */ /* 0x000fe20003f04270 */
[----:B------:R-:W0:Y:S01]  /*1c50*/  @!P1 S2R R5, SR_CgaCtaId ;  /* 0x0000000000059919 */ /* 0x000e220000008800 */
[----:B------:R-:W-:Y:S02]  /*1c60*/  @!P1 MOV R4, 0x400 ;  /* 0x0000040000049802 */ /* 0x000fe40000000f00 */
[----:B------:R-:W-:Y:S01]  /*1c70*/  @!P1 SHF.R.U32.HI R3, RZ, 0x3, R0 ;  /* 0x00000003ff039819 */ /* 0x000fe20000011600 */
[----:B------:R-:W1:Y:S03]  /*1c80*/  SHFL.DOWN PT, R2, R21, 0x2, 0x1f ;  /* 0x08401f0015027f89 */ /* 0x000e6600000e0000 */
[----:B------:R-:W-:-:S05]  /*1c90*/  @!P1 LOP3.LUT R3, R3, 0x7c, RZ, 0xc0, !PT ;  /* 0x0000007c03039812 */ /* 0x000fca00078ec0ff */
[----:B-1----:R-:W-:Y:S01]  /*1ca0*/  @!P0 FADD R21, R21, R2 ;  /* 0x0000000215158221 */ /* 0x002fe20000000000 */
[----:B------:R-:W-:Y:S02]  /*1cb0*/  ISETP.GT.AND P0, PT, R6, 0x1b, PT ;  /* 0x0000001b0600780c */ /* 0x000fe40003f04270 */
[----:B0-----:R-:W-:Y:S02]  /*1cc0*/  @!P1 LEA R4, R5, R4, 0x18 ;  /* 0x0000000405049211 */ /* 0x001fe400078ec0ff */
[----:B------:R-:W0:Y:S02]  /*1cd0*/  SHFL.DOWN PT, R2, R21, 0x4, 0x1f ;  /* 0x08801f0015027f89 */ /* 0x000e2400000e0000 */
[----:B------:R-:W-:-:S07]  /*1ce0*/  @!P1 IADD3 R3, PT, PT, R3, R4, RZ ;  /* 0x0000000403039210 */ /* 0x000fce0007ffe0ff */
        /* <DEDUP_REMOVED lines=12> */
[----:B------:R-:W0:Y:S01]  /*1db0*/  S2UR UR5, SR_CgaCtaId ;  /* 0x00000000000579c3 */ /* 0x000e220000008800 */
[----:B------:R-:W-:Y:S02]  /*1dc0*/  UMOV UR4, 0x400 ;  /* 0x0000040000047882 */ /* 0x000fe40000000000 */
[----:B0-----:R-:W-:-:S09]  /*1dd0*/  ULEA UR4, UR5, UR4, 0x18 ;  /* 0x0000000405047291 */ /* 0x001fd2000f8ec0ff */
[----:B---3--:R-:W0:Y:S04]  /*1de0*/  LDS R3, [UR4+0xc] ;  /* 0x00000c04ff037984 */ /* 0x008e280008000800 */
        /* <DEDUP_REMOVED lines=10> */
.L_x_224:
        /* <DEDUP_REMOVED lines=12> */
.L_x_254:
[----:B------:R-:W-:Y:S05]  /*1f50*/  BSYNC.RECONVERGENT B1 ;  /* 0x0000000000017941 */ /* 0x000fea0003800200 */
.L_x_253:
[----:B------:R-:W-:Y:S01]  /*1f60*/  ISETP.GE.AND P0, PT, R11, R20, PT ;  /* 0x000000140b00720c */ /* 0x000fe20003f06270 */
[----:B------:R-:W-:-:S12]  /*1f70*/  BSSY.RECONVERGENT B1, `(.L_x_255) ;  /* 0x0000074000017945 */ /* 0x000fd80003800200 */
[----:B------:R-:W-:Y:S05]  /*1f80*/  @P0 BRA `(.L_x_256) ;  /* 0x0000000400c80947 */ /* 0x000fea0003800000 */
[----:B0-----:R-:W-:Y:S01]  /*1f90*/  LOP3.LUT R3, RZ, R11, RZ, 0x33, !PT ;  /* 0x0000000bff037212 */ /* 0x001fe200078e33ff */
[----:B------:R-:W-:Y:S04]  /*1fa0*/  BSSY.RECONVERGENT B2, `(.L_x_257) ;  /* 0x0000015000027945 */ /* 0x000fe80003800200 */
[----:B------:R-:W-:-:S05]  /*1fb0*/  IMAD.IADD R4, R3, 0x1, R20 ;  /* 0x0000000103047824 */ /* 0x000fca00078e0214 */
        /* <DEDUP_REMOVED lines=10> */
.L_x_259:
[----:B------:R-:W-:-:S06]  /*2060*/  MOV R3, R5 ;  /* 0x0000000500037202 */ /* 0x000fcc0000000f00 */
[----:B------:R0:W2:Y:S01]  /*2070*/  LDG.E.CONSTANT R3, desc[UR6][R2.64] ;  /* 0x0000000602037981 */ /* 0x0000a2000c1e9900 */
[----:B------:R-:W-:Y:S02]  /*2080*/  IADD3 R4, PT, PT, R4, 0x1, RZ ;  /* 0x0000000104047810 */ /* 0x000fe40007ffe0ff */
[----:B------:R-:W-:Y:S02]  /*2090*/  IADD3 R11, PT, PT, R11, 0x100, RZ ;  /* 0x000001000b0b7810 */ /* 0x000fe40007ffe0ff */
[----:B------:R-:W-:Y:S02]  /*20a0*/  ISETP.NE.AND P0, PT, R4, RZ, PT ;  /* 0x000000ff0400720c */ /* 0x000fe40003f05270 */
[----:B0-----:R-:W-:-:S04]  /*20b0*/  IADD3 R2, P2, PT, R2, 0x400, RZ ;  /* 0x0000040002027810 */ /* 0x001fc80007f5e0ff */
[----:B------:R-:W-:Y:S01]  /*20c0*/  IADD3.X R5, PT, PT, RZ, R5, RZ, P2, !PT ;  /* 0x00000005ff057210 */ /* 0x000fe200017fe4ff */
[----:B--2--5:R-:W-:-:S06]  /*20d0*/  FADD R0, R3, R0 ;  /* 0x0000000003007221 */ /* 0x024fcc0000000000 */
[----:B------:R-:W-:Y:S05]  /*20e0*/  @P0 BRA `(.L_x_259) ;  /* 0xfffffffc00dc0947 */ /* 0x000fea000383ffff */
.L_x_258:
[----:B------:R-:W-:Y:S05]  /*20f0*/  BSYNC.RECONVERGENT B2 ;  /* 0x0000000000027941 */ /* 0x000fea0003800200 */
.L_x_257:
        /* <DEDUP_REMOVED lines=8> */
.L_x_262:
        /* <DEDUP_REMOVED lines=9> */
[----:B------:R-:W-:-:S03]  /*2210*/  VIADD R3, R11, 0x800 ;  /* 0x000008000b037836 */ /* 0x000fc60000000000 */
[----:B------:R-:W4:Y:S01]  /*2220*/  LDG.E.CONSTANT R15, desc[UR6][R4.64+0x400] ;  /* 0x00040006040f7981 */ /* 0x000f22000c1e9900 */
        /* <DEDUP_REMOVED lines=32> */
.L_x_261:
[----:B------:R-:W-:Y:S05]  /*2430*/  BSYNC.RECONVERGENT B2 ;  /* 0x0000000000027941 */ /* 0x000fea0003800200 */
.L_x_260:
[----:B------:R-:W-:Y:S01]  /*2440*/  IADD3 R2, PT, PT, -R11, R20, RZ ;  /* 0x000000140b027210 */ /* 0x000fe20007ffe1ff */
[----:B------:R-:W-:Y:S03]  /*2450*/  BSSY.RECONVERGENT B2, `(.L_x_263) ;  /* 0x0000019000027945 */ /* 0x000fe60003800200 */
[----:B------:R-:W-:-:S13]  /*2460*/  ISETP.GT.AND P1, PT, R2, 0x400, PT ;  /* 0x000004000200780c */ /* 0x000fda0003f24270 */
[----:B------:R-:W-:Y:S05]  /*2470*/  @!P1 BRA `(.L_x_264) ;  /* 0x0000000000589947 */ /* 0x000fea0003800000 */
        /* <DEDUP_REMOVED lines=22> */
.L_x_264:
[----:B------:R-:W-:Y:S05]  /*25e0*/  BSYNC.RECONVERGENT B2 ;  /* 0x0000000000027941 */ /* 0x000fea0003800200 */
.L_x_263:
        /* <DEDUP_REMOVED lines=12> */
.L_x_256:
[----:B------:R-:W-:Y:S05]  /*26b0*/  BSYNC.RECONVERGENT B1 ;  /* 0x0000000000017941 */ /* 0x000fea0003800200 */
.L_x_255:
        /* <DEDUP_REMOVED lines=35> */
[----:B--2---:R-:W0:Y:S04]  /*28f0*/  LDS R3, [UR4+0xc] ;  /* 0x00000c04ff037984 */ /* 0x004e280008000800 */
        /* <DEDUP_REMOVED lines=10> */
.L_x_265:
[----:B0-----:R-:W0:Y:S01]  /*29a0*/  S2R R2, SR_LANEID ;  /* 0x0000000000027919 */ /* 0x001e220000000000 */
[----:B------:R-:W-:-:S04]  /*29b0*/  LOP3.LUT R0, R9, 0x3e0, RZ, 0xc0, !PT ;  /* 0x000003e009007812 */ /* 0x000fc800078ec0ff */
[----:B------:R-:W-:Y:S02]  /*29c0*/  IADD3 R3, PT, PT, R0, 0x20, RZ ;  /* 0x0000002000037810 */ /* 0x000fe40007ffe0ff */
[----:B------:R-:W-:Y:S02]  /*29d0*/  LOP3.LUT R7, RZ, R0, RZ, 0x33, !PT ;  /* 0x00000000ff077212 */ /* 0x000fe400078e33ff */
[-C--:B------:R-:W-:Y:S02]  /*29e0*/  ISETP.GT.AND P0, PT, R3, R20.reuse, PT ;  /* 0x000000140300720c */ /* 0x080fe40003f04270 */
[----:B------:R-:W-:-:S04]  /*29f0*/  IADD3 R7, PT, PT, R7, R20, RZ ;  /* 0x0000001407077210 */ /* 0x000fc80007ffe0ff */
[----:B------:R-:W-:-:S05]  /*2a00*/  SEL R4, R7, 0x1f, P0 ;  /* 0x0000001f07047807 */ /* 0x000fca0000000000 */
[----:B------:R-:W1:Y:S01]  /*2a10*/  SHFL.DOWN PT, R0, R5, 0x1, R4 ;  /* 0x0820000005007989 */ /* 0x000e6200000e0004 */
[C---:B0-----:R-:W-:Y:S01]  /*2a20*/  ISETP.GE.AND P0, PT, R2.reuse, R4, PT ;  /* 0x000000040200720c */ /* 0x041fe20003f06270 */
[C---:B------:R-:W-:Y:S01]  /*2a30*/  VIADD R3, R2.reuse, 0x2 ;  /* 0x0000000202037836 */ /* 0x040fe20000000000 */
[----:B------:R-:W-:-:S11]  /*2a40*/  ISETP.NE.AND P1, PT, R2, RZ, PT ;  /* 0x000000ff0200720c */ /* 0x000fd60003f25270 */
[----:B-1----:R-:W-:Y:S01]  /*2a50*/  @!P0 FADD R5, R0, R5 ;  /* 0x0000000500058221 */ /* 0x002fe20000000000 */
[-C--:B------:R-:W-:Y:S01]  /*2a60*/  ISETP.GT.AND P0, PT, R3, R4.reuse, PT ;  /* 0x000000040300720c */ /* 0x080fe20003f04270 */
[----:B------:R-:W0:Y:S01]  /*2a70*/  @!P1 S2R R6, SR_CgaCtaId ;  /* 0x0000000000069919 */ /* 0x000e220000008800 */
[----:B------:R-:W-:Y:S02]  /*2a80*/  IADD3 R3, PT, PT, R2, 0x4, RZ ;  /* 0x0000000402037810 */ /* 0x000fe40007ffe0ff */
[----:B------:R-:W1:Y:S09]  /*2a90*/  SHFL.DOWN PT, R0, R5, 0x2, R4 ;  /* 0x0840000005007989 */ /* 0x000e7200000e0004 */
[----:B-1----:R-:W-:Y:S01]  /*2aa0*/  @!P0 FADD R5, R5, R0 ;  /* 0x0000000005058221 */ /* 0x002fe20000000000 */
[----:B------:R-:W-:-:S02]  /*2ab0*/  ISETP.GT.AND P0, PT, R3, R4, PT ;  /* 0x000000040300720c */ /* 0x000fc40003f04270 */
[----:B------:R-:W-:Y:S02]  /*2ac0*/  IADD3 R3, PT, PT, R2, 0x8, RZ ;  /* 0x0000000802037810 */ /* 0x000fe40007ffe0ff */
[----:B------:R-:W1:Y:S09]  /*2ad0*/  SHFL.DOWN PT, R0, R5, 0x4, R4 ;  /* 0x0880000005007989 */ /* 0x000e7200000e0004 */
[----:B-1----:R-:W-:Y:S01]  /*2ae0*/  @!P0 FADD R5, R5, R0 ;  /* 0x0000000005058221 */ /* 0x002fe20000000000 */
[----:B------:R-:W-:-:S02]  /*2af0*/  ISETP.GT.AND P0, PT, R3, R4, PT ;  /* 0x000000040300720c */ /* 0x000fc40003f04270 */
[----:B------:R-:W-:Y:S02]  /*2b00*/  IADD3 R3, PT, PT, R2, 0x10, RZ ;  /* 0x0000001002037810 */ /* 0x000fe40007ffe0ff */
[----:B------:R-:W1:Y:S01]  /*2b10*/  SHFL.DOWN PT, R0, R5, 0x8, R4 ;  /* 0x0900000005007989 */ /* 0x000e6200000e0004 */
[----:B------:R-:W-:-:S04]  /*2b20*/  @!P1 SHF.R.U32.HI R2, RZ, 0x3, R9 ;  /* 0x00000003ff029819 */ /* 0x000fc80000011609 */
[----:B------:R-:W-:-:S04]  /*2b30*/  @!P1 LOP3.LUT R2, R2, 0x7c, RZ, 0xc0, !PT ;  /* 0x0000007c02029812 */ /* 0x000fc800078ec0ff */
[----:B-1----:R-:W-:Y:S01]  /*2b40*/  @!P0 FADD R5, R5, R0 ;  /* 0x0000000005058221 */ /* 0x002fe20000000000 */
[----:B------:R-:W-:Y:S02]  /*2b50*/  ISETP.GT.AND P0, PT, R3, R4, PT ;  /* 0x000000040300720c */ /* 0x000fe40003f04270 */
[----:B------:R-:W-:Y:S02]  /*2b60*/  @!P1 MOV R3, 0x400 ;  /* 0x0000040000039802 */ /* 0x000fe40000000f00 */
[----:B------:R-:W1:Y:S02]  /*2b70*/  SHFL.DOWN PT, R0, R5, 0x10, R4 ;  /* 0x0a00000005007989 */ /* 0x000e6400000e0004 */
[----:B0-----:R-:W-:-:S04]  /*2b80*/  @!P1 LEA R3, R6, R3, 0x18 ;  /* 0x0000000306039211 */ /* 0x001fc800078ec0ff */
[----:B------:R-:W-:-:S03]  /*2b90*/  @!P1 IADD3 R3, PT, PT, R2, R3, RZ ;  /* 0x0000000302039210 */ /* 0x000fc60007ffe0ff */
[----:B-1----:R-:W-:Y:S01]  /*2ba0*/  @!P0 FADD R5, R5, R0 ;  /* 0x0000000005058221 */ /* 0x002fe20000000000 */
        /* <DEDUP_REMOVED lines=12> */
[----:B-1----:R-:W0:Y:S04]  /*2c70*/  LDS R3, [UR4+0xc] ;  /* 0x00000c04ff037984 */ /* 0x002e280008000800 */
        /* <DEDUP_REMOVED lines=13> */
.L_x_252:
[----:B------:R-:W0:Y:S01]  /*2d50*/  S2R R8, SR_TID.X ;  /* 0x0000000000087919 */ /* 0x000e220000002100 */
[----:B------:R-:W0:Y:S02]  /*2d60*/  LDC.64 R2, c[0x0][0x380] ;  /* 0x0000e000ff027b82 */ /* 0x000e240000000a00 */
[----:B0-----:R-:W-:-:S05]  /*2d70*/  IMAD.WIDE.U32 R2, R8, 0x4, R2 ;  /* 0x0000000408027825 */ /* 0x001fca00078e0002 */
[----:B------:R-:W2:Y:S04]  /*2d80*/  LDG.E.CONSTANT R19, desc[UR6][R2.64] ;  /* 0x0000000602137981 */ /* 0x000ea8000c1e9900 */
[----:B------:R-:W2:Y:S04]  /*2d90*/  LDG.E.CONSTANT R0, desc[UR6][R2.64+0x400] ;  /* 0x0004000602007981 */ /* 0x000ea8000c1e9900 */
[----:B------:R-:W3:Y:S04]  /*2da0*/  LDG.E.CONSTANT R4, desc[UR6][R2.64+0x800] ;  /* 0x0008000602047981 */ /* 0x000ee8000c1e9900 */
[----:B------:R-:W3:Y:S04]  /*2db0*/  LDG.E.CONSTANT R5, desc[UR6][R2.64+0xc00] ;  /* 0x000c000602057981 */ /* 0x000ee8000c1e9900 */
[----:B------:R-:W4:Y:S04]  /*2dc0*/  LDG.E.CONSTANT R6, desc[UR6][R2.64+0x1000] ;  /* 0x0010000602067981 */ /* 0x000f28000c1e9900 */
[----:B------:R-:W4:Y:S04]  /*2dd0*/  LDG.E.CONSTANT R7, desc[UR6][R2.64+0x1400] ;  /* 0x0014000602077981 */ /* 0x000f28000c1e9900 */
[----:B------:R-:W5:Y:S04]  /*2de0*/  LDG.E.CONSTANT R9, desc[UR6][R2.64+0x1800] ;  /* 0x0018000602097981 */ /* 0x000f68000c1e9900 */
        /* <DEDUP_REMOVED lines=8> */
[----:B------:R-:W5:Y:S01]  /*2e70*/  LDG.E.CONSTANT R18, desc[UR6][R2.64+0x3c00] ;  /* 0x003c000602127981 */ /* 0x000f62000c1e9900 */
[----:B------:R-:W-:Y:S01]  /*2e80*/  ISETP.GE.U32.AND P0, PT, R20, 0x2000, PT ;  /* 0x000020001400780c */ /* 0x000fe20003f06070 */
[----:B--2---:R-:W-:Y:S01]  /*2e90*/  FADD R0, R19, R0 ;  /* 0x0000000013007221 */ /* 0x004fe20000000000 */
[----:B---3--:R-:W-:-:S04]  /*2ea0*/  FADD R5, R4, R5 ;  /* 0x0000000504057221 */ /* 0x008fc80000000000 */
[----:B------:R-:W-:Y:S01]  /*2eb0*/  FADD R0, R0, R5 ;  /* 0x0000000500007221 */ /* 0x000fe20000000000 */
[----:B----4-:R-:W-:Y:S01]  /*2ec0*/  FADD R6, R6, R7 ;  /* 0x0000000706067221 */ /* 0x010fe20000000000 */
[----:B-----5:R-:W-:-:S04]  /*2ed0*/  FADD R9, R9, R10 ;  /* 0x0000000a09097221 */ /* 0x020fc80000000000 */
[----:B------:R-:W-:Y:S01]  /*2ee0*/  FADD R9, R6, R9 ;  /* 0x0000000906097221 */ /* 0x000fe20000000000 */
[----:B------:R-:W-:-:S03]  /*2ef0*/  FADD R11, R11, R12 ;  /* 0x0000000c0b0b7221 */ /* 0x000fc60000000000 */
[----:B------:R-:W-:Y:S01]  /*2f00*/  FADD R0, R0, R9 ;  /* 0x0000000900007221 */ /* 0x000fe20000000000 */
[----:B------:R-:W-:-:S04]  /*2f10*/  FADD R14, R13, R14 ;  /* 0x0000000e0d0e7221 */ /* 0x000fc80000000000 */
[----:B------:R-:W-:Y:S01]  /*2f20*/  FADD R11, R11, R14 ;  /* 0x0000000e0b0b7221 */ /* 0x000fe20000000000 */
[----:B------:R-:W-:Y:S01]  /*2f30*/  FADD R15, R15, R16 ;  /* 0x000000100f0f7221 */ /* 0x000fe20000000000 */
[----:B------:R-:W-:-:S04]  /*2f40*/  FADD R18, R17, R18 ;  /* 0x0000001211127221 */ /* 0x000fc80000000000 */
[----:B------:R-:W-:-:S04]  /*2f50*/  FADD R18, R15, R18 ;  /* 0x000000120f127221 */ /* 0x000fc80000000000 */
[----:B------:R-:W-:Y:S01]  /*2f60*/  FADD R5, R11, R18 ;  /* 0x000000120b057221 */ /* 0x000fe20000000000 */
[----:B------:R-:W-:-:S03]  /*2f70*/  HFMA2 R11, -RZ, RZ, 0, 0.00048828125 ;  /* 0x00001000ff0b7431 */ /* 0x000fc600000001ff */
[----:B------:R-:W-:Y:S01]  /*2f80*/  FADD R0, R0, R5 ;  /* 0x0000000500007221 */ /* 0x000fe20000000000 */
[----:B------:R-:W-:Y:S06]  /*2f90*/  @!P0 BRA `(.L_x_266) ;  /* 0x0000000000ac8947 */ /* 0x000fec0003800000 */
[----:B------:R-:W0:Y:S01]  /*2fa0*/  LDC R7, c[0x0][0x390] ;  /* 0x0000e400ff077b82 */ /* 0x000e220000000800 */
[----:B------:R-:W-:Y:S02]  /*2fb0*/  IADD3 R6, PT, PT, R20, -0x1000, RZ ;  /* 0xfffff00014067810 */ /* 0x000fe40007ffe0ff */
[----:B------:R-:W-:-:S07]  /*2fc0*/  MOV R11, 0x1000 ;  /* 0x00001000000b7802 */ /* 0x000fce0000000f00 */
.L_x_268:
[----:B------:R-:W-:-:S05]  /*2fd0*/  IMAD.WIDE R4, R11, 0x4, R2 ;  /* 0x000000040b047825 */ /* 0x000fca00078e0202 */
[----:B------:R-:W2:Y:S04]  /*2fe0*/  LDG.E.CONSTANT R20, desc[UR6][R4.64+0x400] ;  /* 0x0004000604147981 */ /* 0x000ea8000c1e9900 */
[----:B------:R-:W2:Y:S04]  /*2ff0*/  LDG.E.CONSTANT R21, desc[UR6][R4.64+0x800] ;  /* 0x0008000604157981 */ /* 0x000ea8000c1e9900 */
        /* <DEDUP_REMOVED lines=13> */
[----:B------:R1:W5:Y:S01]  /*30d0*/  LDG.E.CONSTANT R18, desc[UR6][R4.64+0x3c00] ;  /* 0x003c000604127981 */ /* 0x000362000c1e9900 */
[----:B--2---:R-:W-:Y:S01]  /*30e0*/  FADD R21, R20, R21 ;  /* 0x0000001514157221 */ /* 0x004fe20000000000 */
[----:B0-----:R-:W-:-:S05]  /*30f0*/  MOV R20, R7 ;  /* 0x0000000700147202 */ /* 0x001fca0000000f00 */
[----:B-1----:R-:W-:Y:S02]  /*3100*/  IMAD.IADD R4, R20, 0x1, -R11 ;  /* 0x0000000114047824 */ /* 0x002fe400078e0a0b */
[----:B---3--:R-:W-:-:S03]  /*3110*/  FADD R0, R19, R0 ;  /* 0x0000000013007221 */ /* 0x008fc60000000000 */
[----:B------:R-:W-:Y:S01]  /*3120*/  ISETP.GE.AND P0, PT, R4, 0x1000, PT ;  /* 0x000010000400780c */ /* 0x000fe20003f06270 */
[----:B----4-:R-:W-:Y:S01]  /*3130*/  FADD R22, R22, R23 ;  /* 0x0000001716167221 */ /* 0x010fe20000000000 */
[----:B------:R-:W-:Y:S01]  /*3140*/  FADD R0, R0, R21 ;  /* 0x0000001500007221 */ /* 0x000fe20000000000 */
[----:B-----5:R-:W-:-:S04]  /*3150*/  FADD R25, R24, R25 ;  /* 0x0000001918197221 */ /* 0x020fc80000000000 */
[----:B------:R-:W-:Y:S01]  /*3160*/  FADD R25, R22, R25 ;  /* 0x0000001916197221 */ /* 0x000fe20000000000 */
[----:B------:R-:W-:Y:S01]  /*3170*/  FADD R16, R16, R17 ;  /* 0x0000001110107221 */ /* 0x000fe20000000000 */
[----:B------:R-:W-:-:S04]  /*3180*/  FADD R15, R15, R10 ;  /* 0x0000000a0f0f7221 */ /* 0x000fc80000000000 */
[----:B------:R-:W-:Y:S01]  /*3190*/  FADD R15, R16, R15 ;  /* 0x0000000f100f7221 */ /* 0x000fe20000000000 */
[----:B------:R-:W-:Y:S01]  /*31a0*/  FADD R9, R14, R9 ;  /* 0x000000090e097221 */ /* 0x000fe20000000000 */
[----:B------:R-:W-:-:S04]  /*31b0*/  FADD R12, R13, R12 ;  /* 0x0000000c0d0c7221 */ /* 0x000fc80000000000 */
[----:B------:R-:W-:Y:S01]  /*31c0*/  FADD R12, R9, R12 ;  /* 0x0000000c090c7221 */ /* 0x000fe20000000000 */
[----:B------:R-:W-:-:S03]  /*31d0*/  FADD R0, R0, R25 ;  /* 0x0000001900007221 */ /* 0x000fc60000000000 */
[----:B------:R-:W-:-:S04]  /*31e0*/  FADD R15, R15, R12 ;  /* 0x0000000c0f0f7221 */ /* 0x000fc80000000000 */
[----:B------:R-:W-:-:S04]  /*31f0*/  FADD R15, R0, R15 ;  /* 0x0000000f000f7221 */ /* 0x000fc80000000000 */
[----:B------:R-:W-:Y:S01]  /*3200*/  FADD R0, R18, R15 ;  /* 0x0000000f12007221 */ /* 0x000fe20000000000 */
[----:B------:R-:W-:Y:S06]  /*3210*/  @!P0 BRA `(.L_x_267) ;  /* 0x0000000800308947 */ /* 0x000fec0003800000 */
[----:B------:R-:W-:-:S04]  /*3220*/  IADD3 R11, PT, PT, R11, 0x1000, RZ ;  /* 0x000010000b0b7810 */ /* 0x000fc80007ffe0ff */
[----:B------:R-:W-:-:S13]  /*3230*/  ISETP.GT.AND P0, PT, R11, R6, PT ;  /* 0x000000060b00720c */ /* 0x000fda0003f04270 */
[----:B------:R-:W-:Y:S05]  /*3240*/  @!P0 BRA `(.L_x_268) ;  /* 0xfffffffc00608947 */ /* 0x000fea000383ffff */
.L_x_266:
[----:B------:R-:W-:-:S13]  /*3250*/  ISETP.GE.AND P0, PT, R11, R20, PT ;  /* 0x000000140b00720c */ /* 0x000fda0003f06270 */
[----:B------:R-:W-:Y:S05]  /*3260*/  @P0 BRA `(.L_x_267) ;  /* 0x00000008001c0947 */ /* 0x000fea0003800000 */
[----:B------:R-:W-:Y:S01]  /*3270*/  IADD3 R9, PT, PT, -R11, R20, RZ ;  /* 0x000000140b097210 */ /* 0x000fe20007ffe1ff */
[----:B------:R-:W-:Y:S03]  /*3280*/  BSSY.RECONVERGENT B1, `(.L_x_267) ;  /* 0x0000085000017945 */ /* 0x000fe60003800200 */
        /* <DEDUP_REMOVED lines=16> */
.L_x_272:
        /* <DEDUP_REMOVED lines=8> */
.L_x_271:
[----:B------:R-:W-:Y:S05]  /*3410*/  BSYNC.RECONVERGENT B2 ;  /* 0x0000000000027941 */ /* 0x000fea0003800200 */
.L_x_270:
[----:B------:R-:W-:Y:S05]  /*3420*/  @!P1 BRA `(.L_x_269) ;  /* 0x0000000400a89947 */ /* 0x000fea0003800000 */
[----:B------:R-:W0:Y:S01]  /*3430*/  LDCU.64 UR4, c[0x0][0x380] ;  /* 0x00007000ff0477ac */ /* 0x000e220008000a00 */
[----:B------:R-:W-:Y:S01]  /*3440*/  IADD3 R5, PT, PT, R9, -R10, RZ ;  /* 0x8000000a09057210 */ /* 0x000fe20007ffe0ff */
[----:B------:R-:W-:Y:S01]  /*3450*/  BSSY.RECONVERGENT B2, `(.L_x_273) ;  /* 0x000003b000027945 */ /* 0x000fe20003800200 */
[CC--:B------:R-:W-:Y:S02]  /*3460*/  IADD3 R3, P0, PT, R10.reuse, R11.reuse, RZ ;  /* 0x0000000b0a037210 */ /* 0x0c0fe40007f1e0ff */
[----:B------:R-:W-:Y:S02]  /*3470*/  ISETP.GT.AND P1, PT, R5, 0xc00, PT ;  /* 0x00000c000500780c */ /* 0x000fe40003f24270 */
[----:B------:R-:W-:Y:S01]  /*3480*/  IADD3 R11, PT, PT, R10, R11, RZ ;  /* 0x0000000b0a0b7210 */ /* 0x000fe20007ffe0ff */
[----:B------:R-:W-:Y:S01]  /*3490*/  IMAD.X R4, RZ, RZ, RZ, P0 ;  /* 0x000000ffff047224 */ /* 0x000fe200000e06ff */
[----:B0-----:R-:W-:-:S04]  /*34a0*/  LEA R2, P0, R3, UR4, 0x2 ;  /* 0x0000000403027c11 */ /* 0x001fc8000f8010ff */
[----:B------:R-:W-:Y:S02]  /*34b0*/  LEA.HI.X R3, R3, UR5, R4, 0x2, P0 ;  /* 0x0000000503037c11 */ /* 0x000fe400080f1404 */
[----:B------:R-:W-:-:S04]  /*34c0*/  IADD3 R2, P0, PT, R2, 0x800, RZ ;  /* 0x0000080002027810 */ /* 0x000fc80007f1e0ff */
[----:B------:R-:W-:Y:S02]  /*34d0*/  IADD3.X R3, PT, PT, RZ, R3, RZ, P0, !PT ;  /* 0x00000003ff037210 */ /* 0x000fe400007fe4ff */
[----:B------:R-:W-:Y:S01]  /*34e0*/  PLOP3.LUT P0, PT, PT, PT, PT, 0x80, 0x8 ;  /* 0x000000000008781c */ /* 0x000fe20003f0f070 */
[----:B------:R-:W-:-:S12]  /*34f0*/  @!P1 BRA `(.L_x_274) ;  /* 0x0000000000c09947 */ /* 0x000fd80003800000 */
[----:B------:R-:W-:Y:S02]  /*3500*/  PLOP3.LUT P0, PT, PT, PT, PT, 0x8, 0x80 ;  /* 0x000000000080781c */ /* 0x000fe40003f0e170 */
[----:B------:R-:W-:-:S11]  /*3510*/  IADD3 R13, PT, PT, R9, -0xc00, RZ ;  /* 0xfffff400090d7810 */ /* 0x000fd60007ffe0ff */
.L_x_275:
[----:B------:R-:W0:Y:S01]  /*3520*/  LDC.64 R4, c[0x0][0x380] ;  /* 0x0000e000ff047b82 */ /* 0x000e220000000a00 */
[----:B------:R-:W2:Y:S01]  /*3530*/  LDG.E.CONSTANT R12, desc[UR6][R2.64+-0x400] ;  /* 0xfffc0006020c7981 */ /* 0x000ea2000c1e9900 */
[----:B------:R-:W-:-:S03]  /*3540*/  IADD3 R25, PT, PT, R11, 0x400, RZ ;  /* 0x000004000b197810 */ /* 0x000fc60007ffe0ff */
[----:B------:R-:W3:Y:S04]  /*3550*/  LDG.E.CONSTANT R20, desc[UR6][R2.64] ;  /* 0x0000000602147981 */ /* 0x000ee8000c1e9900 */
[----:B------:R-:W4:Y:S01]  /*3560*/  LDG.E.CONSTANT R19, desc[UR6][R2.64+0x400] ;  /* 0x0004000602137981 */ /* 0x000f22000c1e9900 */
[----:B------:R-:W-:-:S03]  /*3570*/  IADD3 R7, PT, PT, R11, 0x800, RZ ;  /* 0x000008000b077810 */ /* 0x000fc60007ffe0ff */
[----:B------:R-:W5:Y:S04]  /*3580*/  LDG.E.CONSTANT R17, desc[UR6][R2.64+0xc00] ;  /* 0x000c000602117981 */ /* 0x000f68000c1e9900 */
[----:B------:R-:W5:Y:S01]  /*3590*/  LDG.E.CONSTANT R16, desc[UR6][R2.64+0x1000] ;  /* 0x0010000602107981 */ /* 0x000f62000c1e9900 */
[----:B------:R-:W-:-:S03]  /*35a0*/  IADD3 R23, PT, PT, R11, 0xc00, RZ ;  /* 0x00000c000b177810 */ /* 0x000fc60007ffe0ff */
[----:B------:R-:W5:Y:S01]  /*35b0*/  LDG.E.CONSTANT R22, desc[UR6][R2.64+0x1c00] ;  /* 0x001c000602167981 */ /* 0x000f62000c1e9900 */
[----:B0-----:R-:W-:-:S03]  /*35c0*/  IMAD.WIDE.U32 R14, R11, 0x4, R4 ;  /* 0x000000040b0e7825 */ /* 0x001fc600078e0004 */
[----:B------:R-:W5:Y:S04]  /*35d0*/  LDG.E.CONSTANT R21, desc[UR6][R2.64+0x2000] ;  /* 0x0020000602157981 */ /* 0x000f68000c1e9900 */
[----:B------:R-:W5:Y:S04]  /*35e0*/  LDG.E.CONSTANT R26, desc[UR6][R2.64+0x3000] ;  /* 0x00300006021a7981 */ /* 0x000f68000c1e9900 */
[----:B------:R-:W2:Y:S01]  /*35f0*/  LDG.E.CONSTANT R15, desc[UR6][R14.64] ;  /* 0x000000060e0f7981 */ /* 0x000ea2000c1e9900 */
[----:B------:R-:W-:-:S05]  /*3600*/  IMAD.WIDE.U32 R24, R25, 0x4, R4 ;  /* 0x0000000419187825 */ /* 0x000fca00078e0004 */
[----:B------:R-:W5:Y:S01]  /*3610*/  LDG.E.CONSTANT R18, desc[UR6][R24.64] ;  /* 0x0000000618127981 */ /* 0x000f62000c1e9900 */
[----:B------:R-:W-:-:S03]  /*3620*/  IMAD.WIDE.U32 R6, R7, 0x4, R4 ;  /* 0x0000000407067825 */ /* 0x000fc600078e0004 */
        /* <DEDUP_REMOVED lines=8> */
[----:B------:R-:W-:Y:S01]  /*36b0*/  ISETP.GE.AND P1, PT, R10, R13, PT ;  /* 0x0000000d0a00720c */ /* 0x000fe20003f26270 */
[----:B------:R-:W-:Y:S01]  /*36c0*/  VIADD R11, R11, 0x1000 ;  /* 0x000010000b0b7836 */ /* 0x000fe20000000000 */
[----:B0-----:R-:W-:-:S04]  /*36d0*/  IADD3 R2, P2, PT, R2, 0x4000, RZ ;  /* 0x0000400002027810 */ /* 0x001fc80007f5e0ff */
        /* <DEDUP_REMOVED lines=18> */
.L_x_274:
[----:B------:R-:W-:Y:S05]  /*3800*/  BSYNC.RECONVERGENT B2 ;  /* 0x0000000000027941 */ /* 0x000fea0003800200 */
.L_x_273:
[----:B------:R-:W-:Y:S01]  /*3810*/  IADD3 R4, PT, PT, R9, -R10, RZ ;  /* 0x8000000a09047210 */ /* 0x000fe20007ffe0ff */
[----:B------:R-:W-:Y:S03]  /*3820*/  BSSY.RECONVERGENT B2, `(.L_x_276) ;  /* 0x000001e000027945 */ /* 0x000fe60003800200 */
[----:B------:R-:W-:-:S13]  /*3830*/  ISETP.GT.AND P1, PT, R4, 0x400, PT ;  /* 0x000004000400780c */ /* 0x000fda0003f24270 */
[----:B------:R-:W-:Y:S05]  /*3840*/  @!P1 BRA `(.L_x_277) ;  /* 0x00000000006c9947 */ /* 0x000fea0003800000 */
[----:B------:R-:W0:Y:S01]  /*3850*/  LDC.64 R6, c[0x0][0x380] ;  /* 0x0000e000ff067b82 */ /* 0x000e220000000a00 */
[----:B------:R-:W2:Y:S01]  /*3860*/  LDG.E.CONSTANT R13, desc[UR6][R2.64+-0x400] ;  /* 0xfffc0006020d7981 */ /* 0x000ea2000c1e9900 */
[----:B------:R-:W-:-:S03]  /*3870*/  IADD3 R17, PT, PT, R11, 0x400, RZ ;  /* 0x000004000b117810 */ /* 0x000fc60007ffe0ff */
[----:B------:R-:W3:Y:S04]  /*3880*/  LDG.E.CONSTANT R15, desc[UR6][R2.64] ;  /* 0x00000006020f7981 */ /* 0x000ee8000c1e9900 */
[----:B------:R-:W4:Y:S04]  /*3890*/  LDG.E.CONSTANT R19, desc[UR6][R2.64+0xc00] ;  /* 0x000c000602137981 */ /* 0x000f28000c1e9900 */
[----:B------:R-:W5:Y:S04]  /*38a0*/  LDG.E.CONSTANT R21, desc[UR6][R2.64+0x1000] ;  /* 0x0010000602157981 */ /* 0x000f68000c1e9900 */
[----:B------:R-:W5:Y:S01]  /*38b0*/  LDG.E.CONSTANT R23, desc[UR6][R2.64+0x1400] ;  /* 0x0014000602177981 */ /* 0x000f62000c1e9900 */
[----:B0-----:R-:W-:-:S06]  /*38c0*/  IMAD.WIDE.U32 R4, R11, 0x4, R6 ;  /* 0x000000040b047825 */ /* 0x001fcc00078e0006 */
[----:B------:R0:W2:Y:S01]  /*38d0*/  LDG.E.CONSTANT R5, desc[UR6][R4.64] ;  /* 0x0000000604057981 */ /* 0x0000a2000c1e9900 */
[----:B------:R-:W-:-:S03]  /*38e0*/  IMAD.WIDE.U32 R6, R17, 0x4, R6 ;  /* 0x0000000411067825 */ /* 0x000fc600078e0006 */
[----:B------:R1:W4:Y:S04]  /*38f0*/  LDG.E.CONSTANT R17, desc[UR6][R2.64+0x400] ;  /* 0x0004000602117981 */ /* 0x000328000c1e9900 */
[----:B------:R-:W5:Y:S01]  /*3900*/  LDG.E.CONSTANT R7, desc[UR6][R6.64] ;  /* 0x0000000606077981 */ /* 0x000f62000c1e9900 */
[----:B0-----:R-:W-:Y:S02]  /*3910*/  IADD3 R4, P1, PT, R2, 0x2000, RZ ;  /* 0x0000200002047810 */ /* 0x001fe40007f3e0ff */
[----:B------:R-:W-:Y:S02]  /*3920*/  PLOP3.LUT P0, PT, PT, PT, PT, 0x8, 0x80 ;  /* 0x000000000080781c */ /* 0x000fe40003f0e170 */
[----:B------:R-:W-:Y:S02]  /*3930*/  IADD3 R10, PT, PT, R10, 0x800, RZ ;  /* 0x000008000a0a7810 */ /* 0x000fe40007ffe0ff */
[----:B------:R-:W-:-:S02]  /*3940*/  IADD3 R11, PT, PT, R11, 0x800, RZ ;  /* 0x000008000b0b7810 */ /* 0x000fc40007ffe0ff */
[----:B-1----:R-:W-:Y:S01]  /*3950*/  MOV R2, R4 ;  /* 0x0000000400027202 */ /* 0x002fe20000000f00 */
[----:B--2---:R-:W-:-:S04]  /*3960*/  FADD R0, R0, R5 ;  /* 0x0000000500007221 */ /* 0x004fc80000000000 */
[----:B------:R-:W-:-:S04]  /*3970*/  FADD R0, R0, R13 ;  /* 0x0000000d00007221 */ /* 0x000fc80000000000 */
[----:B---3--:R-:W-:-:S04]  /*3980*/  FADD R0, R0, R15 ;  /* 0x0000000f00007221 */ /* 0x008fc80000000000 */
[----:B----4-:R-:W-:-:S04]  /*3990*/  FADD R0, R0, R17 ;  /* 0x0000001100007221 */ /* 0x010fc80000000000 */
[----:B-----5:R-:W-:-:S04]  /*39a0*/  FADD R0, R0, R7 ;  /* 0x0000000700007221 */ /* 0x020fc80000000000 */
[----:B------:R-:W-:Y:S01]  /*39b0*/  FADD R0, R0, R19 ;  /* 0x0000001300007221 */ /* 0x000fe20000000000 */
[----:B------:R-:W-:-:S03]  /*39c0*/  IADD3.X R5, PT, PT, RZ, R3, RZ, P1, !PT ;  /* 0x00000003ff057210 */ /* 0x000fc60000ffe4ff */
[----:B------:R-:W-:Y:S01]  /*39d0*/  FADD R0, R0, R21 ;  /* 0x0000001500007221 */ /* 0x000fe20000000000 */
[----:B------:R-:W-:-:S03]  /*39e0*/  MOV R3, R5 ;  /* 0x0000000500037202 */ /* 0x000fc60000000f00 */
[----:B------:R-:W-:-:S07]  /*39f0*/  FADD R0, R0, R23 ;  /* 0x0000001700007221 */ /* 0x000fce0000000000 */
.L_x_277:
[----:B------:R-:W-:Y:S05]  /*3a00*/  BSYNC.RECONVERGENT B2 ;  /* 0x0000000000027941 */ /* 0x000fea0003800200 */
.L_x_276:
[----:B------:R-:W-:-:S13]  /*3a10*/  ISETP.LT.OR P0, PT, R10, R9, P0 ;  /* 0x000000090a00720c */ /* 0x000fda0000701670 */
[----:B------:R-:W-:Y:S05]  /*3a20*/  @!P0 BRA `(.L_x_269) ;  /* 0x0000000000288947 */ /* 0x000fea0003800000 */
[----:B------:R-:W0:Y:S01]  /*3a30*/  LDC.64 R4, c[0x0][0x380] ;  /* 0x0000e000ff047b82 */ /* 0x000e220000000a00 */
[----:B------:R-:W2:Y:S04]  /*3a40*/  LDG.E.CONSTANT R7, desc[UR6][R2.64+-0x400] ;  /* 0xfffc000602077981 */ /* 0x000ea8000c1e9900 */
[----:B------:R-:W3:Y:S01]  /*3a50*/  LDG.E.CONSTANT R9, desc[UR6][R2.64] ;  /* 0x0000000602097981 */ /* 0x000ee2000c1e9900 */
[----:B0-----:R-:W-:-:S03]  /*3a60*/  IMAD.WIDE.U32 R4, R11, 0x4, R4 ;  /* 0x000000040b047825 */ /* 0x001fc600078e0004 */
[----:B------:R-:W4:Y:S04]  /*3a70*/  LDG.E.CONSTANT R11, desc[UR6][R2.64+0x400] ;  /* 0x00040006020b7981 */ /* 0x000f28000c1e9900 */
[----:B------:R-:W5:Y:S02]  /*3a80*/  LDG.E.CONSTANT R5, desc[UR6][R4.64] ;  /* 0x0000000604057981 */ /* 0x000f64000c1e9900 */
[----:B-----5:R-:W-:-:S04]  /*3a90*/  FADD R0, R0, R5 ;  /* 0x0000000500007221 */ /* 0x020fc80000000000 */
[----:B--2---:R-:W-:-:S04]  /*3aa0*/  FADD R0, R0, R7 ;  /* 0x0000000700007221 */ /* 0x004fc80000000000 */
[----:B---3--:R-:W-:-:S04]  /*3ab0*/  FADD R0, R0, R9 ;  /* 0x0000000900007221 */ /* 0x008fc80000000000 */
[----:B----4-:R-:W-:-:S07]  /*3ac0*/  FADD R0, R0, R11 ;  /* 0x0000000b00007221 */ /* 0x010fce0000000000 */
.L_x_269:
[----:B------:R-:W-:Y:S05]  /*3ad0*/  BSYNC.RECONVERGENT B1 ;  /* 0x0000000000017941 */ /* 0x000fea0003800200 */
.L_x_267:
[----:B------:R-:W0:Y:S01]  /*3ae0*/  S2R R6, SR_LANEID ;  /* 0x0000000000067919 */ /* 0x000e220000000000 */
[----:B------:R-:W-:-:S05]  /*3af0*/  MOV R3, R0 ;  /* 0x0000000000037202 */ /* 0x000fca0000000f00 */
        /* <DEDUP_REMOVED lines=30> */
[----:B------:R-:W1:Y:S04]  /*3ce0*/  LDS R3, [UR4+0xc] ;  /* 0x00000c04ff037984 */ /* 0x000e680008000800 */
[----:B0-----:R-:W0:Y:S04]  /*3cf0*/  LDS.128 R4, [UR4+0x10] ;  /* 0x00001004ff047984 */ /* 0x001e280008000c00 */
[----:B------:R-:W2:Y:S01]  /*3d00*/  LDS.64 R8, [UR4+0x20] ;  /* 0x00002004ff087984 */ /* 0x000ea20008000a00 */
[----:B-1----:R-:W-:-:S04]  /*3d10*/  FADD R3, R0, R3 ;  /* 0x0000000300037221 */ /* 0x002fc80000000000 */
[----:B0-----:R-:W-:-:S04]  /*3d20*/  FADD R4, R3, R4 ;  /* 0x0000000403047221 */ /* 0x001fc80000000000 */
[----:B------:R-:W-:-:S04]  /*3d30*/  FADD R5, R4, R5 ;  /* 0x0000000504057221 */ /* 0x000fc80000000000 */
[----:B------:R-:W-:-:S04]  /*3d40*/  FADD R6, R5, R6 ;  /* 0x0000000605067221 */ /* 0x000fc80000000000 */
[----:B------:R-:W-:-:S04]  /*3d50*/  FADD R7, R6, R7 ;  /* 0x0000000706077221 */ /* 0x000fc80000000000 */
[----:B--2---:R-:W-:-:S04]  /*3d60*/  FADD R8, R7, R8 ;  /* 0x0000000807087221 */ /* 0x004fc80000000000 */
[----:B------:R-:W-:-:S07]  /*3d70*/  FADD R0, R8, R9 ;  /* 0x0000000908007221 */ /* 0x000fce0000000000 */
.L_x_239:
[----:B------:R-:W-:Y:S05]  /*3d80*/  BSYNC.RECONVERGENT B0 ;  /* 0x0000000000007941 */ /* 0x000fea0003800200 */
.L_x_223:
[----:B------:R-:W-:Y:S05]  /*3d90*/  @P0 EXIT ;  /* 0x000000000000094d */ /* 0x000fea0003800000 */
[----:B------:R-:W5:Y:S01]  /*3da0*/  LDCU UR4, c[0x0][0x398] ;  /* 0x00007300ff0477ac */ /* 0x000f620008000800 */
[----:B01234-:R-:W0:Y:S01]  /*3db0*/  LDC.64 R2, c[0x0][0x388] ;  /* 0x0000e200ff027b82 */ /* 0x01fe220000000a00 */
[----:B-----5:R-:W-:-:S05]  /*3dc0*/  I2FP.F32.S32 R5, UR4 ;  /* 0x0000000400057c45 */ /* 0x020fca0008201400 */
[----:B------:R-:W-:-:S06]  /*3dd0*/  FADD R5, R5, R0 ;  /* 0x0000000005057221 */ /* 0x000fcc0000000000 */
[----:B------:R-:W0:Y:S02]  /*3de0*/  F2I.TRUNC.NTZ R5, R5 ;  /* 0x0000000500057305 */ /* 0x000e24000020f100 */
[----:B0-----:R-:W-:Y:S01]  /*3df0*/  STG.E desc[UR6][R2.64], R5 ;  /* 0x0000000502007986 */ /* 0x001fe2000c101906 */
[----:B------:R-:W-:Y:S05]  /*3e00*/  EXIT ;  /* 0x000000000000794d */ /* 0x000fea0003800000 */
.L_x_278:
        /* <DEDUP_REMOVED lines=15> */
.L_x_474:


//--------------------- .text._ZN3cub18CUB_300001_SM_10006detail6reduce18DeviceReduceKernelINS2_10policy_hubIfyN4cuda3std3__44plusIfEEE10Policy1000EN6thrust24THRUST_300001_SM_1000_NS6detail15normal_iteratorINSD_10device_ptrIfEEEEyS9_f6squareIfEEEvT0_PT3_T1_NS0_13GridEvenShareISO_EET2_T4_ --------------------------
	.section	.text._ZN3cub18CUB_300001_SM_10006detail6reduce18DeviceReduceKernelINS2_10policy_hubIfyN4cuda3std3__44plusIfEEE10Policy1000EN6thrust24THRUST_300001_SM_1000_NS6detail15normal_iteratorINSD_10device_ptrIfEEEEyS9_f6squareIfEEEvT0_PT3_T1_NS0_13GridEvenShareISO_EET2_T4_,"ax",@progbits
	.align	128
        .global         _ZN3cub18CUB_300001_SM_10006detail6reduce18DeviceReduceKernelINS2_10policy_hubIfyN4cuda3std3__44plusIfEEE10Policy1000EN6thrust24THRUST_300001_SM_1000_NS6detail15normal_iteratorINSD_10device_ptrIfEEEEyS9_f6squareIfEEEvT0_PT3_T1_NS0_13GridEvenShareISO_EET2_T4_
        .type           _ZN3cub18CUB_300001_SM_10006detail6reduce18DeviceReduceKernelINS2_10policy_hubIfyN4cuda3std3__44plusIfEEE10Policy1000EN6thrust24THRUST_300001_SM_1000_NS6detail15normal_iteratorINSD_10device_ptrIfEEEEyS9_f6squareIfEEEvT0_PT3_T1_NS0_13GridEvenShareISO_EET2_T4_,@function
        .size           _ZN3cub18CUB_300001_SM_10006detail6reduce18DeviceReduceKernelINS2_10policy_hubIfyN4cuda3std3__44plusIfEEE10Policy1000EN6thrust24THRUST_300001_SM_1000_NS6detail15normal_iteratorINSD_10device_ptrIfEEEEyS9_f6squareIfEEEvT0_PT3_T1_NS0_13GridEvenShareISO_EET2_T4_,(.L_x_475 - _ZN3cub18CUB_300001_SM_10006detail6reduce18DeviceReduceKernelINS2_10policy_hubIfyN4cuda3std3__44plusIfEEE10Policy1000EN6thrust24THRUST_300001_SM_1000_NS6detail15normal_iteratorINSD_10device_ptrIfEEEEyS9_f6squareIfEEEvT0_PT3_T1_NS0_13GridEvenShareISO_EET2_T4_)
        .other          _ZN3cub18CUB_300001_SM_10006detail6reduce18DeviceReduceKernelINS2_10policy_hubIfyN4cuda3std3__44plusIfEEE10Policy1000EN6thrust24THRUST_300001_SM_1000_NS6detail15normal_iteratorINSD_10device_ptrIfEEEEyS9_f6squareIfEEEvT0_PT3_T1_NS0_13GridEvenShareISO_EET2_T4_,@"STO_CUDA_ENTRY STV_DEFAULT"
_ZN3cub18CUB_300001_SM_10006detail6reduce18DeviceReduceKernelINS2_10policy_hubIfyN4cuda3std3__44plusIfEEE10Policy1000EN6thrust24THRUST_300001_SM_1000_NS6detail15normal_iteratorINSD_10device_ptrIfEEEEyS9_f6squareIfEEEvT0_PT3_T1_NS0_13GridEvenShareISO_EET2_T4_:
.text._ZN3cub18CUB_300001_SM_10006detail6reduce18DeviceReduceKernelINS2_10policy_hubIfyN4cuda3std3__44plusIfEEE10Policy1000EN6thrust24THRUST_300001_SM_1000_NS6detail15normal_iteratorINSD_10device_ptrIfEEEEyS9_f6squareIfEEEvT0_PT3_T1_NS0_13GridEvenShareISO_EET2_T4_:
[----:B------:R-:W-:Y:S08]  /*0000*/  LDC R1, c[0x0][0x37c] ;  /* 0x0000df00ff017b82 */ /* 0x000ff00000000800 */
[----:B------:R-:W0:Y:S01]  /*0010*/  S2UR UR16, SR_CTAID.X ;  /* 0x00000000001079c3 */ /* 0x000e220000002500 */
[----:B------:R-:W1:Y:S01]  /*0020*/  LDCU.64 UR8, c[0x0][0x3b8] ;  /* 0x00007700ff0877ac */ /* 0x000e620008000a00 */
[----:B------:R-:W-:Y:S01]  /*0030*/  BSSY.RECONVERGENT B0, `(.L_x_279) ;  /* 0x0000234000007945 */ /* 0x000fe20003800200 */
[----:B------:R-:W2:Y:S01]  /*0040*/  LDCU UR5, c[0x0][0x3c0] ;  /* 0x00007800ff0577ac */ /* 0x000ea20008000800 */
[----:B------:R-:W3:Y:S01]  /*0050*/  LDCU.64 UR14, c[0x0][0x358] ;  /* 0x00006b00ff0e77ac */ /* 0x000ee20008000a00 */
[----:B-1----:R-:W-:Y:S01]  /*0060*/  MOV R0, UR8 ;  /* 0x0000000800007c02 */ /* 0x002fe20008000f00 */
[----:B------:R-:W-:Y:S01]  /*0070*/  IMAD.U32 R3, RZ, RZ, UR9 ;  /* 0x00000009ff037e24 */ /* 0x000fe2000f8e00ff */
[----:B--2---:R-:W-:-:S02]  /*0080*/  USHF.L.U32 UR5, UR5, 0xc, URZ ;  /* 0x0000000c05057899 */ /* 0x004fc400080006ff */
[----:B0-----:R-:W-:Y:S02]  /*0090*/  USHF.L.U32 UR6, UR16, 0xc, URZ ;  /* 0x0000000c10067899 */ /* 0x001fe400080006ff */
[----:B------:R-:W-:-:S04]  /*00a0*/  USHF.R.S32.HI UR4, URZ, 0x1f, UR5 ;  /* 0x0000001fff047899 */ /* 0x000fc80008011405 */
[----:B------:R-:W-:-:S04]  /*00b0*/  IADD3 R17, P1, PT, R0, -UR6, RZ ;  /* 0x8000000600117c10 */ /* 0x000fc8000ff3e0ff */
[----:B------:R-:W-:Y:S02]  /*00c0*/  ISETP.GT.U32.AND P0, PT, R17, 0xfff, PT ;  /* 0x00000fff1100780c */ /* 0x000fe40003f04070 */
[----:B------:R-:W-:-:S04]  /*00d0*/  IADD3.X R23, PT, PT, R3, -0x1, RZ, P1, !PT ;  /* 0xffffffff03177810 */ /* 0x000fc80000ffe4ff */
[----:B------:R-:W-:-:S13]  /*00e0*/  ISETP.GT.U32.AND.EX P0, PT, R23, RZ, PT, P0 ;  /* 0x000000ff1700720c */ /* 0x000fda0003f04100 */
[----:B---3--:R-:W-:Y:S05]  /*00f0*/  @P0 BRA `(.L_x_280) ;  /* 0x0000000c00c40947 */ /* 0x008fea0003800000 */
[----:B------:R-:W0:Y:S01]  /*0100*/  S2R R4, SR_TID.X ;  /* 0x0000000000047919 */ /* 0x000e220000002100 */
[----:B------:R-:W-:Y:S01]  /*0110*/  IADD3 R5, PT, PT, R0, -UR6, RZ ;  /* 0x8000000600057c10 */ /* 0x000fe2000fffe0ff */
[----:B------:R-:W-:Y:S01]  /*0120*/  BSSY.RECONVERGENT B1, `(.L_x_281) ;  /* 0x000000b000017945 */ /* 0x000fe20003800200 */
[----:B------:R-:W-:Y:S02]  /*0130*/  IMAD.MOV.U32 R7, RZ, RZ, RZ ;  /* 0x000000ffff077224 */ /* 0x000fe400078e00ff */
[----:B0-----:R-:W-:Y:S02]  /*0140*/  ISETP.GE.AND P0, PT, R4, R5, PT ;  /* 0x000000050400720c */ /* 0x001fe40003f06270 */
[----:B------:R-:W-:-:S11]  /*0150*/  MOV R6, R4 ;  /* 0x0000000400067202 */ /* 0x000fd60000000f00 */
[----:B------:R-:W-:Y:S05]  /*0160*/  @P0 BRA `(.L_x_282) ;  /* 0x0000000000180947 */ /* 0x000fea0003800000 */
[----:B------:R-:W0:Y:S01]  /*0170*/  LDC.64 R2, c[0x0][0x380] ;  /* 0x0000e000ff027b82 */ /* 0x000e220000000a00 */
[----:B------:R-:W-:-:S04]  /*0180*/  VIADD R7, R4, UR6 ;  /* 0x0000000604077c36 */ /* 0x000fc80008000000 */
[----:B0-----:R-:W-:-:S06]  /*0190*/  IMAD.WIDE.U32 R2, R7, 0x4, R2 ;  /* 0x0000000407027825 */ /* 0x001fcc00078e0002 */
[----:B------:R-:W2:Y:S01]  /*01a0*/  LDG.E R2, desc[UR14][R2.64] ;  /* 0x0000000e02027981 */ /* 0x000ea2000c1e1900 */
[----:B------:R-:W-:Y:S01]  /*01b0*/  IADD3 R6, PT, PT, R4, 0x100, RZ ;  /* 0x0000010004067810 */ /* 0x000fe20007ffe0ff */
[----:B--2---:R-:W-:-:S07]  /*01c0*/  FMUL R7, R2, R2 ;  /* 0x0000000202077220 */ /* 0x004fce0000400000 */
.L_x_282:
[----:B------:R-:W-:Y:S05]  /*01d0*/  BSYNC.RECONVERGENT B1 ;  /* 0x0000000000017941 */ /* 0x000fea0003800200 */
.L_x_281:
[----:B------:R-:W-:Y:S01]  /*01e0*/  ISETP.GE.AND P0, PT, R6, R5, PT ;  /* 0x000000050600720c */ /* 0x000fe20003f06270 */
[----:B------:R-:W-:-:S12]  /*01f0*/  BSSY.RECONVERGENT B1, `(.L_x_283) ;  /* 0x0000079000017945 */ /* 0x000fd80003800200 */
[----:B------:R-:W-:Y:S05]  /*0200*/  @P0 BRA `(.L_x_284) ;  /* 0x0000000400dc0947 */ /* 0x000fea0003800000 */
[----:B------:R-:W-:Y:S01]  /*0210*/  LOP3.LUT R3, RZ, R6, RZ, 0x33, !PT ;  /* 0x00000006ff037212 */ /* 0x000fe200078e33ff */
[----:B------:R-:W-:Y:S03]  /*0220*/  BSSY.RECONVERGENT B2, `(.L_x_285) ;  /* 0x0000037000027945 */ /* 0x000fe60003800200 */
[----:B------:R-:W-:-:S04]  /*0230*/  IADD3 R3, PT, PT, R0, -UR6, R3 ;  /* 0x8000000600037c10 */ /* 0x000fc8000fffe003 */
[C---:B------:R-:W-:Y:S02]  /*0240*/  ISETP.GE.U32.AND P1, PT, R3.reuse, 0xf00, PT ;  /* 0x00000f000300780c */ /* 0x040fe40003f26070 */
[----:B------:R-:W-:-:S04]  /*0250*/  LEA.HI R0, R3, 0x1, RZ, 0x18 ;  /* 0x0000000103007811 */ /* 0x000fc800078fc0ff */
[----:B------:R-:W-:-:S04]  /*0260*/  LOP3.LUT R21, R0, 0xf, RZ, 0xc0, !PT ;  /* 0x0000000f00157812 */ /* 0x000fc800078ec0ff */
[----:B------:R-:W-:-:S03]  /*0270*/  ISETP.NE.AND P0, PT, R21, RZ, PT ;  /* 0x000000ff1500720c */ /* 0x000fc60003f05270 */
[----:B------:R-:W-:Y:S10]  /*0280*/  @!P1 BRA `(.L_x_286) ;  /* 0x0000000000c09947 */ /* 0x000ff40003800000 */
[----:B------:R-:W0:Y:S01]  /*0290*/  LDCU.64 UR8, c[0x0][0x380] ;  /* 0x00007000ff0877ac */ /* 0x000e220008000a00 */
[----:B------:R-:W-:Y:S01]  /*02a0*/  IMAD.WIDE.U32 R2, R6, 0x4, RZ ;  /* 0x0000000406027825 */ /* 0x000fe200078e00ff */
[----:B------:R-:W-:Y:S01]  /*02b0*/  LOP3.LUT R9, R0, 0x1fffff0, RZ, 0xc0, !PT ;  /* 0x01fffff000097812 */ /* 0x000fe200078ec0ff */
[----:B------:R-:W-:-:S04]  /*02c0*/  UIMAD.WIDE.U32 UR4, UR16, 0x4000, URZ ;  /* 0x00004000100478a5 */ /* 0x000fc8000f8e00ff */
[----:B------:R-:W-:Y:S02]  /*02d0*/  IMAD.MOV R9, RZ, RZ, -R9 ;  /* 0x000000ffff097224 */ /* 0x000fe400078e0a09 */
[----:B------:R-:W-:Y:S02]  /*02e0*/  LOP3.LUT R2, R2, UR4, RZ, 0xfc, !PT ;  /* 0x0000000402027c12 */ /* 0x000fe4000f8efcff */
[----:B------:R-:W-:Y:S02]  /*02f0*/  LOP3.LUT R3, R3, UR5, RZ, 0xfc, !PT ;  /* 0x0000000503037c12 */ /* 0x000fe4000f8efcff */
[----:B0-----:R-:W-:-:S04]  /*0300*/  IADD3 R2, P1, PT, R2, UR8, RZ ;  /* 0x0000000802027c10 */ /* 0x001fc8000ff3e0ff */
[----:B------:R-:W-:-:S04]  /*0310*/  IADD3 R2, P2, PT, R2, 0x2000, RZ ;  /* 0x0000200002027810 */ /* 0x000fc80007f5e0ff */
[----:B------:R-:W-:-:S09]  /*0320*/  IADD3.X R3, PT, PT, RZ, UR9, R3, P2, P1 ;  /* 0x00000009ff037c10 */ /* 0x000fd200097e2403 */
.L_x_287:
[----:B------:R-:W2:Y:S04]  /*0330*/  LDG.E R20, desc[UR14][R2.64+-0x2000] ;  /* 0xffe0000e02147981 */ /* 0x000ea8000c1e1900 */
[----:B------:R-:W3:Y:S04]  /*0340*/  LDG.E R22, desc[UR14][R2.64+-0x1c00] ;  /* 0xffe4000e02167981 */ /* 0x000ee8000c1e1900 */
[----:B------:R-:W4:Y:S04]  /*0350*/  LDG.E R24, desc[UR14][R2.64+-0x1800] ;  /* 0xffe8000e02187981 */ /* 0x000f28000c1e1900 */
[----:B------:R-:W5:Y:S04]  /*0360*/  LDG.E R26, desc[UR14][R2.64+-0x1400] ;  /* 0xffec000e021a7981 */ /* 0x000f68000c1e1900 */
        /* <DEDUP_REMOVED lines=11> */
[----:B------:R0:W5:Y:S01]  /*0420*/  LDG.E R10, desc[UR14][R2.64+0x1c00] ;  /* 0x001c000e020a7981 */ /* 0x000162000c1e1900 */
[----:B------:R-:W-:-:S02]  /*0430*/  IADD3 R9, PT, PT, R9, 0x10, RZ ;  /* 0x0000001009097810 */ /* 0x000fc40007ffe0ff */
[----:B------:R-:W-:Y:S02]  /*0440*/  IADD3 R6, PT, PT, R6, 0x1000, RZ ;  /* 0x0000100006067810 */ /* 0x000fe40007ffe0ff */
[----:B------:R-:W-:Y:S02]  /*0450*/  ISETP.NE.AND P1, PT, R9, RZ, PT ;  /* 0x000000ff0900720c */ /* 0x000fe40003f25270 */
[----:B0-----:R-:W-:-:S05]  /*0460*/  IADD3 R2, P2, PT, R2, 0x4000, RZ ;  /* 0x0000400002027810 */ /* 0x001fca0007f5e0ff */
[----:B------:R-:W-:Y:S02]  /*0470*/  IMAD.X R3, RZ, RZ, R3, P2 ;  /* 0x000000ffff037224 */ /* 0x000fe400010e0603 */
[----:B--2---:R-:W-:-:S04]  /*0480*/  FFMA R7, R20, R20, R7 ;  /* 0x0000001414077223 */ /* 0x004fc80000000007 */
[----:B---3--:R-:W-:-:S04]  /*0490*/  FFMA R7, R22, R22, R7 ;  /* 0x0000001616077223 */ /* 0x008fc80000000007 */
[----:B----4-:R-:W-:-:S04]  /*04a0*/  FFMA R7, R24, R24, R7 ;  /* 0x0000001818077223 */ /* 0x010fc80000000007 */
[----:B-----5:R-:W-:-:S04]  /*04b0*/  FFMA R7, R26, R26, R7 ;  /* 0x0000001a1a077223 */ /* 0x020fc80000000007 */
[----:B------:R-:W-:-:S04]  /*04c0*/  FFMA R28, R28, R28, R7 ;  /* 0x0000001c1c1c7223 */ /* 0x000fc80000000007 */
        /* <DEDUP_REMOVED lines=10> */
[----:B------:R-:W-:Y:S01]  /*0570*/  FFMA R7, R10, R10, R11 ;  /* 0x0000000a0a077223 */ /* 0x000fe2000000000b */
[----:B------:R-:W-:Y:S06]  /*0580*/  @P1 BRA `(.L_x_287) ;  /* 0xfffffffc00681947 */ /* 0x000fec000383ffff */
.L_x_286:
[----:B------:R-:W-:Y:S05]  /*0590*/  BSYNC.RECONVERGENT B2 ;  /* 0x0000000000027941 */ /* 0x000fea0003800200 */
.L_x_285:
[----:B------:R-:W-:Y:S05]  /*05a0*/  @!P0 BRA `(.L_x_284) ;  /* 0x0000000000f48947 */ /* 0x000fea0003800000 */
[----:B------:R-:W-:Y:S01]  /*05b0*/  ISETP.GE.U32.AND P0, PT, R21, 0x8, PT ;  /* 0x000000081500780c */ /* 0x000fe20003f06070 */
[----:B------:R-:W-:Y:S01]  /*05c0*/  BSSY.RECONVERGENT B2, `(.L_x_288) ;  /* 0x000001a000027945 */ /* 0x000fe20003800200 */
[----:B------:R-:W-:-:S04]  /*05d0*/  LOP3.LUT R9, R0, 0x7, RZ, 0xc0, !PT ;  /* 0x0000000700097812 */ /* 0x000fc800078ec0ff */
[----:B------:R-:W-:-:S07]  /*05e0*/  ISETP.NE.AND P1, PT, R9, RZ, PT ;  /* 0x000000ff0900720c */ /* 0x000fce0003f25270 */
[----:B------:R-:W-:Y:S06]  /*05f0*/  @!P0 BRA `(.L_x_289) ;  /* 0x0000000000588947 */ /* 0x000fec0003800000 */
[----:B------:R-:W0:Y:S01]  /*0600*/  LDCU.64 UR4, c[0x0][0x380] ;  /* 0x00007000ff0477ac */ /* 0x000e220008000a00 */
[----:B------:R-:W-:-:S04]  /*0610*/  IADD3 R3, P0, PT, R6, UR6, RZ ;  /* 0x0000000606037c10 */ /* 0x000fc8000ff1e0ff */
[----:B------:R-:W-:Y:S02]  /*0620*/  LEA.HI.X.SX32 R8, R6, RZ, 0x1, P0 ;  /* 0x000000ff06087211 */ /* 0x000fe400000f0eff */
[----:B0-----:R-:W-:-:S04]  /*0630*/  LEA R2, P0, R3, UR4, 0x2 ;  /* 0x0000000403027c11 */ /* 0x001fc8000f8010ff */
[----:B------:R-:W-:-:S05]  /*0640*/  LEA.HI.X R3, R3, UR5, R8, 0x2, P0 ;  /* 0x0000000503037c11 */ /* 0x000fca00080f1408 */
[----:B------:R-:W2:Y:S04]  /*0650*/  LDG.E R8, desc[UR14][R2.64] ;  /* 0x0000000e02087981 */ /* 0x000ea8000c1e1900 */
[----:B------:R-:W3:Y:S04]  /*0660*/  LDG.E R10, desc[UR14][R2.64+0x400] ;  /* 0x0004000e020a7981 */ /* 0x000ee8000c1e1900 */
[----:B------:R-:W4:Y:S04]  /*0670*/  LDG.E R12, desc[UR14][R2.64+0x800] ;  /* 0x0008000e020c7981 */ /* 0x000f28000c1e1900 */
[----:B------:R-:W5:Y:S04]  /*0680*/  LDG.E R14, desc[UR14][R2.64+0xc00] ;  /* 0x000c000e020e7981 */ /* 0x000f68000c1e1900 */
[----:B------:R-:W5:Y:S04]  /*0690*/  LDG.E R16, desc[UR14][R2.64+0x1000] ;  /* 0x0010000e02107981 */ /* 0x000f68000c1e1900 */
[----:B------:R-:W5:Y:S04]  /*06a0*/  LDG.E R18, desc[UR14][R2.64+0x1400] ;  /* 0x0014000e02127981 */ /* 0x000f68000c1e1900 */
[----:B------:R-:W5:Y:S04]  /*06b0*/  LDG.E R20, desc[UR14][R2.64+0x1800] ;  /* 0x0018000e02147981 */ /* 0x000f68000c1e1900 */
[----:B------:R-:W5:Y:S01]  /*06c0*/  LDG.E R22, desc[UR14][R2.64+0x1c00] ;  /* 0x001c000e02167981 */ /* 0x000f62000c1e1900 */
[----:B------:R-:W-:-:S02]  /*06d0*/  VIADD R6, R6, 0x800 ;  /* 0x0000080006067836 */ /* 0x000fc40000000000 */
[----:B--2---:R-:W-:-:S04]  /*06e0*/  FFMA R7, R8, R8, R7 ;  /* 0x0000000808077223 */ /* 0x004fc80000000007 */
[----:B---3--:R-:W-:-:S04]  /*06f0*/  FFMA R7, R10, R10, R7 ;  /* 0x0000000a0a077223 */ /* 0x008fc80000000007 */
[----:B----4-:R-:W-:-:S04]  /*0700*/  FFMA R7, R12, R12, R7 ;  /* 0x0000000c0c077223 */ /* 0x010fc80000000007 */
[----:B-----5:R-:W-:-:S04]  /*0710*/  FFMA R7, R14, R14, R7 ;  /* 0x0000000e0e077223 */ /* 0x020fc80000000007 */
[----:B------:R-:W-:-:S04]  /*0720*/  FFMA R7, R16, R16, R7 ;  /* 0x0000001010077223 */ /* 0x000fc80000000007 */
[----:B------:R-:W-:-:S04]  /*0730*/  FFMA R7, R18, R18, R7 ;  /* 0x0000001212077223 */ /* 0x000fc80000000007 */
[----:B------:R-:W-:-:S04]  /*0740*/  FFMA R7, R20, R20, R7 ;  /* 0x0000001414077223 */ /* 0x000fc80000000007 */
[----:B------:R-:W-:-:S07]  /*0750*/  FFMA R7, R22, R22, R7 ;  /* 0x0000001616077223 */ /* 0x000fce0000000007 */
.L_x_289:
[----:B------:R-:W-:Y:S05]  /*0760*/  BSYNC.RECONVERGENT B2 ;  /* 0x0000000000027941 */ /* 0x000fea0003800200 */
.L_x_288:
        /* <DEDUP_REMOVED lines=14> */
[----:B------:R-:W5:Y:S01]  /*0850*/  LDG.E R14, desc[UR14][R2.64+0xc00] ;  /* 0x000c000e020e7981 */ /* 0x000f62000c1e1900 */
[----:B------:R-:W-:Y:S01]  /*0860*/  IADD3 R6, PT, PT, R6, 0x400, RZ ;  /* 0x0000040006067810 */ /* 0x000fe20007ffe0ff */
[----:B--2---:R-:W-:-:S04]  /*0870*/  FFMA R7, R8, R8, R7 ;  /* 0x0000000808077223 */ /* 0x004fc80000000007 */
[----:B---3--:R-:W-:-:S04]  /*0880*/  FFMA R7, R10, R10, R7 ;  /* 0x0000000a0a077223 */ /* 0x008fc80000000007 */
[----:B----4-:R-:W-:-:S04]  /*0890*/  FFMA R7, R12, R12, R7 ;  /* 0x0000000c0c077223 */ /* 0x010fc80000000007 */
[----:B-----5:R-:W-:-:S07]  /*08a0*/  FFMA R7, R14, R14, R7 ;  /* 0x0000000e0e077223 */ /* 0x020fce0000000007 */
.L_x_291:
[----:B------:R-:W-:Y:S05]  /*08b0*/  BSYNC.RECONVERGENT B2 ;  /* 0x0000000000027941 */ /* 0x000fea0003800200 */
.L_x_290:
[----:B------:R-:W-:Y:S05]  /*08c0*/  @!P1 BRA `(.L_x_284) ;  /* 0x00000000002c9947 */ /* 0x000fea0003800000 */
[----:B------:R-:W0:Y:S01]  /*08d0*/  LDC.64 R2, c[0x0][0x380] ;  /* 0x0000e000ff027b82 */ /* 0x000e220000000a00 */
[----:B------:R-:W-:Y:S01]  /*08e0*/  IMAD.U32 R9, RZ, RZ, UR16 ;  /* 0x00000010ff097e24 */ /* 0x000fe2000f8e00ff */
[----:B------:R-:W-:-:S03]  /*08f0*/  IADD3 R0, PT, PT, -R0, RZ, RZ ;  /* 0x000000ff00007210 */ /* 0x000fc60007ffe1ff */
[----:B0-----:R-:W-:-:S07]  /*0900*/  IMAD.WIDE.U32 R2, R9, 0x4000, R2 ;  /* 0x0000400009027825 */ /* 0x001fce00078e0002 */
.L_x_292:
[----:B------:R-:W-:-:S06]  /*0910*/  IMAD.WIDE R8, R6, 0x4, R2 ;  /* 0x0000000406087825 */ /* 0x000fcc00078e0202 */
[----:B------:R-:W2:Y:S01]  /*0920*/  LDG.E R8, desc[UR14][R8.64] ;  /* 0x0000000e08087981 */ /* 0x000ea2000c1e1900 */
[----:B------:R-:W-:Y:S01]  /*0930*/  VIADD R0, R0, 0x1 ;  /* 0x0000000100007836 */ /* 0x000fe20000000000 */
[----:B------:R-:W-:-:S04]  /*0940*/  IADD3 R6, PT, PT, R6, 0x100, RZ ;  /* 0x0000010006067810 */ /* 0x000fc80007ffe0ff */
[----:B------:R-:W-:Y:S01]  /*0950*/  ISETP.NE.AND P0, PT, R0, RZ, PT ;  /* 0x000000ff0000720c */ /* 0x000fe20003f05270 */
[----:B--2---:R-:W-:-:S12]  /*0960*/  FFMA R7, R8, R8, R7 ;  /* 0x0000000808077223 */ /* 0x004fd80000000007 */
[----:B------:R-:W-:Y:S05]  /*0970*/  @P0 BRA `(.L_x_292) ;  /* 0xfffffffc00e40947 */ /* 0x000fea000383ffff */
.L_x_284:
[----:B------:R-:W-:Y:S05]  /*0980*/  BSYNC.RECONVERGENT B1 ;  /* 0x0000000000017941 */ /* 0x000fea0003800200 */
.L_x_283:
[----:B------:R-:W-:-:S13]  /*0990*/  ISETP.GE.AND P0, PT, R5, 0x100, PT ;  /* 0x000001000500780c */ /* 0x000fda0003f06270 */
[----:B------:R-:W-:Y:S05]  /*09a0*/  @!P0 BRA `(.L_x_293) ;  /* 0x0000000000ac8947 */ /* 0x000fea0003800000 */
[----:B------:R-:W0:Y:S01]  /*09b0*/  S2R R8, SR_LANEID ;  /* 0x0000000000087919 */ /* 0x000e220000000000 */
[----:B------:R-:W1:Y:S02]  /*09c0*/  SHFL.DOWN PT, R0, R7, 0x1, 0x1f ;  /* 0x08201f0007007f89 */ /* 0x000e6400000e0000 */
[----:B-1----:R-:W-:Y:S01]  /*09d0*/  FADD R0, R0, R7 ;  /* 0x0000000700007221 */ /* 0x002fe20000000000 */
[C---:B0-----:R-:W-:Y:S02]  /*09e0*/  ISETP.GT.AND P0, PT, R8.reuse, 0x1e, PT ;  /* 0x0000001e0800780c */ /* 0x041fe40003f04270 */
[C---:B------:R-:W-:Y:S02]  /*09f0*/  ISETP.NE.AND P1, PT, R8.reuse, RZ, PT ;  /* 0x000000ff0800720c */ /* 0x040fe40003f25270 */
[----:B------:R-:W-:Y:S02]  /*0a00*/  FSEL R0, R7, R0, P0 ;  /* 0x0000000007007208 */ /* 0x000fe40000000000 */
[----:B------:R-:W-:-:S03]  /*0a10*/  ISETP.GT.AND P0, PT, R8, 0x1d, PT ;  /* 0x0000001d0800780c */ /* 0x000fc60003f04270 */
[----:B------:R-:W0:Y:S06]  /*0a20*/  SHFL.DOWN PT, R3, R0, 0x2, 0x1f ;  /* 0x08401f0000037f89 */ /* 0x000e2c00000e0000 */
[----:B------:R-:W1:Y:S01]  /*0a30*/  @!P1 S2R R6, SR_CgaCtaId ;  /* 0x0000000000069919 */ /* 0x000e620000008800 */
[----:B------:R-:W-:Y:S02]  /*0a40*/  @!P1 MOV R5, 0x400 ;  /* 0x0000040000059802 */ /* 0x000fe40000000f00 */
[----:B------:R-:W-:-:S04]  /*0a50*/  @!P1 SHF.R.U32.HI R2, RZ, 0x3, R4 ;  /* 0x00000003ff029819 */ /* 0x000fc80000011604 */
[----:B------:R-:W-:Y:S01]  /*0a60*/  @!P1 LOP3.LUT R2, R2, 0x7c, RZ, 0xc0, !PT ;  /* 0x0000007c02029812 */ /* 0x000fe200078ec0ff */
[----:B0-----:R-:W-:Y:S01]  /*0a70*/  @!P0 FADD R0, R0, R3 ;  /* 0x0000000300008221 */ /* 0x001fe20000000000 */
[----:B------:R-:W-:-:S04]  /*0a80*/  ISETP.GT.AND P0, PT, R8, 0x1b, PT ;  /* 0x0000001b0800780c */ /* 0x000fc80003f04270 */
[----:B------:R-:W0:Y:S01]  /*0a90*/  SHFL.DOWN PT, R3, R0, 0x4, 0x1f ;  /* 0x08801f0000037f89 */ /* 0x000e2200000e0000 */
[----:B-1----:R-:W-:-:S05]  /*0aa0*/  @!P1 LEA R5, R6, R5, 0x18 ;  /* 0x0000000506059211 */ /* 0x002fca00078ec0ff */
[----:B------:R-:W-:-:S03]  /*0ab0*/  @!P1 IMAD.IADD R2, R2, 0x1, R5 ;  /* 0x0000000102029824 */ /* 0x000fc600078e0205 */
        /* <DEDUP_REMOVED lines=15> */
[----:B------:R-:W0:Y:S04]  /*0bb0*/  LDS R0, [UR4+0xc] ;  /* 0x00000c04ff007984 */ /* 0x000e280008000800 */
[----:B------:R-:W1:Y:S04]  /*0bc0*/  LDS.128 R4, [UR4+0x10] ;  /* 0x00001004ff047984 */ /* 0x000e680008000c00 */
[----:B--2---:R-:W2:Y:S01]  /*0bd0*/  LDS.64 R2, [UR4+0x20] ;  /* 0x00002004ff027984 */ /* 0x004ea20008000a00 */
        /* <DEDUP_REMOVED lines=8> */
.L_x_293:
[----:B------:R-:W0:Y:S01]  /*0c60*/  S2R R9, SR_LANEID ;  /* 0x0000000000097919 */ /* 0x000e220000000000 */
[----:B------:R-:W-:-:S04]  /*0c70*/  LOP3.LUT R0, R4, 0x3e0, RZ, 0xc0, !PT ;  /* 0x000003e004007812 */ /* 0x000fc800078ec0ff */
[----:B------:R-:W-:Y:S02]  /*0c80*/  IADD3 R2, PT, PT, R0, 0x20, RZ ;  /* 0x0000002000027810 */ /* 0x000fe40007ffe0ff */
[----:B------:R-:W-:Y:S02]  /*0c90*/  LOP3.LUT R0, RZ, R0, RZ, 0x33, !PT ;  /* 0x00000000ff007212 */ /* 0x000fe400078e33ff */
[----:B------:R-:W-:-:S03]  /*0ca0*/  ISETP.GT.AND P0, PT, R2, R5, PT ;  /* 0x000000050200720c */ /* 0x000fc60003f04270 */
[----:B------:R-:W-:-:S05]  /*0cb0*/  IMAD.IADD R0, R5, 0x1, R0 ;  /* 0x0000000105007824 */ /* 0x000fca00078e0200 */
[----:B------:R-:W-:-:S05]  /*0cc0*/  SEL R0, R0, 0x1f, P0 ;  /* 0x0000001f00007807 */ /* 0x000fca0000000000 */
[----:B------:R-:W1:Y:S01]  /*0cd0*/  SHFL.DOWN PT, R2, R7, 0x1, R0 ;  /* 0x0820000007027989 */ /* 0x000e6200000e0000 */
[C---:B0-----:R-:W-:Y:S02]  /*0ce0*/  ISETP.GE.AND P0, PT, R9.reuse, R0, PT ;  /* 0x000000000900720c */ /* 0x041fe40003f06270 */
[C---:B------:R-:W-:Y:S02]  /*0cf0*/  IADD3 R3, PT, PT, R9.reuse, 0x2, RZ ;  /* 0x0000000209037810 */ /* 0x040fe40007ffe0ff */
[----:B------:R-:W-:-:S09]  /*0d00*/  ISETP.NE.AND P1, PT, R9, RZ, PT ;  /* 0x000000ff0900720c */ /* 0x000fd20003f25270 */
[----:B-1----:R-:W-:Y:S01]  /*0d10*/  @!P0 FADD R7, R2, R7 ;  /* 0x0000000702078221 */ /* 0x002fe20000000000 */
[-C--:B------:R-:W-:Y:S01]  /*0d20*/  ISETP.GT.AND P0, PT, R3, R0.reuse, PT ;  /* 0x000000000300720c */ /* 0x080fe20003f04270 */
[----:B------:R-:W-:Y:S02]  /*0d30*/  VIADD R3, R9, 0x4 ;  /* 0x0000000409037836 */ /* 0x000fe40000000000 */
        /* <DEDUP_REMOVED lines=19> */
[----:B------:R-:W-:-:S03]  /*0e70*/  ISETP.NE.AND P0, PT, R4, RZ, PT ;  /* 0x000000ff0400720c */ /* 0x000fc60003f05270 */
[----:B------:R-:W-:-:S05]  /*0e80*/  IMAD.MOV.U32 R9, RZ, RZ, R7 ;  /* 0x000000ffff097224 */ /* 0x000fca00078e0007 */
        /* <DEDUP_REMOVED lines=10> */
[----:B------:R-:W1:Y:S04]  /*0f30*/  LDS R0, [UR4+0xc] ;  /* 0x00000c04ff007984 */ /* 0x000e680008000800 */
[----:B------:R-:W0:Y:S04]  /*0f40*/  LDS.128 R12, [UR4+0x10] ;  /* 0x00001004ff0c7984 */ /* 0x000e280008000c00 */
[----:B------:R-:W2:Y:S01]  /*0f50*/  LDS.64 R2, [UR4+0x20] ;  /* 0x00002004ff027984 */ /* 0x000ea20008000a00 */
[----:B-1----:R-:W-:Y:S01]  /*0f60*/  @P2 FADD R9, R9, R0 ;  /* 0x0000000009092221 */ /* 0x002fe20000000000 */
[----:B------:R-:W-:-:S03]  /*0f70*/  ISETP.GT.AND P2, PT, R5, 0xa0, PT ;  /* 0x000000a00500780c */ /* 0x000fc60003f44270 */
[----:B0-----:R-:W-:Y:S01]  /*0f80*/  @P4 FADD R9, R9, R12 ;  /* 0x0000000c09094221 */ /* 0x001fe20000000000 */
        /* <DEDUP_REMOVED lines=8> */
.L_x_280:
[----:B------:R-:W0:Y:S01]  /*1010*/  S2R R2, SR_TID.X ;  /* 0x0000000000027919 */ /* 0x000e220000002100 */
[----:B------:R-:W1:Y:S01]  /*1020*/  LDC.64 R4, c[0x0][0x380] ;  /* 0x0000e000ff047b82 */ /* 0x000e620000000a00 */
[----:B0-----:R-:W-:-:S05]  /*1030*/  IADD3 R7, PT, PT, R2, UR6, RZ ;  /* 0x0000000602077c10 */ /* 0x001fca000fffe0ff */
[----:B-1----:R-:W-:-:S05]  /*1040*/  IMAD.WIDE.U32 R4, R7, 0x4, R4 ;  /* 0x0000000407047825 */ /* 0x002fca00078e0004 */
        /* <DEDUP_REMOVED lines=16> */
[----:B------:R-:W-:-:S04]  /*1150*/  ISETP.GE.U32.AND P0, PT, R17, UR5, PT ;  /* 0x0000000511007c0c */ /* 0x000fc8000bf06070 */
[----:B------:R-:W-:Y:S01]  /*1160*/  ISETP.GE.U32.AND.EX P0, PT, R23, UR4, PT, P0 ;  /* 0x0000000417007c0c */ /* 0x000fe2000bf06100 */
[----:B--2---:R-:W-:Y:S01]  /*1170*/  FMUL R17, R16, R16 ;  /* 0x0000001010117220 */ /* 0x004fe20000400000 */
[----:B---3--:R-:W-:Y:S01]  /*1180*/  FMUL R19, R19, R19 ;  /* 0x0000001313137220 */ /* 0x008fe20000400000 */
[----:B----4-:R-:W-:Y:S01]  /*1190*/  FMUL R21, R21, R21 ;  /* 0x0000001515157220 */ /* 0x010fe20000400000 */
[----:B-----5:R-:W-:Y:S01]  /*11a0*/  FMUL R22, R22, R22 ;  /* 0x0000001616167220 */ /* 0x020fe20000400000 */
[----:B------:R-:W-:Y:S01]  /*11b0*/  FMUL R13, R13, R13 ;  /* 0x0000000d0d0d7220 */ /* 0x000fe20000400000 */
[----:B------:R-:W-:Y:S01]  /*11c0*/  FMUL R12, R12, R12 ;  /* 0x0000000c0c0c7220 */ /* 0x000fe20000400000 */
[----:B0-----:R-:W-:Y:S01]  /*11d0*/  FMUL R5, R10, R10 ;  /* 0x0000000a0a057220 */ /* 0x001fe20000400000 */
[----:B------:R-:W-:Y:S01]  /*11e0*/  FMUL R4, R9, R9 ;  /* 0x0000000909047220 */ /* 0x000fe20000400000 */
[----:B------:R-:W-:Y:S01]  /*11f0*/  FFMA R14, R14, R14, R17 ;  /* 0x0000000e0e0e7223 */ /* 0x000fe20000000011 */
[----:B------:R-:W-:Y:S01]  /*1200*/  FFMA R19, R18, R18, R19 ;  /* 0x0000001212137223 */ /* 0x000fe20000000013 */
[----:B------:R-:W-:Y:S01]  /*1210*/  FFMA R21, R20, R20, R21 ;  /* 0x0000001414157223 */ /* 0x000fe20000000015 */
[----:B------:R-:W-:Y:S01]  /*1220*/  FFMA R22, R15, R15, R22 ;  /* 0x0000000f0f167223 */ /* 0x000fe20000000016 */
[----:B------:R-:W-:Y:S01]  /*1230*/  FFMA R13, R8, R8, R13 ;  /* 0x00000008080d7223 */ /* 0x000fe2000000000d */
[----:B------:R-:W-:Y:S01]  /*1240*/  FFMA R12, R7, R7, R12 ;  /* 0x00000007070c7223 */ /* 0x000fe2000000000c */
[----:B------:R-:W-:Y:S01]  /*1250*/  FFMA R5, R6, R6, R5 ;  /* 0x0000000606057223 */ /* 0x000fe20000000005 */
[----:B------:R-:W-:Y:S01]  /*1260*/  FFMA R4, R11, R11, R4 ;  /* 0x0000000b0b047223 */ /* 0x000fe20000000004 */
[----:B------:R-:W-:Y:S01]  /*1270*/  FADD R14, R14, R19 ;  /* 0x000000130e0e7221 */ /* 0x000fe20000000000 */
[----:B------:R-:W-:Y:S01]  /*1280*/  FADD R21, R21, R22 ;  /* 0x0000001615157221 */ /* 0x000fe20000000000 */
[----:B------:R-:W-:Y:S01]  /*1290*/  FADD R12, R13, R12 ;  /* 0x0000000c0d0c7221 */ /* 0x000fe20000000000 */
[----:B------:R-:W-:-:S02]  /*12a0*/  FADD R5, R5, R4 ;  /* 0x0000000405057221 */ /* 0x000fc40000000000 */
[----:B------:R-:W-:Y:S02]  /*12b0*/  FADD R14, R14, R21 ;  /* 0x000000150e0e7221 */ /* 0x000fe40000000000 */
[----:B------:R-:W-:-:S04]  /*12c0*/  FADD R5, R12, R5 ;  /* 0x000000050c057221 */ /* 0x000fc80000000000 */
[----:B------:R-:W-:Y:S01]  /*12d0*/  FADD R7, R14, R5 ;  /* 0x000000050e077221 */ /* 0x000fe20000000000 */
[----:B------:R-:W-:Y:S06]  /*12e0*/  @!P0 BRA `(.L_x_295) ;  /* 0x0000000c00788947 */ /* 0x000fec0003800000 */
[----:B------:R-:W-:Y:S01]  /*12f0*/  UIADD3 UR8, UP0, UPT, UR5, UR6, URZ ;  /* 0x0000000605087290 */ /* 0x000fe2000ff1e0ff */
[----:B------:R-:W-:Y:S01]  /*1300*/  IADD3 R24, P2, PT, R0, -0x1000, RZ ;  /* 0xfffff00000187810 */ /* 0x000fe20007f5e0ff */
[----:B------:R-:W0:Y:S01]  /*1310*/  LDCU.64 UR12, c[0x0][0x380] ;  /* 0x00007000ff0c77ac */ /* 0x000e220008000a00 */
[----:B------:R-:W-:Y:S02]  /*1320*/  LOP3.LUT R5, RZ, R2, RZ, 0x33, !PT ;  /* 0x00000002ff057212 */ /* 0x000fe400078e33ff */
[----:B------:R-:W-:Y:S01]  /*1330*/  IADD3.X R10, PT, PT, R3, -0x1, RZ, P2, !PT ;  /* 0xffffffff030a7810 */ /* 0x000fe200017fe4ff */
[----:B------:R-:W-:Y:S01]  /*1340*/  UIADD3.X UR9, UPT, UPT, URZ, UR4, URZ, UP0, !UPT ;  /* 0x00000004ff097290 */ /* 0x000fe200087fe4ff */
[----:B------:R-:W-:Y:S01]  /*1350*/  ISETP.LT.U32.AND P0, PT, R24, UR8, PT ;  /* 0x0000000818007c0c */ /* 0x000fe2000bf01070 */
[----:B------:R-:W-:Y:S01]  /*1360*/  UMOV UR10, UR8 ;  /* 0x00000008000a7c82 */ /* 0x000fe20008000000 */
[----:B------:R-:W-:Y:S01]  /*1370*/  IADD3 R9, P1, PT, R2, UR8, RZ ;  /* 0x0000000802097c10 */ /* 0x000fe2000ff3e0ff */
[----:B------:R-:W-:Y:S01]  /*1380*/  UMOV UR4, URZ ;  /* 0x000000ff00047c82 */ /* 0x000fe20008000000 */
[----:B------:R-:W-:Y:S01]  /*1390*/  IADD3 R5, PT, PT, R0, -UR5, R5 ;  /* 0x8000000500057c10 */ /* 0x000fe2000fffe005 */
[----:B------:R-:W-:Y:S01]  /*13a0*/  IMAD.U32 R11, RZ, RZ, UR9 ;  /* 0x00000009ff0b7e24 */ /* 0x000fe2000f8e00ff */
[----:B------:R-:W-:Y:S01]  /*13b0*/  IADD3.X R2, PT, PT, RZ, UR9, RZ, P1, !PT ;  /* 0x00000009ff027c10 */ /* 0x000fe20008ffe4ff */
[----:B------:R-:W-:-:S02]  /*13c0*/  UMOV UR7, UR9 ;  /* 0x0000000900077c82 */ /* 0x000fc40008000000 */
[----:B------:R-:W-:Y:S01]  /*13d0*/  VIADD R6, R5, -UR6 ;  /* 0x8000000605067c36 */ /* 0x000fe20008000000 */
[----:B------:R-:W-:Y:S02]  /*13e0*/  ISETP.GT.U32.AND.EX P0, PT, R11, R10, PT, P0 ;  /* 0x0000000a0b00720c */ /* 0x000fe40003f04100 */
[----:B0-----:R-:W-:-:S04]  /*13f0*/  LEA R8, P2, R9, UR12, 0x2 ;  /* 0x0000000c09087c11 */ /* 0x001fc8000f8410ff */
[----:B------:R-:W-:Y:S02]  /*1400*/  IADD3 R8, P1, PT, R8, 0x2000, RZ ;  /* 0x0000200008087810 */ /* 0x000fe40007f3e0ff */
[----:B------:R-:W-:-:S04]  /*1410*/  LEA.HI.X R9, R9, UR13, R2, 0x2, P2 ;  /* 0x0000000d09097c11 */ /* 0x000fc800090f1402 */
[----:B------:R-:W-:Y:S01]  /*1420*/  IADD3.X R9, PT, PT, RZ, R9, RZ, P1, !PT ;  /* 0x00000009ff097210 */ /* 0x000fe20000ffe4ff */
[----:B------:R-:W-:Y:S06]  /*1430*/  @P0 BRA `(.L_x_296) ;  /* 0x0000000400180947 */ /* 0x000fec0003800000 */
[----:B------:R-:W0:Y:S01]  /*1440*/  LDC.64 R2, c[0x0][0x3b8] ;  /* 0x0000ee00ff027b82 */ /* 0x000e220000000a00 */
[----:B------:R-:W1:Y:S01]  /*1450*/  LDCU.64 UR12, c[0x0][0x380] ;  /* 0x00007000ff0c77ac */ /* 0x000e620008000a00 */
[----:B------:R-:W-:Y:S01]  /*1460*/  NOP ;  /* 0x0000000000007918 */ /* 0x000fe20000000000 */
.L_x_297:
[----:B------:R-:W2:Y:S02]  /*1470*/  S2R R0, SR_TID.X ;  /* 0x0000000000007919 */ /* 0x000ea40000002100 */
[----:B--2---:R-:W-:-:S04]  /*1480*/  IADD3 R0, P0, PT, R0, UR8, RZ ;  /* 0x0000000800007c10 */ /* 0x004fc8000ff1e0ff */
[----:B------:R-:W-:Y:S02]  /*1490*/  IADD3.X R5, PT, PT, RZ, UR9, RZ, P0, !PT ;  /* 0x00000009ff057c10 */ /* 0x000fe400087fe4ff */
[----:B-1----:R-:W-:-:S04]  /*14a0*/  LEA R4, P0, R0, UR12, 0x2 ;  /* 0x0000000c00047c11 */ /* 0x002fc8000f8010ff */
        /* <DEDUP_REMOVED lines=17> */
[----:B------:R-:W-:-:S02]  /*15c0*/  USHF.R.S32.HI UR11, URZ, 0x1f, UR5 ;  /* 0x0000001fff0b7899 */ /* 0x000fc40008011405 */
[----:B------:R-:W-:Y:S01]  /*15d0*/  MOV R27, UR5 ;  /* 0x00000005001b7c02 */ /* 0x000fe20008000f00 */
[----:B------:R-:W-:-:S03]  /*15e0*/  UIADD3 UR6, UP0, UPT, UR5, UR10, URZ ;  /* 0x0000000a05067290 */ /* 0x000fc6000ff1e0ff */
[----:B------:R-:W-:Y:S01]  /*15f0*/  LEA R8, P2, R27, R8, 0x2 ;  /* 0x000000081b087211 */ /* 0x000fe200078410ff */
[----:B------:R-:W-:Y:S01]  /*1600*/  UIADD3.X UR7, UPT, UPT, UR11, UR7, URZ, UP0, !UPT ;  /* 0x000000070b077290 */ /* 0x000fe200087fe4ff */
[----:B--2---:R-:W-:Y:S01]  /*1610*/  FMUL R26, R26, R26 ;  /* 0x0000001a1a1a7220 */ /* 0x004fe20000400000 */
[----:B---3--:R-:W-:Y:S01]  /*1620*/  FFMA R7, R0, R0, R7 ;  /* 0x0000000000077223 */ /* 0x008fe20000000007 */
[----:B0-----:R-:W-:Y:S02]  /*1630*/  IMAD.MOV.U32 R0, RZ, RZ, R2 ;  /* 0x000000ffff007224 */ /* 0x001fe400078e0002 */
[----:B----4-:R-:W-:-:S03]  /*1640*/  FFMA R26, R25, R25, R26 ;  /* 0x00000019191a7223 */ /* 0x010fc6000000001a */
[----:B------:R-:W-:Y:S01]  /*1650*/  IADD3 R25, P1, PT, R0, -UR8, RZ ;  /* 0x8000000800197c10 */ /* 0x000fe2000ff3e0ff */
[----:B-----5:R-:W-:Y:S01]  /*1660*/  FMUL R16, R16, R16 ;  /* 0x0000001010107220 */ /* 0x020fe20000400000 */
[----:B------:R-:W-:Y:S02]  /*1670*/  FADD R7, R7, R26 ;  /* 0x0000001a07077221 */ /* 0x000fe40000000000 */
[----:B------:R-:W-:Y:S01]  /*1680*/  ISETP.GE.U32.AND P0, PT, R25, UR5, PT ;  /* 0x0000000519007c0c */ /* 0x000fe2000bf06070 */
[----:B------:R-:W-:Y:S01]  /*1690*/  FMUL R23, R23, R23 ;  /* 0x0000001717177220 */ /* 0x000fe20000400000 */
[----:B------:R-:W-:Y:S01]  /*16a0*/  FMUL R21, R21, R21 ;  /* 0x0000001515157220 */ /* 0x000fe20000400000 */
[----:B-1----:R-:W-:Y:S01]  /*16b0*/  FMUL R4, R19, R19 ;  /* 0x0000001313047220 */ /* 0x002fe20000400000 */
[----:B------:R-:W-:Y:S01]  /*16c0*/  FMUL R26, R13, R13 ;  /* 0x0000000d0d1a7220 */ /* 0x000fe20000400000 */
[----:B------:R-:W-:Y:S01]  /*16d0*/  FMUL R5, R18, R18 ;  /* 0x0000001212057220 */ /* 0x000fe20000400000 */
[----:B------:R-:W-:Y:S01]  /*16e0*/  FFMA R16, R11, R11, R16 ;  /* 0x0000000b0b107223 */ /* 0x000fe20000000010 */
[----:B------:R-:W-:Y:S01]  /*16f0*/  IADD3.X R11, PT, PT, R3, ~UR9, RZ, P1, !PT ;  /* 0x80000009030b7c10 */ /* 0x000fe20008ffe4ff */
[----:B------:R-:W-:-:S03]  /*1700*/  FFMA R22, R22, R22, R23 ;  /* 0x0000001616167223 */ /* 0x000fc60000000017 */
[----:B------:R-:W-:Y:S01]  /*1710*/  ISETP.GE.U32.AND.EX P0, PT, R11, UR11, PT, P0 ;  /* 0x0000000b0b007c0c */ /* 0x000fe2000bf06100 */
[----:B------:R-:W-:Y:S01]  /*1720*/  FFMA R21, R14, R14, R21 ;  /* 0x0000000e0e157223 */ /* 0x000fe20000000015 */
[----:B------:R-:W-:Y:S01]  /*1730*/  FFMA R4, R15, R15, R4 ;  /* 0x0000000f0f047223 */ /* 0x000fe20000000004 */
[----:B------:R-:W-:Y:S01]  /*1740*/  FFMA R17, R17, R17, R26 ;  /* 0x0000001111117223 */ /* 0x000fe2000000001a */
[----:B------:R-:W-:Y:S01]  /*1750*/  FFMA R5, R12, R12, R5 ;  /* 0x0000000c0c057223 */ /* 0x000fe20000000005 */
[----:B------:R-:W-:Y:S02]  /*1760*/  FADD R22, R22, R21 ;  /* 0x0000001516167221 */ /* 0x000fe40000000000 */
[----:B------:R-:W-:Y:S01]  /*1770*/  FADD R4, R4, R17 ;  /* 0x0000001104047221 */ /* 0x000fe20000000000 */
[----:B------:R-:W-:Y:S01]  /*1780*/  FADD R5, R16, R5 ;  /* 0x0000000510057221 */ /* 0x000fe20000000000 */
[----:B------:R-:W-:-:S03]  /*1790*/  FADD R7, R7, R22 ;  /* 0x0000001607077221 */ /* 0x000fc60000000000 */
[----:B------:R-:W-:Y:S01]  /*17a0*/  FADD R4, R4, R5 ;  /* 0x0000000504047221 */ /* 0x000fe20000000000 */
[----:B------:R-:W-:Y:S01]  /*17b0*/  IMAD.U32 R12, RZ, RZ, UR11 ;  /* 0x0000000bff0c7e24 */ /* 0x000fe2000f8e00ff */
[----:B------:R-:W-:Y:S02]  /*17c0*/  MOV R5, UR5 ;  /* 0x0000000500057c02 */ /* 0x000fe40008000f00 */
[----:B------:R-:W-:Y:S02]  /*17d0*/  FADD R7, R7, R4 ;  /* 0x0000000407077221 */ /* 0x000fe40000000000 */
[----:B------:R-:W-:Y:S02]  /*17e0*/  LEA.HI.X R9, R5, R9, R12, 0x2, P2 ;  /* 0x0000000905097211 */ /* 0x000fe400010f140c */
[----:B------:R-:W-:Y:S01]  /*17f0*/  FFMA R7, R20, R20, R7 ;  /* 0x0000001414077223 */ /* 0x000fe20000000007 */
[----:B------:R-:W-:Y:S06]  /*1800*/  @!P0 BRA `(.L_x_295) ;  /* 0x0000000800308947 */ /* 0x000fec0003800000 */
[----:B------:R-:W-:Y:S02]  /*1810*/  UIADD3 UR8, UP0, UPT, UR5, UR8, URZ ;  /* 0x0000000805087290 */ /* 0x000fe4000ff1e0ff */
[----:B------:R-:W-:Y:S01]  /*1820*/  IADD3 R6, PT, PT, R6, -UR5, RZ ;  /* 0x8000000506067c10 */ /* 0x000fe2000fffe0ff */
[----:B------:R-:W-:Y:S02]  /*1830*/  UIADD3 UR4, UPT, UPT, UR4, 0x1, URZ ;  /* 0x0000000104047890 */ /* 0x000fe4000fffe0ff */
[----:B------:R-:W-:Y:S01]  /*1840*/  UIADD3.X UR9, UPT, UPT, UR11, UR9, URZ, UP0, !UPT ;  /* 0x000000090b097290 */ /* 0x000fe200087fe4ff */
[----:B------:R-:W-:Y:S01]  /*1850*/  ISETP.LT.U32.AND P0, PT, R24, UR8, PT ;  /* 0x0000000818007c0c */ /* 0x000fe2000bf01070 */
[----:B------:R-:W-:-:S04]  /*1860*/  UMOV UR10, UR6 ;  /* 0x00000006000a7c82 */ /* 0x000fc80008000000 */
[----:B------:R-:W-:-:S04]  /*1870*/  MOV R5, UR9 ;  /* 0x0000000900057c02 */ /* 0x000fc80008000f00 */
[----:B------:R-:W-:-:S13]  /*1880*/  ISETP.GT.U32.AND.EX P0, PT, R5, R10, PT, P0 ;  /* 0x0000000a0500720c */ /* 0x000fda0003f04100 */
[----:B------:R-:W-:Y:S05]  /*1890*/  @!P0 BRA `(.L_x_297) ;  /* 0xfffffff800f48947 */ /* 0x000fea000383ffff */
.L_x_296:
[----:B------:R-:W0:Y:S01]  /*18a0*/  S2R R5, SR_TID.X ;  /* 0x0000000000057919 */ /* 0x000e220000002100 */
[C---:B------:R-:W-:Y:S01]  /*18b0*/  VIADD R2, R0.reuse, -UR8 ;  /* 0x8000000800027c36 */ /* 0x040fe20008000000 */
[----:B------:R-:W-:Y:S01]  /*18c0*/  ISETP.LE.U32.AND P1, PT, R0, UR8, PT ;  /* 0x0000000800007c0c */ /* 0x000fe2000bf23070 */
[----:B------:R-:W-:Y:S01]  /*18d0*/  BSSY.RECONVERGENT B1, `(.L_x_295) ;  /* 0x000007f000017945 */ /* 0x000fe20003800200 */
[----:B------:R-:W-:Y:S02]  /*18e0*/  MOV R4, UR9 ;  /* 0x0000000900047c02 */ /* 0x000fe40008000f00 */
[----:B0-----:R-:W-:-:S04]  /*18f0*/  ISETP.GE.AND P0, PT, R5, R2, PT ;  /* 0x000000020500720c */ /* 0x001fc80003f06270 */
[----:B------:R-:W-:-:S13]  /*1900*/  ISETP.GE.U32.OR.EX P0, PT, R4, R3, P0, P1 ;  /* 0x000000030400720c */ /* 0x000fda0000706510 */
[----:B------:R-:W-:Y:S05]  /*1910*/  @P0 BRA `(.L_x_298) ;  /* 0x0000000400e80947 */ /* 0x000fea0003800000 */
[----:B------:R-:W0:Y:S01]  /*1920*/  LDC R2, c[0x0][0x3c0] ;  /* 0x0000f000ff027b82 */ /* 0x000e220000000800 */
[----:B------:R-:W-:Y:S01]  /*1930*/  USHF.L.U32 UR6, UR16, 0xc, URZ ;  /* 0x0000000c10067899 */ /* 0x000fe200080006ff */
[----:B------:R-:W-:Y:S01]  /*1940*/  LOP3.LUT R3, RZ, R5, RZ, 0x33, !PT ;  /* 0x00000005ff037212 */ /* 0x000fe200078e33ff */
[----:B------:R-:W-:Y:S02]  /*1950*/  BSSY.RECONVERGENT B2, `(.L_x_299) ;  /* 0x0000035000027945 */ /* 0x000fe40003800200 */
[----:B------:R-:W-:-:S06]  /*1960*/  UIADD3 UR6, UPT, UPT, UR5, UR6, URZ ;  /* 0x0000000605067290 */ /* 0x000fcc000fffe0ff */
[----:B------:R-:W-:Y:S01]  /*1970*/  IADD3 R0, PT, PT, R0, -UR6, R3 ;  /* 0x8000000600007c10 */ /* 0x000fe2000fffe003 */
[----:B0-----:R-:W-:-:S04]  /*1980*/  IMAD R3, R2, UR4, RZ ;  /* 0x0000000402037c24 */ /* 0x001fc8000f8e02ff */
[----:B------:R-:W-:-:S05]  /*1990*/  IMAD R0, R3, -0x1000, R0 ;  /* 0xfffff00003007824 */ /* 0x000fca00078e0200 */
[C---:B------:R-:W-:Y:S02]  /*19a0*/  ISETP.GE.U32.AND P0, PT, R0.reuse, 0xf00, PT ;  /* 0x00000f000000780c */ /* 0x040fe40003f06070 */
[----:B------:R-:W-:Y:S02]  /*19b0*/  LEA.HI R17, R0, 0x1, RZ, 0x18 ;  /* 0x0000000100117811 */ /* 0x000fe400078fc0ff */
[----:B------:R-:W-:Y:S02]  /*19c0*/  MOV R0, R5 ;  /* 0x0000000500007202 */ /* 0x000fe40000000f00 */
[----:B------:R-:W-:-:S04]  /*19d0*/  LOP3.LUT R19, R17, 0xf, RZ, 0xc0, !PT ;  /* 0x0000000f11137812 */ /* 0x000fc800078ec0ff */
[----:B------:R-:W-:-:S03]  /*19e0*/  ISETP.NE.AND P1, PT, R19, RZ, PT ;  /* 0x000000ff1300720c */ /* 0x000fc60003f25270 */
[----:B------:R-:W-:Y:S10]  /*19f0*/  @!P0 BRA `(.L_x_300) ;  /* 0x0000000000a88947 */ /* 0x000ff40003800000 */
[----:B------:R-:W-:-:S04]  /*1a00*/  LEA.HI R0, R6, 0x1, RZ, 0x18 ;  /* 0x0000000106007811 */ /* 0x000fc800078fc0ff */
[----:B------:R-:W-:Y:S01]  /*1a10*/  LOP3.LUT R2, R0, 0x1fffff0, RZ, 0xc0, !PT ;  /* 0x01fffff000027812 */ /* 0x000fe200078ec0ff */
[----:B------:R-:W-:-:S03]  /*1a20*/  IMAD.MOV.U32 R0, RZ, RZ, R5 ;  /* 0x000000ffff007224 */ /* 0x000fc600078e0005 */
[----:B------:R-:W-:-:S07]  /*1a30*/  IADD3 R2, PT, PT, -R2, RZ, RZ ;  /* 0x000000ff02027210 */ /* 0x000fce0007ffe1ff */
.L_x_301:
        /* <DEDUP_REMOVED lines=38> */
.L_x_300:
[----:B------:R-:W-:Y:S05]  /*1ca0*/  BSYNC.RECONVERGENT B2 ;  /* 0x0000000000027941 */ /* 0x000fea0003800200 */
.L_x_299:
[----:B------:R-:W-:Y:S05]  /*1cb0*/  @!P1 BRA `(.L_x_298) ;  /* 0x0000000400009947 */ /* 0x000fea0003800000 */
[----:B------:R-:W-:Y:S01]  /*1cc0*/  ISETP.GE.U32.AND P0, PT, R19, 0x8, PT ;  /* 0x000000081300780c */ /* 0x000fe20003f06070 */
[----:B------:R-:W-:Y:S01]  /*1cd0*/  BSSY.RECONVERGENT B2, `(.L_x_302) ;  /* 0x0000019000027945 */ /* 0x000fe20003800200 */
[----:B------:R-:W-:-:S04]  /*1ce0*/  LOP3.LUT R8, R17, 0x7, RZ, 0xc0, !PT ;  /* 0x0000000711087812 */ /* 0x000fc800078ec0ff */
[----:B------:R-:W-:-:S07]  /*1cf0*/  ISETP.NE.AND P1, PT, R8, RZ, PT ;  /* 0x000000ff0800720c */ /* 0x000fce0003f25270 */
[----:B------:R-:W-:Y:S06]  /*1d00*/  @!P0 BRA `(.L_x_303) ;  /* 0x0000000000548947 */ /* 0x000fec0003800000 */
[----:B------:R-:W-:-:S04]  /*1d10*/  IADD3 R3, P0, PT, R0, UR8, RZ ;  /* 0x0000000800037c10 */ /* 0x000fc8000ff1e0ff */
[----:B------:R-:W-:Y:S02]  /*1d20*/  IADD3.X R4, PT, PT, RZ, UR9, RZ, P0, !PT ;  /* 0x00000009ff047c10 */ /* 0x000fe400087fe4ff */
[----:B------:R-:W-:-:S04]  /*1d30*/  LEA R2, P0, R3, UR12, 0x2 ;  /* 0x0000000c03027c11 */ /* 0x000fc8000f8010ff */
        /* <DEDUP_REMOVED lines=18> */
.L_x_303:
[----:B------:R-:W-:Y:S05]  /*1e60*/  BSYNC.RECONVERGENT B2 ;  /* 0x0000000000027941 */ /* 0x000fea0003800200 */
.L_x_302:
[----:B------:R-:W-:Y:S05]  /*1e70*/  @!P1 BRA `(.L_x_298) ;  /* 0x0000000000909947 */ /* 0x000fea0003800000 */
[----:B------:R-:W-:Y:S01]  /*1e80*/  ISETP.GE.U32.AND P0, PT, R8, 0x4, PT ;  /* 0x000000040800780c */ /* 0x000fe20003f06070 */
[----:B------:R-:W-:Y:S01]  /*1e90*/  BSSY.RECONVERGENT B2, `(.L_x_304) ;  /* 0x0000010000027945 */ /* 0x000fe20003800200 */
[----:B------:R-:W-:-:S11]  /*1ea0*/  LOP3.LUT P1, RZ, R17, 0x3, RZ, 0xc0, !PT ;  /* 0x0000000311ff7812 */ /* 0x000fd6000782c0ff */
[----:B------:R-:W-:Y:S05]  /*1eb0*/  @!P0 BRA `(.L_x_305) ;  /* 0x0000000000348947 */ /* 0x000fea0003800000 */
[----:B------:R-:W-:-:S04]  /*1ec0*/  IADD3 R3, P0, PT, R0, UR8, RZ ;  /* 0x0000000800037c10 */ /* 0x000fc8000ff1e0ff */
[----:B------:R-:W-:Y:S02]  /*1ed0*/  IADD3.X R4, PT, PT, RZ, UR9, RZ, P0, !PT ;  /* 0x00000009ff047c10 */ /* 0x000fe400087fe4ff */
[----:B------:R-:W-:-:S04]  /*1ee0*/  LEA R2, P0, R3, UR12, 0x2 ;  /* 0x0000000c03027c11 */ /* 0x000fc8000f8010ff */
        /* <DEDUP_REMOVED lines=10> */
.L_x_305:
[----:B------:R-:W-:Y:S05]  /*1f90*/  BSYNC.RECONVERGENT B2 ;  /* 0x0000000000027941 */ /* 0x000fea0003800200 */
.L_x_304:
[----:B------:R-:W-:Y:S05]  /*1fa0*/  @!P1 BRA `(.L_x_298) ;  /* 0x0000000000449947 */ /* 0x000fea0003800000 */
[----:B------:R-:W-:Y:S02]  /*1fb0*/  LOP3.LUT R6, R6, 0xffff, RZ, 0xc0, !PT ;  /* 0x0000ffff06067812 */ /* 0x000fe400078ec0ff */
[----:B------:R-:W-:Y:S02]  /*1fc0*/  IADD3 R5, P0, PT, R0, UR10, RZ ;  /* 0x0000000a00057c10 */ /* 0x000fe4000ff1e0ff */
[----:B------:R-:W-:Y:S02]  /*1fd0*/  LEA.HI R0, R6, 0x1, RZ, 0x18 ;  /* 0x0000000106007811 */ /* 0x000fe400078fc0ff */
[----:B------:R-:W-:Y:S01]  /*1fe0*/  LEA R4, P1, R5, UR12, 0x2 ;  /* 0x0000000c05047c11 */ /* 0x000fe2000f8210ff */
[----:B------:R-:W-:Y:S01]  /*1ff0*/  IMAD.X R2, RZ, RZ, UR7, P0 ;  /* 0x00000007ff027e24 */ /* 0x000fe200080e06ff */
[----:B------:R-:W-:-:S04]  /*2000*/  LOP3.LUT R0, R0, 0x3, RZ, 0xc0, !PT ;  /* 0x0000000300007812 */ /* 0x000fc800078ec0ff */
[----:B------:R-:W-:Y:S02]  /*2010*/  LEA.HI.X R5, R5, UR13, R2, 0x2, P1 ;  /* 0x0000000d05057c11 */ /* 0x000fe400088f1402 */
[----:B------:R-:W-:-:S07]  /*2020*/  IADD3 R0, PT, PT, -R0, RZ, RZ ;  /* 0x000000ff00007210 */ /* 0x000fce0007ffe1ff */
.L_x_306:
[----:B------:R-:W-:Y:S01]  /*2030*/  MOV R2, R4 ;  /* 0x0000000400027202 */ /* 0x000fe20000000f00 */
[----:B------:R-:W-:-:S05]  /*2040*/  IMAD.MOV.U32 R3, RZ, RZ, R5 ;  /* 0x000000ffff037224 */ /* 0x000fca00078e0005 */
[----:B------:R-:W2:Y:S01]  /*2050*/  LDG.E R2, desc[UR14][R2.64] ;  /* 0x0000000e02027981 */ /* 0x000ea2000c1e1900 */
[----:B------:R-:W-:Y:S02]  /*2060*/  IADD3 R0, PT, PT, R0, 0x1, RZ ;  /* 0x0000000100007810 */ /* 0x000fe40007ffe0ff */
[----:B------:R-:W-:Y:S02]  /*2070*/  IADD3 R4, P1, PT, R4, 0x400, RZ ;  /* 0x0000040004047810 */ /* 0x000fe40007f3e0ff */
[----:B------:R-:W-:Y:S02]  /*2080*/  ISETP.NE.AND P0, PT, R0, RZ, PT ;  /* 0x000000ff0000720c */ /* 0x000fe40003f05270 */
[----:B------:R-:W-:Y:S01]  /*2090*/  IADD3.X R5, PT, PT, RZ, R5, RZ, P1, !PT ;  /* 0x00000005ff057210 */ /* 0x000fe20000ffe4ff */
[----:B--2---:R-:W-:-:S10]  /*20a0*/  FFMA R7, R2, R2, R7 ;  /* 0x0000000202077223 */ /* 0x004fd40000000007 */
[----:B------:R-:W-:Y:S05]  /*20b0*/  @P0 BRA `(.L_x_306) ;  /* 0xfffffffc00dc0947 */ /* 0x000fea000383ffff */
.L_x_298:
[----:B------:R-:W-:Y:S05]  /*20c0*/  BSYNC.RECONVERGENT B1 ;  /* 0x0000000000017941 */ /* 0x000fea0003800200 */
.L_x_295:
[----:B------:R-:W0:Y:S01]  /*20d0*/  S2R R6, SR_LANEID ;  /* 0x0000000000067919 */ /* 0x000e220000000000 */
[----:B------:R-:W1:Y:S01]  /*20e0*/  SHFL.DOWN PT, R0, R7, 0x1, 0x1f ;  /* 0x08201f0007007f89 */ /* 0x000e6200000e0000 */
[----:B------:R-:W2:Y:S01]  /*20f0*/  S2R R5, SR_TID.X ;  /* 0x0000000000057919 */ /* 0x000ea20000002100 */
[C---:B0-----:R-:W-:Y:S02]  /*2100*/  ISETP.GT.AND P0, PT, R6.reuse, 0x1e, PT ;  /* 0x0000001e0600780c */ /* 0x041fe40003f04270 */
[----:B------:R-:W-:-:S11]  /*2110*/  ISETP.NE.AND P1, PT, R6, RZ, PT ;  /* 0x000000ff0600720c */ /* 0x000fd60003f25270 */
[----:B-1----:R-:W-:Y:S01]  /*2120*/  @!P0 FADD R7, R0, R7 ;  /* 0x0000000700078221 */ /* 0x002fe20000000000 */
[----:B------:R-:W-:Y:S01]  /*2130*/  ISETP.GT.AND P0, PT, R6, 0x1d, PT ;  /* 0x0000001d0600780c */ /* 0x000fe20003f04270 */
[----:B------:R-:W0:Y:S01]  /*2140*/  @!P1 S2R R4, SR_CgaCtaId ;  /* 0x0000000000049919 */ /* 0x000e220000008800 */
[----:B------:R-:W-:Y:S02]  /*2150*/  @!P1 MOV R3, 0x400 ;  /* 0x0000040000039802 */ /* 0x000fe40000000f00 */
[----:B--2---:R-:W-:Y:S01]  /*2160*/  @!P1 SHF.R.U32.HI R2, RZ, 0x3, R5 ;  /* 0x00000003ff029819 */ /* 0x004fe20000011605 */
[----:B------:R-:W1:Y:S03]  /*2170*/  SHFL.DOWN PT, R0, R7, 0x2, 0x1f ;  /* 0x08401f0007007f89 */ /* 0x000e6600000e0000 */
[----:B------:R-:W-:-:S05]  /*2180*/  @!P1 LOP3.LUT R2, R2, 0x7c, RZ, 0xc0, !PT ;  /* 0x0000007c02029812 */ /* 0x000fca00078ec0ff */
[----:B-1----:R-:W-:Y:S01]  /*2190*/  @!P0 FADD R7, R7, R0 ;  /* 0x0000000007078221 */ /* 0x002fe20000000000 */
[----:B------:R-:W-:Y:S02]  /*21a0*/  ISETP.GT.AND P0, PT, R6, 0x1b, PT ;  /* 0x0000001b0600780c */ /* 0x000fe40003f04270 */
[----:B0-----:R-:W-:Y:S02]  /*21b0*/  @!P1 LEA R3, R4, R3, 0x18 ;  /* 0x0000000304039211 */ /* 0x001fe400078ec0ff */
[----:B------:R-:W0:Y:S03]  /*21c0*/  SHFL.DOWN PT, R0, R7, 0x4, 0x1f ;  /* 0x08801f0007007f89 */ /* 0x000e2600000e0000 */
[----:B------:R-:W-:-:S06]  /*21d0*/  @!P1 IMAD.IADD R3, R2, 0x1, R3 ;  /* 0x0000000102039824 */ /* 0x000fcc00078e0203 */
        /* <DEDUP_REMOVED lines=24> */
[----:B------:R-:W-:-:S07]  /*2360*/  FADD R9, R2, R3 ;  /* 0x0000000302097221 */ /* 0x000fce0000000000 */
.L_x_294:
[----:B------:R-:W-:Y:S05]  /*2370*/  BSYNC.RECONVERGENT B0 ;  /* 0x0000000000007941 */ /* 0x000fea0003800200 */
.L_x_279:
[----:B------:R-:W-:Y:S05]  /*2380*/  @P0 EXIT ;  /* 0x000000000000094d */ /* 0x000fea0003800000 */
[----:B------:R-:W3:Y:S02]  /*2390*/  LDCU.64 UR4, c[0x0][0x388] ;  /* 0x00007100ff0477ac */ /* 0x000ee40008000a00 */
[----:B---3--:R-:W-:-:S06]  /*23a0*/  UIMAD.WIDE.U32 UR4, UR16, 0x4, UR4 ;  /* 0x00000004100478a5 */ /* 0x008fcc000f8e0004 */
[----:B--2---:R-:W-:Y:S02]  /*23b0*/  MOV R2, UR4 ;  /* 0x0000000400027c02 */ /* 0x004fe40008000f00 */
[----:B0-----:R-:W-:-:S05]  /*23c0*/  MOV R3, UR5 ;  /* 0x0000000500037c02 */ /* 0x001fca0008000f00 */
[----:B------:R-:W-:Y:S01]  /*23d0*/  STG.E desc[UR14][R2.64], R9 ;  /* 0x0000000902007986 */ /* 0x000fe2000c10190e */
[----:B------:R-:W-:Y:S05]  /*23e0*/  EXIT ;  /* 0x000000000000794d */ /* 0x000fea0003800000 */
.L_x_307:
        /* <DEDUP_REMOVED lines=9> */
.L_x_475:


//--------------------- .text._ZN3cub18CUB_300001_SM_10006detail6reduce28DeviceReduceSingleTileKernelINS2_10policy_hubIfyN4cuda3std3__44plusIfEEE10Policy1000EN6thrust24THRUST_300001_SM_1000_NS6detail15normal_iteratorINSD_10device_ptrIfEEEEPiyS9_if6squareIfEEEvT0_T1_T2_T3_T4_T6_ --------------------------
	.section	.text._ZN3cub18CUB_300001_SM_10006detail6reduce28DeviceReduceSingleTileKernelINS2_10policy_hubIfyN4cuda3std3__44plusIfEEE10Policy1000EN6thrust24THRUST_300001_SM_1000_NS6detail15normal_iteratorINSD_10device_ptrIfEEEEPiyS9_if6squareIfEEEvT0_T1_T2_T3_T4_T6_,"ax",@progbits
	.align	128
        .global         _ZN3cub18CUB_300001_SM_10006detail6reduce28DeviceReduceSingleTileKernelINS2_10policy_hubIfyN4cuda3std3__44plusIfEEE10Policy1000EN6thrust24THRUST_300001_SM_1000_NS6detail15normal_iteratorINSD_10device_ptrIfEEEEPiyS9_if6squareIfEEEvT0_T1_T2_T3_T4_T6_
        .type           _ZN3cub18CUB_300001_SM_10006detail6reduce28DeviceReduceSingleTileKernelINS2_10policy_hubIfyN4cuda3std3__44plusIfEEE10Policy1000EN6thrust24THRUST_300001_SM_1000_NS6detail15normal_iteratorINSD_10device_ptrIfEEEEPiyS9_if6squareIfEEEvT0_T1_T2_T3_T4_T6_,@function
        .size           _ZN3cub18CUB_300001_SM_10006detail6reduce28DeviceReduceSingleTileKernelINS2_10policy_hubIfyN4cuda3std3__44plusIfEEE10Policy1000EN6thrust24THRUST_300001_SM_1000_NS6detail15normal_iteratorINSD_10device_ptrIfEEEEPiyS9_if6squareIfEEEvT0_T1_T2_T3_T4_T6_,(.L_x_476 - _ZN3cub18CUB_300001_SM_10006detail6reduce28DeviceReduceSingleTileKernelINS2_10policy_hubIfyN4cuda3std3__44plusIfEEE10Policy1000EN6thrust24THRUST_300001_SM_1000_NS6detail15normal_iteratorINSD_10device_ptrIfEEEEPiyS9_if6squareIfEEEvT0_T1_T2_T3_T4_T6_)
        .other          _ZN3cub18CUB_300001_SM_10006detail6reduce28DeviceReduceSingleTileKernelINS2_10policy_hubIfyN4cuda3std3__44plusIfEEE10Policy1000EN6thrust24THRUST_300001_SM_1000_NS6detail15normal_iteratorINSD_10device_ptrIfEEEEPiyS9_if6squareIfEEEvT0_T1_T2_T3_T4_T6_,@"STO_CUDA_ENTRY STV_DEFAULT"
_ZN3cub18CUB_300001_SM_10006detail6reduce28DeviceReduceSingleTileKernelINS2_10policy_hubIfyN4cuda3std3__44plusIfEEE10Policy1000EN6thrust24THRUST_300001_SM_1000_NS6detail15normal_iteratorINSD_10device_ptrIfEEEEPiyS9_if6squareIfEEEvT0_T1_T2_T3_T4_T6_:
.text._ZN3cub18CUB_300001_SM_10006detail6reduce28DeviceReduceSingleTileKernelINS2_10policy_hubIfyN4cuda3std3__44plusIfEEE10Policy1000EN6thrust24THRUST_300001_SM_1000_NS6detail15normal_iteratorINSD_10device_ptrIfEEEEPiyS9_if6squareIfEEEvT0_T1_T2_T3_T4_T6_:
[----:B------:R-:W-:Y:S01]  /*0000*/  LDC R1, c[0x0][0x37c] ;  /* 0x0000df00ff017b82 */ /* 0x000fe20000000800 */
[----:B------:R-:W0:Y:S01]  /*0010*/  LDCU.64 UR4, c[0x0][0x390] ;  /* 0x00007200ff0477ac */ /* 0x000e220008000a00 */
[----:B------:R-:W1:Y:S01]  /*0020*/  LDCU.64 UR6, c[0x0][0x358] ;  /* 0x00006b00ff0677ac */ /* 0x000e620008000a00 */
[----:B0-----:R-:W-:Y:S02]  /*0030*/  MOV R0, UR4 ;  /* 0x0000000400007c02 */ /* 0x001fe40008000f00 */
[----:B------:R-:W-:Y:S02]  /*0040*/  MOV R4, UR5 ;  /* 0x0000000500047c02 */ /* 0x000fe40008000f00 */
[----:B------:R-:W-:-:S04]  /*0050*/  ISETP.NE.U32.AND P0, PT, R0, RZ, PT ;  /* 0x000000ff0000720c */ /* 0x000fc80003f05070 */
[----:B------:R-:W-:-:S13]  /*0060*/  ISETP.NE.AND.EX P0, PT, R4, RZ, PT, P0 ;  /* 0x000000ff0400720c */ /* 0x000fda0003f05300 */
        /* <DEDUP_REMOVED lines=8> */
.L_x_308:
[----:B------:R-:W-:Y:S01]  /*00f0*/  ISETP.GT.U32.AND P0, PT, R0, 0xfff, PT ;  /* 0x00000fff0000780c */ /* 0x000fe20003f04070 */
[----:B------:R-:W-:Y:S03]  /*0100*/  BSSY.RECONVERGENT B0, `(.L_x_309) ;  /* 0x0000204000007945 */ /* 0x000fe60003800200 */
[----:B------:R-:W-:-:S13]  /*0110*/  ISETP.GT.U32.AND.EX P0, PT, R4, RZ, PT, P0 ;  /* 0x000000ff0400720c */ /* 0x000fda0003f04100 */
[----:B------:R-:W-:Y:S05]  /*0120*/  @P0 BRA `(.L_x_310) ;  /* 0x0000000c00b00947 */ /* 0x000fea0003800000 */
[----:B------:R-:W0:Y:S01]  /*0130*/  S2R R5, SR_TID.X ;  /* 0x0000000000057919 */ /* 0x000e220000002100 */
[----:B------:R-:W-:Y:S01]  /*0140*/  BSSY.RECONVERGENT B1, `(.L_x_311) ;  /* 0x000000a000017945 */ /* 0x000fe20003800200 */
[----:B------:R-:W-:Y:S01]  /*0150*/  IMAD.MOV.U32 R6, RZ, RZ, RZ ;  /* 0x000000ffff067224 */ /* 0x000fe200078e00ff */
[----:B0-----:R-:W-:Y:S02]  /*0160*/  ISETP.GE.U32.AND P0, PT, R5, R0, PT ;  /* 0x000000000500720c */ /* 0x001fe40003f06070 */
[----:B------:R-:W-:-:S11]  /*0170*/  MOV R7, R5 ;  /* 0x0000000500077202 */ /* 0x000fd60000000f00 */
[----:B------:R-:W-:Y:S05]  /*0180*/  @P0 BRA `(.L_x_312) ;  /* 0x0000000000140947 */ /* 0x000fea0003800000 */
[----:B------:R-:W0:Y:S02]  /*0190*/  LDC.64 R2, c[0x0][0x380] ;  /* 0x0000e000ff027b82 */ /* 0x000e240000000a00 */
[----:B0-----:R-:W-:-:S06]  /*01a0*/  IMAD.WIDE.U32 R2, R5, 0x4, R2 ;  /* 0x0000000405027825 */ /* 0x001fcc00078e0002 */
[----:B------:R-:W2:Y:S01]  /*01b0*/  LDG.E R2, desc[UR6][R2.64] ;  /* 0x0000000602027981 */ /* 0x000ea2000c1e1900 */
[----:B------:R-:W-:Y:S01]  /*01c0*/  IADD3 R7, PT, PT, R5, 0x100, RZ ;  /* 0x0000010005077810 */ /* 0x000fe20007ffe0ff */
[----:B--2---:R-:W-:-:S07]  /*01d0*/  FMUL R6, R2, R2 ;  /* 0x0000000202067220 */ /* 0x004fce0000400000 */
.L_x_312:
[----:B------:R-:W-:Y:S05]  /*01e0*/  BSYNC.RECONVERGENT B1 ;  /* 0x0000000000017941 */ /* 0x000fea0003800200 */
.L_x_311:
[----:B------:R-:W-:Y:S01]  /*01f0*/  ISETP.GE.U32.AND P0, PT, R7, R0, PT ;  /* 0x000000000700720c */ /* 0x000fe20003f06070 */
[----:B------:R-:W-:-:S12]  /*0200*/  BSSY.RECONVERGENT B1, `(.L_x_313) ;  /* 0x000006d000017945 */ /* 0x000fd80003800200 */
[----:B------:R-:W-:Y:S05]  /*0210*/  @P0 BRA `(.L_x_314) ;  /* 0x0000000400ac0947 */ /* 0x000fea0003800000 */
[----:B------:R-:W-:Y:S01]  /*0220*/  LOP3.LUT R3, RZ, R7, RZ, 0x33, !PT ;  /* 0x00000007ff037212 */ /* 0x000fe200078e33ff */
[----:B------:R-:W-:Y:S04]  /*0230*/  BSSY.RECONVERGENT B2, `(.L_x_315) ;  /* 0x0000033000027945 */ /* 0x000fe80003800200 */
[----:B------:R-:W-:-:S05]  /*0240*/  IMAD.IADD R3, R3, 0x1, R0 ;  /* 0x0000000103037824 */ /* 0x000fca00078e0200 */
[C---:B------:R-:W-:Y:S02]  /*0250*/  ISETP.GE.U32.AND P0, PT, R3.reuse, 0xf00, PT ;  /* 0x00000f000300780c */ /* 0x040fe40003f06070 */
[----:B------:R-:W-:-:S04]  /*0260*/  LEA.HI R8, R3, 0x1, RZ, 0x18 ;  /* 0x0000000103087811 */ /* 0x000fc800078fc0ff */
[----:B------:R-:W-:-:S04]  /*0270*/  LOP3.LUT R22, R8, 0xf, RZ, 0xc0, !PT ;  /* 0x0000000f08167812 */ /* 0x000fc800078ec0ff */
[----:B------:R-:W-:-:S03]  /*0280*/  ISETP.NE.AND P1, PT, R22, RZ, PT ;  /* 0x000000ff1600720c */ /* 0x000fc60003f25270 */
[----:B------:R-:W-:Y:S10]  /*0290*/  @!P0 BRA `(.L_x_316) ;  /* 0x0000000000b08947 */ /* 0x000ff40003800000 */
[----:B------:R-:W0:Y:S01]  /*02a0*/  LDC.64 R2, c[0x0][0x380] ;  /* 0x0000e000ff027b82 */ /* 0x000e220000000a00 */
[----:B------:R-:W-:-:S04]  /*02b0*/  LOP3.LUT R9, R8, 0x1fffff0, RZ, 0xc0, !PT ;  /* 0x01fffff008097812 */ /* 0x000fc800078ec0ff */
[----:B------:R-:W-:Y:S01]  /*02c0*/  IADD3 R9, PT, PT, -R9, RZ, RZ ;  /* 0x000000ff09097210 */ /* 0x000fe20007ffe1ff */
[----:B0-----:R-:W-:-:S03]  /*02d0*/  IMAD.WIDE.U32 R2, R7, 0x4, R2 ;  /* 0x0000000407027825 */ /* 0x001fc600078e0002 */
[----:B------:R-:W-:-:S04]  /*02e0*/  IADD3 R2, P0, PT, R2, 0x2000, RZ ;  /* 0x0000200002027810 */ /* 0x000fc80007f1e0ff */
[----:B------:R-:W-:-:S09]  /*02f0*/  IADD3.X R3, PT, PT, RZ, R3, RZ, P0, !PT ;  /* 0x00000003ff037210 */ /* 0x000fd200007fe4ff */
.L_x_317:
        /* <DEDUP_REMOVED lines=16> */
[----:B------:R-:W-:Y:S01]  /*0400*/  VIADD R9, R9, 0x10 ;  /* 0x0000001009097836 */ /* 0x000fe20000000000 */
[----:B------:R-:W-:-:S04]  /*0410*/  IADD3 R7, PT, PT, R7, 0x1000, RZ ;  /* 0x0000100007077810 */ /* 0x000fc80007ffe0ff */
[----:B------:R-:W-:Y:S02]  /*0420*/  ISETP.NE.AND P0, PT, R9, RZ, PT ;  /* 0x000000ff0900720c */ /* 0x000fe40003f05270 */
[----:B0-----:R-:W-:-:S04]  /*0430*/  IADD3 R2, P2, PT, R2, 0x4000, RZ ;  /* 0x0000400002027810 */ /* 0x001fc80007f5e0ff */
[----:B------:R-:W-:Y:S01]  /*0440*/  IADD3.X R3, PT, PT, RZ, R3, RZ, P2, !PT ;  /* 0x00000003ff037210 */ /* 0x000fe200017fe4ff */
        /* <DEDUP_REMOVED lines=17> */
.L_x_316:
[----:B------:R-:W-:Y:S05]  /*0560*/  BSYNC.RECONVERGENT B2 ;  /* 0x0000000000027941 */ /* 0x000fea0003800200 */
.L_x_315:
[----:B------:R-:W-:Y:S05]  /*0570*/  @!P1 BRA `(.L_x_314) ;  /* 0x0000000000d49947 */ /* 0x000fea0003800000 */
[----:B------:R-:W-:Y:S01]  /*0580*/  ISETP.GE.U32.AND P0, PT, R22, 0x8, PT ;  /* 0x000000081600780c */ /* 0x000fe20003f06070 */
[----:B------:R-:W-:Y:S01]  /*0590*/  BSSY.RECONVERGENT B2, `(.L_x_318) ;  /* 0x0000017000027945 */ /* 0x000fe20003800200 */
[----:B------:R-:W-:-:S04]  /*05a0*/  LOP3.LUT R12, R8, 0x7, RZ, 0xc0, !PT ;  /* 0x00000007080c7812 */ /* 0x000fc800078ec0ff */
[----:B------:R-:W-:-:S07]  /*05b0*/  ISETP.NE.AND P1, PT, R12, RZ, PT ;  /* 0x000000ff0c00720c */ /* 0x000fce0003f25270 */
[----:B------:R-:W-:Y:S06]  /*05c0*/  @!P0 BRA `(.L_x_319) ;  /* 0x00000000004c8947 */ /* 0x000fec0003800000 */
[----:B------:R-:W0:Y:S02]  /*05d0*/  LDC.64 R2, c[0x0][0x380] ;  /* 0x0000e000ff027b82 */ /* 0x000e240000000a00 */
[----:B0-----:R-:W-:-:S05]  /*05e0*/  IMAD.WIDE R2, R7, 0x4, R2 ;  /* 0x0000000407027825 */ /* 0x001fca00078e0202 */
        /* <DEDUP_REMOVED lines=17> */
.L_x_319:
[----:B------:R-:W-:Y:S05]  /*0700*/  BSYNC.RECONVERGENT B2 ;  /* 0x0000000000027941 */ /* 0x000fea0003800200 */
.L_x_318:
        /* <DEDUP_REMOVED lines=17> */
.L_x_321:
[----:B------:R-:W-:Y:S05]  /*0820*/  BSYNC.RECONVERGENT B2 ;  /* 0x0000000000027941 */ /* 0x000fea0003800200 */
.L_x_320:
[----:B------:R-:W-:Y:S05]  /*0830*/  @!P1 BRA `(.L_x_314) ;  /* 0x0000000000249947 */ /* 0x000fea0003800000 */
[----:B------:R-:W0:Y:S01]  /*0840*/  LDC.64 R8, c[0x0][0x380] ;  /* 0x0000e000ff087b82 */ /* 0x000e220000000a00 */
[----:B------:R-:W-:-:S07]  /*0850*/  IADD3 R10, PT, PT, -R10, RZ, RZ ;  /* 0x000000ff0a0a7210 */ /* 0x000fce0007ffe1ff */
.L_x_322:
[----:B0-----:R-:W-:-:S06]  /*0860*/  IMAD.WIDE R2, R7, 0x4, R8 ;  /* 0x0000000407027825 */ /* 0x001fcc00078e0208 */
[----:B------:R-:W2:Y:S01]  /*0870*/  LDG.E R3, desc[UR6][R2.64] ;  /* 0x0000000602037981 */ /* 0x000ea2000c1e1900 */
[----:B------:R-:W-:Y:S01]  /*0880*/  VIADD R10, R10, 0x1 ;  /* 0x000000010a0a7836 */ /* 0x000fe20000000000 */
[----:B------:R-:W-:-:S04]  /*0890*/  IADD3 R7, PT, PT, R7, 0x100, RZ ;  /* 0x0000010007077810 */ /* 0x000fc80007ffe0ff */
[----:B------:R-:W-:Y:S01]  /*08a0*/  ISETP.NE.AND P0, PT, R10, RZ, PT ;  /* 0x000000ff0a00720c */ /* 0x000fe20003f05270 */
[----:B--2---:R-:W-:-:S12]  /*08b0*/  FFMA R6, R3, R3, R6 ;  /* 0x0000000303067223 */ /* 0x004fd80000000006 */
[----:B------:R-:W-:Y:S05]  /*08c0*/  @P0 BRA `(.L_x_322) ;  /* 0xfffffffc00e40947 */ /* 0x000fea000383ffff */
.L_x_314:
[----:B------:R-:W-:Y:S05]  /*08d0*/  BSYNC.RECONVERGENT B1 ;  /* 0x0000000000017941 */ /* 0x000fea0003800200 */
.L_x_313:
[----:B------:R-:W-:Y:S02]  /*08e0*/  ISETP.GE.U32.AND P0, PT, R0, 0x100, PT ;  /* 0x000001000000780c */ /* 0x000fe40003f06070 */
[----:B------:R-:W-:Y:S02]  /*08f0*/  MOV R9, R6 ;  /* 0x0000000600097202 */ /* 0x000fe40000000f00 */
[----:B------:R-:W-:-:S13]  /*0900*/  ISETP.GE.U32.AND.EX P0, PT, R4, RZ, PT, P0 ;  /* 0x000000ff0400720c */ /* 0x000fda0003f06100 */
[----:B------:R-:W-:Y:S05]  /*0910*/  @!P0 BRA `(.L_x_323) ;  /* 0x0000000000ac8947 */ /* 0x000fea0003800000 */
[----:B------:R-:W0:Y:S01]  /*0920*/  S2R R6, SR_LANEID ;  /* 0x0000000000067919 */ /* 0x000e220000000000 */
[----:B------:R-:W-:Y:S01]  /*0930*/  ISETP.NE.AND P5, PT, R5, RZ, PT ;  /* 0x000000ff0500720c */ /* 0x000fe20003fa5270 */
        /* <DEDUP_REMOVED lines=20> */
[----:B------:R-:W-:-:S04]  /*0a80*/  ISETP.GT.AND P0, PT, R6, 0xf, PT ;  /* 0x0000000f0600780c */ /* 0x000fc80003f04270 */
[----:B------:R-:W0:Y:S02]  /*0a90*/  SHFL.DOWN PT, R3, R0, 0x10, 0x1f ;  /* 0x0a001f0000037f89 */ /* 0x000e2400000e0000 */
[----:B0-----:R-:W-:-:S05]  /*0aa0*/  FADD R3, R0, R3 ;  /* 0x0000000300037221 */ /* 0x001fca0000000000 */
[----:B------:R1:W-:Y:S01]  /*0ab0*/  @!P1 STS [R2+0x8], R3 ;  /* 0x0000080302009388 */ /* 0x0003e20000000800 */
[----:B------:R-:W-:Y:S01]  /*0ac0*/  FSEL R8, R0, R3, P0 ;  /* 0x0000000300087208 */ /* 0x000fe20000000000 */
[----:B------:R-:W-:Y:S06]  /*0ad0*/  BAR.SYNC.DEFER_BLOCKING 0x0 ;  /* 0x0000000000007b1d */ /* 0x000fec0000010000 */
[----:B------:R-:W-:Y:S05]  /*0ae0*/  @P5 BRA `(.L_x_324) ;  /* 0x0000001400945947 */ /* 0x000fea0003800000 */
[----:B------:R-:W0:Y:S01]  /*0af0*/  S2UR UR5, SR_CgaCtaId ;  /* 0x00000000000579c3 */ /* 0x000e220000008800 */
[----:B------:R-:W-:Y:S02]  /*0b00*/  UMOV UR4, 0x400 ;  /* 0x0000040000047882 */ /* 0x000fe40000000000 */
[----:B0-----:R-:W-:-:S09]  /*0b10*/  ULEA UR4, UR5, UR4, 0x18 ;  /* 0x0000000405047291 */ /* 0x001fd2000f8ec0ff */
[----:B-1----:R-:W0:Y:S04]  /*0b20*/  LDS R3, [UR4+0xc] ;  /* 0x00000c04ff037984 */ /* 0x002e280008000800 */
        /* <DEDUP_REMOVED lines=10> */
.L_x_323:
[----:B------:R-:W0:Y:S01]  /*0bd0*/  S2R R8, SR_LANEID ;  /* 0x0000000000087919 */ /* 0x000e220000000000 */
[C---:B------:R-:W-:Y:S02]  /*0be0*/  LOP3.LUT R2, R5.reuse, 0x3e0, RZ, 0xc0, !PT ;  /* 0x000003e005027812 */ /* 0x040fe400078ec0ff */
[----:B------:R-:W-:Y:S02]  /*0bf0*/  ISETP.NE.AND P5, PT, R5, RZ, PT ;  /* 0x000000ff0500720c */ /* 0x000fe40003fa5270 */
[----:B------:R-:W-:Y:S02]  /*0c00*/  IADD3 R3, PT, PT, R2, 0x20, RZ ;  /* 0x0000002002037810 */ /* 0x000fe40007ffe0ff */
[----:B------:R-:W-:Y:S02]  /*0c10*/  LOP3.LUT R7, RZ, R2, RZ, 0x33, !PT ;  /* 0x00000002ff077212 */ /* 0x000fe400078e33ff */
[-C--:B------:R-:W-:Y:S02]  /*0c20*/  ISETP.GT.U32.AND P0, PT, R3, R0.reuse, PT ;  /* 0x000000000300720c */ /* 0x080fe40003f04070 */
[----:B------:R-:W-:-:S04]  /*0c30*/  IADD3 R7, PT, PT, R7, R0, RZ ;  /* 0x0000000007077210 */ /* 0x000fc80007ffe0ff */
[----:B------:R-:W-:-:S05]  /*0c40*/  SEL R7, R7, 0x1f, P0 ;  /* 0x0000001f07077807 */ /* 0x000fca0000000000 */
[----:B------:R-:W1:Y:S01]  /*0c50*/  SHFL.DOWN PT, R2, R9, 0x1, R7 ;  /* 0x0820000009027989 */ /* 0x000e6200000e0007 */
[C---:B0-----:R-:W-:Y:S01]  /*0c60*/  ISETP.GE.AND P0, PT, R8.reuse, R7, PT ;  /* 0x000000070800720c */ /* 0x041fe20003f06270 */
[C---:B------:R-:W-:Y:S01]  /*0c70*/  VIADD R6, R8.reuse, 0x2 ;  /* 0x0000000208067836 */ /* 0x040fe20000000000 */
[----:B------:R-:W-:-:S11]  /*0c80*/  ISETP.NE.AND P1, PT, R8, RZ, PT ;  /* 0x000000ff0800720c */ /* 0x000fd60003f25270 */
[----:B-1----:R-:W-:Y:S01]  /*0c90*/  @!P0 FADD R9, R2, R9 ;  /* 0x0000000902098221 */ /* 0x002fe20000000000 */
[----:B------:R-:W-:Y:S01]  /*0ca0*/  ISETP.GT.AND P0, PT, R6, R7, PT ;  /* 0x000000070600720c */ /* 0x000fe20003f04270 */
[----:B------:R-:W0:Y:S01]  /*0cb0*/  @!P1 S2R R11, SR_CgaCtaId ;  /* 0x00000000000b9919 */ /* 0x000e220000008800 */
[----:B------:R-:W-:Y:S02]  /*0cc0*/  IADD3 R6, PT, PT, R8, 0x4, RZ ;  /* 0x0000000408067810 */ /* 0x000fe40007ffe0ff */
[----:B------:R-:W-:Y:S01]  /*0cd0*/  @!P1 SHF.R.U32.HI R3, RZ, 0x3, R5 ;  /* 0x00000003ff039819 */ /* 0x000fe20000011605 */
[----:B------:R-:W1:Y:S03]  /*0ce0*/  SHFL.DOWN PT, R2, R9, 0x2, R7 ;  /* 0x0840000009027989 */ /* 0x000e6600000e0007 */
[----:B------:R-:W-:-:S05]  /*0cf0*/  @!P1 LOP3.LUT R3, R3, 0x7c, RZ, 0xc0, !PT ;  /* 0x0000007c03039812 */ /* 0x000fca00078ec0ff */
[----:B-1----:R-:W-:Y:S01]  /*0d00*/  @!P0 FADD R9, R9, R2 ;  /* 0x0000000209098221 */ /* 0x002fe20000000000 */
[-C--:B------:R-:W-:Y:S02]  /*0d10*/  ISETP.GT.AND P0, PT, R6, R7.reuse, PT ;  /* 0x000000070600720c */ /* 0x080fe40003f04270 */
[----:B------:R-:W-:Y:S02]  /*0d20*/  IADD3 R6, PT, PT, R8, 0x8, RZ ;  /* 0x0000000808067810 */ /* 0x000fe40007ffe0ff */
[----:B------:R-:W1:Y:S09]  /*0d30*/  SHFL.DOWN PT, R2, R9, 0x4, R7 ;  /* 0x0880000009027989 */ /* 0x000e7200000e0007 */
[----:B-1----:R-:W-:Y:S01]  /*0d40*/  @!P0 FADD R9, R9, R2 ;  /* 0x0000000209098221 */ /* 0x002fe20000000000 */
[----:B------:R-:W-:Y:S01]  /*0d50*/  ISETP.GT.AND P0, PT, R6, R7, PT ;  /* 0x000000070600720c */ /* 0x000fe20003f04270 */
[----:B------:R-:W-:-:S03]  /*0d60*/  VIADD R6, R8, 0x10 ;  /* 0x0000001008067836 */ /* 0x000fc60000000000 */
[----:B------:R-:W1:Y:S09]  /*0d70*/  SHFL.DOWN PT, R2, R9, 0x8, R7 ;  /* 0x0900000009027989 */ /* 0x000e7200000e0007 */
[----:B-1----:R-:W-:Y:S01]  /*0d80*/  @!P0 FADD R9, R9, R2 ;  /* 0x0000000209098221 */ /* 0x002fe20000000000 */
[----:B------:R-:W-:-:S02]  /*0d90*/  ISETP.GT.AND P0, PT, R6, R7, PT ;  /* 0x000000070600720c */ /* 0x000fc40003f04270 */
[----:B------:R-:W-:Y:S02]  /*0da0*/  @!P1 MOV R6, 0x400 ;  /* 0x0000040000069802 */ /* 0x000fe40000000f00 */
[----:B------:R-:W1:Y:S02]  /*0db0*/  SHFL.DOWN PT, R2, R9, 0x10, R7 ;  /* 0x0a00000009027989 */ /* 0x000e6400000e0007 */
[----:B0-----:R-:W-:-:S04]  /*0dc0*/  @!P1 LEA R6, R11, R6, 0x18 ;  /* 0x000000060b069211 */ /* 0x001fc800078ec0ff */
[----:B------:R-:W-:-:S03]  /*0dd0*/  @!P1 IADD3 R3, PT, PT, R3, R6, RZ ;  /* 0x0000000603039210 */ /* 0x000fc60007ffe0ff */
[----:B-1----:R-:W-:-:S05]  /*0de0*/  @!P0 FADD R9, R9, R2 ;  /* 0x0000000209098221 */ /* 0x002fca0000000000 */
[----:B------:R-:W-:-:S05]  /*0df0*/  MOV R8, R9 ;  /* 0x0000000900087202 */ /* 0x000fca0000000f00 */
[----:B------:R0:W-:Y:S01]  /*0e00*/  @!P1 STS [R3+0x8], R8 ;  /* 0x0000080803009388 */ /* 0x0001e20000000800 */
[----:B------:R-:W-:Y:S06]  /*0e10*/  BAR.SYNC.DEFER_BLOCKING 0x0 ;  /* 0x0000000000007b1d */ /* 0x000fec0000010000 */
[----:B------:R-:W-:Y:S05]  /*0e20*/  @P5 BRA `(.L_x_324) ;  /* 0x0000001000c45947 */ /* 0x000fea0003800000 */
[----:B------:R-:W1:Y:S01]  /*0e30*/  S2UR UR5, SR_CgaCtaId ;  /* 0x00000000000579c3 */ /* 0x000e620000008800 */
[----:B------:R-:W-:Y:S01]  /*0e40*/  UMOV UR4, 0x400 ;  /* 0x0000040000047882 */ /* 0x000fe20000000000 */
[C---:B------:R-:W-:Y:S02]  /*0e50*/  ISETP.GT.U32.AND P3, PT, R0.reuse, 0x20, PT ;  /* 0x000000200000780c */ /* 0x040fe40003f64070 */
[----:B------:R-:W-:Y:S02]  /*0e60*/  ISETP.GT.U32.AND P1, PT, R0, 0x40, PT ;  /* 0x000000400000780c */ /* 0x000fe40003f24070 */
[----:B------:R-:W-:Y:S02]  /*0e70*/  ISETP.GT.U32.AND.EX P3, PT, R4, RZ, PT, P3 ;  /* 0x000000ff0400720c */ /* 0x000fe40003f64130 */
[----:B------:R-:W-:Y:S02]  /*0e80*/  ISETP.GT.U32.AND P0, PT, R0, 0x60, PT ;  /* 0x000000600000780c */ /* 0x000fe40003f04070 */
[----:B------:R-:W-:-:S02]  /*0e90*/  ISETP.GT.U32.AND.EX P1, PT, R4, RZ, PT, P1 ;  /* 0x000000ff0400720c */ /* 0x000fc40003f24110 */
[----:B------:R-:W-:Y:S02]  /*0ea0*/  ISETP.GT.U32.AND P2, PT, R0, 0x80, PT ;  /* 0x000000800000780c */ /* 0x000fe40003f44070 */
[----:B------:R-:W-:Y:S02]  /*0eb0*/  ISETP.GT.U32.AND.EX P0, PT, R4, RZ, PT, P0 ;  /* 0x000000ff0400720c */ /* 0x000fe40003f04100 */
[----:B------:R-:W-:Y:S02]  /*0ec0*/  ISETP.GT.U32.AND P4, PT, R0, 0xa0, PT ;  /* 0x000000a00000780c */ /* 0x000fe40003f84070 */
[C---:B------:R-:W-:Y:S02]  /*0ed0*/  ISETP.GT.U32.AND.EX P2, PT, R4.reuse, RZ, PT, P2 ;  /* 0x000000ff0400720c */ /* 0x040fe40003f44120 */
[----:B------:R-:W-:Y:S01]  /*0ee0*/  ISETP.GT.U32.AND.EX P4, PT, R4, RZ, PT, P4 ;  /* 0x000000ff0400720c */ /* 0x000fe20003f84140 */
[----:B-1----:R-:W-:-:S09]  /*0ef0*/  ULEA UR4, UR5, UR4, 0x18 ;  /* 0x0000000405047291 */ /* 0x002fd2000f8ec0ff */
[----:B0-----:R-:W0:Y:S04]  /*0f00*/  LDS R3, [UR4+0xc] ;  /* 0x00000c04ff037984 */ /* 0x001e280008000800 */
[----:B------:R-:W1:Y:S04]  /*0f10*/  LDS.128 R12, [UR4+0x10] ;  /* 0x00001004ff0c7984 */ /* 0x000e680008000c00 */
[----:B------:R-:W2:Y:S01]  /*0f20*/  LDS.64 R6, [UR4+0x20] ;  /* 0x00002004ff067984 */ /* 0x000ea20008000a00 */
[----:B0-----:R-:W-:Y:S01]  /*0f30*/  @P3 FADD R8, R8, R3 ;  /* 0x0000000308083221 */ /* 0x001fe20000000000 */
[----:B------:R-:W-:-:S03]  /*0f40*/  ISETP.GT.U32.AND P3, PT, R0, 0xc0, PT ;  /* 0x000000c00000780c */ /* 0x000fc60003f64070 */
[----:B-1----:R-:W-:Y:S01]  /*0f50*/  @P1 FADD R8, R8, R12 ;  /* 0x0000000c08081221 */ /* 0x002fe20000000000 */
[----:B------:R-:W-:Y:S02]  /*0f60*/  ISETP.GT.U32.AND P1, PT, R0, 0xe0, PT ;  /* 0x000000e00000780c */ /* 0x000fe40003f24070 */
[----:B------:R-:W-:Y:S01]  /*0f70*/  ISETP.GT.U32.AND.EX P3, PT, R4, RZ, PT, P3 ;  /* 0x000000ff0400720c */ /* 0x000fe20003f64130 */
[----:B------:R-:W-:Y:S01]  /*0f80*/  @P0 FADD R8, R8, R13 ;  /* 0x0000000d08080221 */ /* 0x000fe20000000000 */
[----:B------:R-:W-:-:S03]  /*0f90*/  ISETP.GT.U32.AND.EX P1, PT, R4, RZ, PT, P1 ;  /* 0x000000ff0400720c */ /* 0x000fc60003f24110 */
[----:B------:R-:W-:-:S04]  /*0fa0*/  @P2 FADD R8, R8, R14 ;  /* 0x0000000e08082221 */ /* 0x000fc80000000000 */
[----:B------:R-:W-:-:S04]  /*0fb0*/  @P4 FADD R8, R8, R15 ;  /* 0x0000000f08084221 */ /* 0x000fc80000000000 */
[----:B--2---:R-:W-:-:S04]  /*0fc0*/  @P3 FADD R8, R8, R6 ;  /* 0x0000000608083221 */ /* 0x004fc80000000000 */
[----:B------:R-:W-:Y:S01]  /*0fd0*/  @P1 FADD R8, R8, R7 ;  /* 0x0000000708081221 */ /* 0x000fe20000000000 */
[----:B------:R-:W-:Y:S06]  /*0fe0*/  BRA `(.L_x_324) ;  /* 0x0000001000547947 */ /* 0x000fec0003800000 */
.L_x_310:
[----:B------:R-:W0:Y:S01]  /*0ff0*/  S2R R5, SR_TID.X ;  /* 0x0000000000057919 */ /* 0x000e220000002100 */
[----:B------:R-:W0:Y:S02]  /*1000*/  LDC.64 R2, c[0x0][0x380] ;  /* 0x0000e000ff027b82 */ /* 0x000e240000000a00 */
[----:B0-----:R-:W-:-:S05]  /*1010*/  IMAD.WIDE.U32 R2, R5, 0x4, R2 ;  /* 0x0000000405027825 */ /* 0x001fca00078e0002 */
        /* <DEDUP_REMOVED lines=15> */
[----:B------:R-:W5:Y:S01]  /*1110*/  LDG.E R7, desc[UR6][R2.64+0x3800] ;  /* 0x0038000602077981 */ /* 0x000f62000c1e1900 */
[----:B--2---:R-:W-:Y:S01]  /*1120*/  FMUL R14, R14, R14 ;  /* 0x0000000e0e0e7220 */ /* 0x004fe20000400000 */
[----:B---3--:R-:W-:-:S03]  /*1130*/  FMUL R16, R16, R16 ;  /* 0x0000001010107220 */ /* 0x008fc60000400000 */
[----:B----4-:R-:W-:Y:S01]  /*1140*/  FFMA R13, R13, R13, R14 ;  /* 0x0000000d0d0d7223 */ /* 0x010fe2000000000e */
[----:B-----5:R-:W-:Y:S01]  /*1150*/  FMUL R14, R21, R21 ;  /* 0x00000015150e7220 */ /* 0x020fe20000400000 */
[----:B------:R-:W-:-:S03]  /*1160*/  FFMA R16, R15, R15, R16 ;  /* 0x0000000f0f107223 */ /* 0x000fc60000000010 */
[----:B------:R-:W-:Y:S01]  /*1170*/  FFMA R14, R11, R11, R14 ;  /* 0x0000000b0b0e7223 */ /* 0x000fe2000000000e */
[----:B------:R-:W-:Y:S01]  /*1180*/  IADD3 R11, P1, PT, R0, -0x1000, RZ ;  /* 0xfffff000000b7810 */ /* 0x000fe20007f3e0ff */
[----:B------:R-:W-:Y:S01]  /*1190*/  FADD R16, R13, R16 ;  /* 0x000000100d107221 */ /* 0x000fe20000000000 */
[----:B------:R-:W-:Y:S02]  /*11a0*/  FMUL R13, R12, R12 ;  /* 0x0000000c0c0d7220 */ /* 0x000fe40000400000 */
[----:B------:R-:W-:Y:S02]  /*11b0*/  ISETP.GE.U32.AND P0, PT, R11, 0x1000, PT ;  /* 0x000010000b00780c */ /* 0x000fe40003f06070 */
[----:B------:R-:W-:Y:S01]  /*11c0*/  IADD3.X R12, PT, PT, R4, -0x1, RZ, P1, !PT ;  /* 0xffffffff040c7810 */ /* 0x000fe20000ffe4ff */
[----:B------:R-:W-:-:S03]  /*11d0*/  FMUL R15, R10, R10 ;  /* 0x0000000a0a0f7220 */ /* 0x000fc60000400000 */
[----:B------:R-:W-:Y:S01]  /*11e0*/  ISETP.GE.U32.AND.EX P0, PT, R12, RZ, PT, P0 ;  /* 0x000000ff0c00720c */ /* 0x000fe20003f06100 */
[----:B------:R-:W-:Y:S01]  /*11f0*/  FMUL R18, R18, R18 ;  /* 0x0000001212127220 */ /* 0x000fe20000400000 */
[----:B------:R-:W-:Y:S01]  /*1200*/  FMUL R20, R20, R20 ;  /* 0x0000001414147220 */ /* 0x000fe20000400000 */
[----:B------:R-:W-:Y:S02]  /*1210*/  FMUL R10, R9, R9 ;  /* 0x00000009090a7220 */ /* 0x000fe40000400000 */
[----:B------:R-:W-:Y:S01]  /*1220*/  FFMA R18, R17, R17, R18 ;  /* 0x0000001111127223 */ /* 0x000fe20000000012 */
[----:B------:R-:W-:Y:S01]  /*1230*/  FFMA R19, R19, R19, R20 ;  /* 0x0000001313137223 */ /* 0x000fe20000000014 */
[----:B------:R-:W-:Y:S01]  /*1240*/  FFMA R13, R8, R8, R13 ;  /* 0x00000008080d7223 */ /* 0x000fe2000000000d */
[----:B------:R-:W-:Y:S01]  /*1250*/  FFMA R15, R6, R6, R15 ;  /* 0x00000006060f7223 */ /* 0x000fe2000000000f */
[----:B------:R-:W-:Y:S01]  /*1260*/  FFMA R10, R7, R7, R10 ;  /* 0x00000007070a7223 */ /* 0x000fe2000000000a */
[----:B------:R-:W-:Y:S01]  /*1270*/  FADD R19, R18, R19 ;  /* 0x0000001312137221 */ /* 0x000fe20000000000 */
[----:B------:R-:W-:-:S02]  /*1280*/  FADD R13, R14, R13 ;  /* 0x0000000d0e0d7221 */ /* 0x000fc40000000000 */
[----:B------:R-:W-:Y:S01]  /*1290*/  FADD R10, R15, R10 ;  /* 0x0000000a0f0a7221 */ /* 0x000fe20000000000 */
[----:B------:R-:W-:Y:S01]  /*12a0*/  FADD R16, R16, R19 ;  /* 0x0000001310107221 */ /* 0x000fe20000000000 */
[----:B------:R-:W-:Y:S02]  /*12b0*/  HFMA2 R15, -RZ, RZ, 0, 0 ;  /* 0x00000000ff0f7431 */ /* 0x000fe400000001ff */
[----:B------:R-:W-:Y:S01]  /*12c0*/  FADD R7, R13, R10 ;  /* 0x0000000a0d077221 */ /* 0x000fe20000000000 */
[----:B------:R-:W-:-:S03]  /*12d0*/  IMAD.MOV.U32 R13, RZ, RZ, 0x1000 ;  /* 0x00001000ff0d7424 */ /* 0x000fc600078e00ff */
[----:B------:R-:W-:Y:S01]  /*12e0*/  FADD R10, R16, R7 ;  /* 0x00000007100a7221 */ /* 0x000fe20000000000 */
[----:B------:R-:W-:Y:S06]  /*12f0*/  @!P0 BRA `(.L_x_325) ;  /* 0x0000000000e08947 */ /* 0x000fec0003800000 */
[----:B------:R-:W0:Y:S01]  /*1300*/  LDC.64 R6, c[0x0][0x390] ;  /* 0x0000e400ff067b82 */ /* 0x000e220000000a00 */
[----:B------:R-:W-:Y:S02]  /*1310*/  MOV R13, 0x1000 ;  /* 0x00001000000d7802 */ /* 0x000fe40000000f00 */
[----:B------:R-:W-:-:S07]  /*1320*/  MOV R15, RZ ;  /* 0x000000ff000f7202 */ /* 0x000fce0000000f00 */
.L_x_327:
[----:B------:R-:W-:-:S04]  /*1330*/  LEA R8, P0, R13, R2, 0x2 ;  /* 0x000000020d087211 */ /* 0x000fc800078010ff */
[----:B------:R-:W-:-:S05]  /*1340*/  LEA.HI.X R9, R13, R3, R15, 0x2, P0 ;  /* 0x000000030d097211 */ /* 0x000fca00000f140f */
        /* <DEDUP_REMOVED lines=15> */
[----:B------:R2:W5:Y:S02]  /*1440*/  LDG.E R18, desc[UR6][R8.64+0x3c00] ;  /* 0x003c000608127981 */ /* 0x000564000c1e1900 */
[----:B--2---:R-:W-:Y:S01]  /*1450*/  FMUL R9, R0, R0 ;  /* 0x0000000000097220 */ /* 0x004fe20000400000 */
[----:B0-----:R-:W-:-:S02]  /*1460*/  IMAD.MOV.U32 R0, RZ, RZ, R6 ;  /* 0x000000ffff007224 */ /* 0x001fc400078e0006 */
[----:B---3--:R-:W-:Y:S01]  /*1470*/  FMUL R19, R19, R19 ;  /* 0x0000001313137220 */ /* 0x008fe20000400000 */
[----:B----4-:R-:W-:Y:S01]  /*1480*/  FMUL R28, R28, R28 ;  /* 0x0000001c1c1c7220 */ /* 0x010fe20000400000 */
[----:B-----5:R-:W-:Y:S01]  /*1490*/  FFMA R9, R14, R14, R9 ;  /* 0x0000000e0e097223 */ /* 0x020fe20000000009 */
[----:B------:R-:W-:Y:S01]  /*14a0*/  IADD3 R14, P1, PT, -R13, R0, RZ ;  /* 0x000000000d0e7210 */ /* 0x000fe20007f3e1ff */
[----:B------:R-:W-:Y:S01]  /*14b0*/  FFMA R8, R4, R4, R19 ;  /* 0x0000000404087223 */ /* 0x000fe20000000013 */
[----:B------:R-:W-:Y:S02]  /*14c0*/  MOV R4, R7 ;  /* 0x0000000700047202 */ /* 0x000fe40000000f00 */
[----:B------:R-:W-:Y:S01]  /*14d0*/  ISETP.GE.U32.AND P0, PT, R14, 0x1000, PT ;  /* 0x000010000e00780c */ /* 0x000fe20003f06070 */
[----:B------:R-:W-:Y:S01]  /*14e0*/  FFMA R28, R23, R23, R28 ;  /* 0x00000017171c7223 */ /* 0x000fe2000000001c */
[----:B------:R-:W-:Y:S01]  /*14f0*/  IADD3.X R14, PT, PT, ~R15, R4, RZ, P1, !PT ;  /* 0x000000040f0e7210 */ /* 0x000fe20000ffe5ff */
[----:B------:R-:W-:Y:S01]  /*1500*/  FMUL R27, R27, R27 ;  /* 0x0000001b1b1b7220 */ /* 0x000fe20000400000 */
[----:B------:R-:W-:Y:S01]  /*1510*/  FMUL R29, R26, R26 ;  /* 0x0000001a1a1d7220 */ /* 0x000fe20000400000 */
[----:B------:R-:W-:Y:S01]  /*1520*/  FMUL R23, R21, R21 ;  /* 0x0000001515177220 */ /* 0x000fe20000400000 */
[----:B------:R-:W-:Y:S01]  /*1530*/  FMUL R17, R17, R17 ;  /* 0x0000001111117220 */ /* 0x000fe20000400000 */
[----:B------:R-:W-:Y:S01]  /*1540*/  ISETP.GE.U32.AND.EX P0, PT, R14, RZ, PT, P0 ;  /* 0x000000ff0e00720c */ /* 0x000fe20003f06100 */
        /* <DEDUP_REMOVED lines=11> */
[----:B------:R-:W-:-:S04]  /*1600*/  FADD R9, R10, R9 ;  /* 0x000000090a097221 */ /* 0x000fc80000000000 */
[----:B------:R-:W-:Y:S01]  /*1610*/  FFMA R10, R18, R18, R9 ;  /* 0x00000012120a7223 */ /* 0x000fe20000000009 */
[----:B------:R-:W-:Y:S06]  /*1620*/  @!P0 BRA `(.L_x_326) ;  /* 0x00000008001c8947 */ /* 0x000fec0003800000 */
[----:B------:R-:W-:-:S04]  /*1630*/  IADD3 R13, P0, PT, R13, 0x1000, RZ ;  /* 0x000010000d0d7810 */ /* 0x000fc80007f1e0ff */
[----:B------:R-:W-:Y:S02]  /*1640*/  IADD3.X R15, PT, PT, RZ, R15, RZ, P0, !PT ;  /* 0x0000000fff0f7210 */ /* 0x000fe400007fe4ff */
[----:B------:R-:W-:-:S04]  /*1650*/  ISETP.GT.U32.AND P0, PT, R13, R11, PT ;  /* 0x0000000b0d00720c */ /* 0x000fc80003f04070 */
[----:B------:R-:W-:-:S13]  /*1660*/  ISETP.GT.U32.AND.EX P0, PT, R15, R12, PT, P0 ;  /* 0x0000000c0f00720c */ /* 0x000fda0003f04100 */
[----:B------:R-:W-:Y:S05]  /*1670*/  @!P0 BRA `(.L_x_327) ;  /* 0xfffffffc002c8947 */ /* 0x000fea000383ffff */
.L_x_325:
[----:B------:R-:W-:Y:S01]  /*1680*/  IMAD.IADD R2, R0, 0x1, -R13 ;  /* 0x0000000100027824 */ /* 0x000fe200078e0a0d */
[----:B------:R-:W-:Y:S01]  /*1690*/  ISETP.GE.U32.AND P1, PT, R13, R0, PT ;  /* 0x000000000d00720c */ /* 0x000fe20003f26070 */
[----:B------:R-:W-:Y:S03]  /*16a0*/  BSSY.RECONVERGENT B1, `(.L_x_326) ;  /* 0x000007f000017945 */ /* 0x000fe60003800200 */
[----:B------:R-:W-:-:S04]  /*16b0*/  ISETP.GE.AND P0, PT, R5, R2, PT ;  /* 0x000000020500720c */ /* 0x000fc80003f06270 */
[----:B------:R-:W-:-:S13]  /*16c0*/  ISETP.GE.U32.OR.EX P0, PT, R15, R4, P0, P1 ;  /* 0x000000040f00720c */ /* 0x000fda0000706510 */
[----:B------:R-:W-:Y:S05]  /*16d0*/  @P0 BRA `(.L_x_328) ;  /* 0x0000000400ec0947 */ /* 0x000fea0003800000 */
[-C--:B------:R-:W-:Y:S01]  /*16e0*/  LOP3.LUT R2, RZ, R5.reuse, RZ, 0x33, !PT ;  /* 0x00000005ff027212 */ /* 0x080fe200078e33ff */
[----:B------:R-:W-:Y:S03]  /*16f0*/  BSSY.RECONVERGENT B2, `(.L_x_329) ;  /* 0x0000038000027945 */ /* 0x000fe60003800200 */
[----:B------:R-:W-:Y:S02]  /*1700*/  IADD3 R2, PT, PT, -R13, R0, R2 ;  /* 0x000000000d027210 */ /* 0x000fe40007ffe102 */
[----:B------:R-:W-:Y:S02]  /*1710*/  MOV R0, R5 ;  /* 0x0000000500007202 */ /* 0x000fe40000000f00 */
[C---:B------:R-:W-:Y:S02]  /*1720*/  ISETP.GE.U32.AND P1, PT, R2.reuse, 0xf00, PT ;  /* 0x00000f000200780c */ /* 0x040fe40003f26070 */
[----:B------:R-:W-:-:S04]  /*1730*/  LEA.HI R4, R2, 0x1, RZ, 0x18 ;  /* 0x0000000102047811 */ /* 0x000fc800078fc0ff */
[----:B------:R-:W-:-:S04]  /*1740*/  LOP3.LUT R22, R4, 0xf, RZ, 0xc0, !PT ;  /* 0x0000000f04167812 */ /* 0x000fc800078ec0ff */
[----:B------:R-:W-:-:S03]  /*1750*/  ISETP.NE.AND P0, PT, R22, RZ, PT ;  /* 0x000000ff1600720c */ /* 0x000fc60003f05270 */
[----:B------:R-:W-:Y:S10]  /*1760*/  @!P1 BRA `(.L_x_330) ;  /* 0x0000000000c09947 */ /* 0x000ff40003800000 */
[----:B------:R-:W0:Y:S01]  /*1770*/  LDCU.64 UR4, c[0x0][0x380] ;  /* 0x00007000ff0477ac */ /* 0x000e220008000a00 */
[----:B------:R-:W-:Y:S02]  /*1780*/  IADD3 R3, P1, PT, R5, R13, RZ ;  /* 0x0000000d05037210 */ /* 0x000fe40007f3e0ff */
[----:B------:R-:W-:Y:S02]  /*1790*/  LOP3.LUT R7, R4, 0x1fffff0, RZ, 0xc0, !PT ;  /* 0x01fffff004077812 */ /* 0x000fe400078ec0ff */
[----:B------:R-:W-:-:S03]  /*17a0*/  IADD3.X R0, PT, PT, RZ, R15, RZ, P1, !PT ;  /* 0x0000000fff007210 */ /* 0x000fc60000ffe4ff */
[----:B------:R-:W-:Y:S01]  /*17b0*/  IMAD.MOV R7, RZ, RZ, -R7 ;  /* 0x000000ffff077224 */ /* 0x000fe200078e0a07 */
[----:B0-----:R-:W-:-:S04]  /*17c0*/  LEA R2, P2, R3, UR4, 0x2 ;  /* 0x0000000403027c11 */ /* 0x001fc8000f8410ff */
[----:B------:R-:W-:Y:S02]  /*17d0*/  IADD3 R2, P1, PT, R2, 0x2000, RZ ;  /* 0x0000200002027810 */ /* 0x000fe40007f3e0ff */
[----:B------:R-:W-:Y:S02]  /*17e0*/  LEA.HI.X R3, R3, UR5, R0, 0x2, P2 ;  /* 0x0000000503037c11 */ /* 0x000fe400090f1400 */
[----:B------:R-:W-:Y:S02]  /*17f0*/  MOV R0, R5 ;  /* 0x0000000500007202 */ /* 0x000fe40000000f00 */
[----:B------:R-:W-:-:S07]  /*1800*/  IADD3.X R3, PT, PT, RZ, R3, RZ, P1, !PT ;  /* 0x00000003ff037210 */ /* 0x000fce0000ffe4ff */
.L_x_331:
        /* <DEDUP_REMOVED lines=16> */
[----:B------:R-:W-:Y:S01]  /*1910*/  IADD3 R7, PT, PT, R7, 0x10, RZ ;  /* 0x0000001007077810 */ /* 0x000fe20007ffe0ff */
[----:B------:R-:W-:-:S03]  /*1920*/  VIADD R0, R0, 0x1000 ;  /* 0x0000100000007836 */ /* 0x000fc60000000000 */
        /* <DEDUP_REMOVED lines=20> */
.L_x_330:
[----:B------:R-:W-:Y:S05]  /*1a70*/  BSYNC.RECONVERGENT B2 ;  /* 0x0000000000027941 */ /* 0x000fea0003800200 */
.L_x_329:
[----:B------:R-:W-:Y:S05]  /*1a80*/  @!P0 BRA `(.L_x_328) ;  /* 0x0000000400008947 */ /* 0x000fea0003800000 */
[----:B------:R-:W-:Y:S01]  /*1a90*/  ISETP.GE.U32.AND P0, PT, R22, 0x8, PT ;  /* 0x000000081600780c */ /* 0x000fe20003f06070 */
[----:B------:R-:W-:Y:S01]  /*1aa0*/  BSSY.RECONVERGENT B2, `(.L_x_332) ;  /* 0x000001a000027945 */ /* 0x000fe20003800200 */
[----:B------:R-:W-:-:S04]  /*1ab0*/  LOP3.LUT R9, R4, 0x7, RZ, 0xc0, !PT ;  /* 0x0000000704097812 */ /* 0x000fc800078ec0ff */
[----:B------:R-:W-:-:S07]  /*1ac0*/  ISETP.NE.AND P1, PT, R9, RZ, PT ;  /* 0x000000ff0900720c */ /* 0x000fce0003f25270 */
[----:B------:R-:W-:Y:S06]  /*1ad0*/  @!P0 BRA `(.L_x_333) ;  /* 0x0000000000588947 */ /* 0x000fec0003800000 */
[----:B------:R-:W0:Y:S01]  /*1ae0*/  LDCU.64 UR4, c[0x0][0x380] ;  /* 0x00007000ff0477ac */ /* 0x000e220008000a00 */
[----:B------:R-:W-:-:S04]  /*1af0*/  IADD3 R3, P0, PT, R0, R13, RZ ;  /* 0x0000000d00037210 */ /* 0x000fc80007f1e0ff */
[----:B------:R-:W-:Y:S02]  /*1b00*/  IADD3.X R6, PT, PT, RZ, R15, RZ, P0, !PT ;  /* 0x0000000fff067210 */ /* 0x000fe400007fe4ff */
        /* <DEDUP_REMOVED lines=10> */
[----:B------:R-:W-:Y:S01]  /*1bb0*/  IADD3 R0, PT, PT, R0, 0x800, RZ ;  /* 0x0000080000007810 */ /* 0x000fe20007ffe0ff */
        /* <DEDUP_REMOVED lines=8> */
.L_x_333:
[----:B------:R-:W-:Y:S05]  /*1c40*/  BSYNC.RECONVERGENT B2 ;  /* 0x0000000000027941 */ /* 0x000fea0003800200 */
.L_x_332:
        /* <DEDUP_REMOVED lines=14> */
[----:B------:R-:W5:Y:S01]  /*1d30*/  LDG.E R12, desc[UR6][R2.64+0xc00] ;  /* 0x000c0006020c7981 */ /* 0x000f62000c1e1900 */
[----:B------:R-:W-:-:S02]  /*1d40*/  VIADD R0, R0, 0x400 ;  /* 0x0000040000007836 */ /* 0x000fc40000000000 */
[----:B--2---:R-:W-:-:S04]  /*1d50*/  FFMA R7, R7, R7, R10 ;  /* 0x0000000707077223 */ /* 0x004fc8000000000a */
[----:B---3--:R-:W-:-:S04]  /*1d60*/  FFMA R7, R4, R4, R7 ;  /* 0x0000000404077223 */ /* 0x008fc80000000007 */
[----:B----4-:R-:W-:-:S04]  /*1d70*/  FFMA R7, R8, R8, R7 ;  /* 0x0000000808077223 */ /* 0x010fc80000000007 */
[----:B-----5:R-:W-:-:S07]  /*1d80*/  FFMA R10, R12, R12, R7 ;  /* 0x0000000c0c0a7223 */ /* 0x020fce0000000007 */
.L_x_335:
[----:B------:R-:W-:Y:S05]  /*1d90*/  BSYNC.RECONVERGENT B2 ;  /* 0x0000000000027941 */ /* 0x000fea0003800200 */
.L_x_334:
[----:B------:R-:W-:Y:S05]  /*1da0*/  @!P1 BRA `(.L_x_328) ;  /* 0x0000000000389947 */ /* 0x000fea0003800000 */
[----:B------:R-:W0:Y:S01]  /*1db0*/  LDCU.64 UR4, c[0x0][0x380] ;  /* 0x00007000ff0477ac */ /* 0x000e220008000a00 */
[----:B------:R-:W-:Y:S02]  /*1dc0*/  IADD3 R7, P0, PT, R0, R13, RZ ;  /* 0x0000000d00077210 */ /* 0x000fe40007f1e0ff */
[----:B------:R-:W-:Y:S02]  /*1dd0*/  IADD3 R0, PT, PT, -R6, RZ, RZ ;  /* 0x000000ff06007210 */ /* 0x000fe40007ffe1ff */
[----:B------:R-:W-:Y:S02]  /*1de0*/  IADD3.X R4, PT, PT, RZ, R15, RZ, P0, !PT ;  /* 0x0000000fff047210 */ /* 0x000fe400007fe4ff */
[----:B0-----:R-:W-:-:S04]  /*1df0*/  LEA R2, P1, R7, UR4, 0x2 ;  /* 0x0000000407027c11 */ /* 0x001fc8000f8210ff */
[----:B------:R-:W-:-:S09]  /*1e00*/  LEA.HI.X R7, R7, UR5, R4, 0x2, P1 ;  /* 0x0000000507077c11 */ /* 0x000fd200088f1404 */
.L_x_336:
[----:B------:R-:W-:-:S06]  /*1e10*/  MOV R3, R7 ;  /* 0x0000000700037202 */ /* 0x000fcc0000000f00 */
[----:B------:R0:W2:Y:S01]  /*1e20*/  LDG.E R3, desc[UR6][R2.64] ;  /* 0x0000000602037981 */ /* 0x0000a2000c1e1900 */
[----:B------:R-:W-:-:S05]  /*1e30*/  VIADD R0, R0, 0x1 ;  /* 0x0000000100007836 */ /* 0x000fca0000000000 */
[----:B------:R-:W-:Y:S02]  /*1e40*/  ISETP.NE.AND P0, PT, R0, RZ, PT ;  /* 0x000000ff0000720c */ /* 0x000fe40003f05270 */
[----:B0-----:R-:W-:-:S04]  /*1e50*/  IADD3 R2, P1, PT, R2, 0x400, RZ ;  /* 0x0000040002027810 */ /* 0x001fc80007f3e0ff */
[----:B------:R-:W-:Y:S01]  /*1e60*/  IADD3.X R7, PT, PT, RZ, R7, RZ, P1, !PT ;  /* 0x00000007ff077210 */ /* 0x000fe20000ffe4ff */
[----:B--2---:R-:W-:-:S06]  /*1e70*/  FFMA R10, R3, R3, R10 ;  /* 0x00000003030a7223 */ /* 0x004fcc000000000a */
[----:B------:R-:W-:Y:S05]  /*1e80*/  @P0 BRA `(.L_x_336) ;  /* 0xfffffffc00e00947 */ /* 0x000fea000383ffff */
.L_x_328:
[----:B------:R-:W-:Y:S05]  /*1e90*/  BSYNC.RECONVERGENT B1 ;  /* 0x0000000000017941 */ /* 0x000fea0003800200 */
.L_x_326:
[----:B------:R-:W0:Y:S01]  /*1ea0*/  S2R R6, SR_LANEID ;  /* 0x0000000000067919 */ /* 0x000e220000000000 */
[----:B------:R-:W-:Y:S02]  /*1eb0*/  MOV R3, R10 ;  /* 0x0000000a00037202 */ /* 0x000fe40000000f00 */
[----:B------:R-:W-:-:S03]  /*1ec0*/  ISETP.NE.AND P5, PT, R5, RZ, PT ;  /* 0x000000ff0500720c */ /* 0x000fc60003fa5270 */
        /* <DEDUP_REMOVED lines=29> */
[----:B------:R-:W0:Y:S04]  /*20a0*/  LDS R3, [UR4+0xc] ;  /* 0x00000c04ff037984 */ /* 0x000e280008000800 */
[----:B--2---:R-:W1:Y:S04]  /*20b0*/  LDS.128 R4, [UR4+0x10] ;  /* 0x00001004ff047984 */ /* 0x004e680008000c00 */
        /* <DEDUP_REMOVED lines=8> */
.L_x_324:
[----:B------:R-:W-:Y:S05]  /*2140*/  BSYNC.RECONVERGENT B0 ;  /* 0x0000000000007941 */ /* 0x000fea0003800200 */
.L_x_309:
[----:B------:R-:W-:Y:S05]  /*2150*/  @P5 EXIT ;  /* 0x000000000000594d */ /* 0x000fea0003800000 */
[----:B------:R-:W3:Y:S01]  /*2160*/  LDCU UR4, c[0x0][0x39c] ;  /* 0x00007380ff0477ac */ /* 0x000ee20008000800 */
[----:B01----:R-:W0:Y:S01]  /*2170*/  LDC.64 R2, c[0x0][0x388] ;  /* 0x0000e200ff027b82 */ /* 0x003e220000000a00 */
[----:B---3--:R-:W-:-:S05]  /*2180*/  I2FP.F32.S32 R5, UR4 ;  /* 0x0000000400057c45 */ /* 0x008fca0008201400 */
[----:B------:R-:W-:-:S06]  /*2190*/  FADD R5, R5, R8 ;  /* 0x0000000805057221 */ /* 0x000fcc0000000000 */
[----:B------:R-:W0:Y:S02]  /*21a0*/  F2I.TRUNC.NTZ R5, R5 ;  /* 0x0000000500057305 */ /* 0x000e24000020f100 */
[----:B0-----:R-:W-:Y:S01]  /*21b0*/  STG.E desc[UR6][R2.64], R5 ;  /* 0x0000000502007986 */ /* 0x001fe2000c101906 */
[----:B------:R-:W-:Y:S05]  /*21c0*/  EXIT ;  /* 0x000000000000794d */ /* 0x000fea0003800000 */
.L_x_337:
        /* <DEDUP_REMOVED lines=11> */
.L_x_476:


//--------------------- .text._ZN3cub18CUB_300001_SM_10006detail6reduce28DeviceReduceSingleTileKernelINS2_10policy_hubIfjN4cuda3std3__44plusIfEEE10Policy1000EPfPiiS9_ifNS7_10__identityEEEvT0_T1_T2_T3_T4_T6_ --------------------------
	.section	.text._ZN3cub18CUB_300001_SM_10006detail6reduce28DeviceReduceSingleTileKernelINS2_10policy_hubIfjN4cuda3std3__44plusIfEEE10Policy1000EPfPiiS9_ifNS7_10__identityEEEvT0_T1_T2_T3_T4_T6_,"ax",@progbits
	.align	128
        .global         _ZN3cub18CUB_300001_SM_10006detail6reduce28DeviceReduceSingleTileKernelINS2_10policy_hubIfjN4cuda3std3__44plusIfEEE10Policy1000EPfPiiS9_ifNS7_10__identityEEEvT0_T1_T2_T3_T4_T6_
        .type           _ZN3cub18CUB_300001_SM_10006detail6reduce28DeviceReduceSingleTileKernelINS2_10policy_hubIfjN4cuda3std3__44plusIfEEE10Policy1000EPfPiiS9_ifNS7_10__identityEEEvT0_T1_T2_T3_T4_T6_,@function
        .size           _ZN3cub18CUB_300001_SM_10006detail6reduce28DeviceReduceSingleTileKernelINS2_10policy_hubIfjN4cuda3std3__44plusIfEEE10Policy1000EPfPiiS9_ifNS7_10__identityEEEvT0_T1_T2_T3_T4_T6_,(.L_x_477 - _ZN3cub18CUB_300001_SM_10006detail6reduce28DeviceReduceSingleTileKernelINS2_10policy_hubIfjN4cuda3std3__44plusIfEEE10Policy1000EPfPiiS9_ifNS7_10__identityEEEvT0_T1_T2_T3_T4_T6_)
        .other          _ZN3cub18CUB_300001_SM_10006detail6reduce28DeviceReduceSingleTileKernelINS2_10policy_hubIfjN4cuda3std3__44plusIfEEE10Policy1000EPfPiiS9_ifNS7_10__identityEEEvT0_T1_T2_T3_T4_T6_,@"STO_CUDA_ENTRY STV_DEFAULT"
_ZN3cub18CUB_300001_SM_10006detail6reduce28DeviceReduceSingleTileKernelINS2_10policy_hubIfjN4cuda3std3__44plusIfEEE10Policy1000EPfPiiS9_ifNS7_10__identityEEEvT0_T1_T2_T3_T4_T6_:
.text._ZN3cub18CUB_300001_SM_10006detail6reduce28DeviceReduceSingleTileKernelINS2_10policy_hubIfjN4cuda3std3__44plusIfEEE10Policy1000EPfPiiS9_ifNS7_10__identityEEEvT0_T1_T2_T3_T4_T6_:
        /* <DEDUP_REMOVED lines=13> */
.L_x_338:
        /* <DEDUP_REMOVED lines=16> */
.L_x_343:
[----:B------:R-:W-:Y:S05]  /*01d0*/  BSYNC.RECONVERGENT B1 ;  /* 0x0000000000017941 */ /* 0x000fea0003800200 */
.L_x_342:
        /* <DEDUP_REMOVED lines=16> */
.L_x_348:
        /* <DEDUP_REMOVED lines=9> */
.L_x_347:
[----:B------:R-:W-:Y:S05]  /*0370*/  BSYNC.RECONVERGENT B2 ;  /* 0x0000000000027941 */ /* 0x000fea0003800200 */
.L_x_346:
        /* <DEDUP_REMOVED lines=8> */
.L_x_351:
        /* <DEDUP_REMOVED lines=43> */
.L_x_350:
[----:B------:R-:W-:Y:S05]  /*06b0*/  BSYNC.RECONVERGENT B2 ;  /* 0x0000000000027941 */ /* 0x000fea0003800200 */
.L_x_349:
        /* <DEDUP_REMOVED lines=26> */
.L_x_353:
[----:B------:R-:W-:Y:S05]  /*0860*/  BSYNC.RECONVERGENT B2 ;  /* 0x0000000000027941 */ /* 0x000fea0003800200 */
.L_x_352:
        /* <DEDUP_REMOVED lines=12> */
.L_x_345:
[----:B------:R-:W-:Y:S05]  /*0930*/  BSYNC.RECONVERGENT B1 ;  /* 0x0000000000017941 */ /* 0x000fea0003800200 */
.L_x_344:
        /* <DEDUP_REMOVED lines=10> */
[----:B------:R-:W1:Y:S06]  /*09e0*/  SHFL.DOWN PT, R3, R0, 0x2, 0x1f ;  /* 0x08401f0000037f89 */ /* 0x000e6c00000e0000 */
[----:B------:R-:W2:Y:S01]  /*09f0*/  @!P1 S2R R6, SR_CgaCtaId ;  /* 0x0000000000069919 */ /* 0x000ea20000008800 */
[----:B0-----:R-:W-:Y:S02]  /*0a00*/  @!P1 MOV R5, 0x400 ;  /* 0x0000040000059802 */ /* 0x001fe40000000f00 */
[----:B------:R-:W-:-:S04]  /*0a10*/  @!P1 SHF.R.U32.HI R4, RZ, 0x3, R2 ;  /* 0x00000003ff049819 */ /* 0x000fc80000011602 */
[----:B------:R-:W-:Y:S01]  /*0a20*/  @!P1 LOP3.LUT R4, R4, 0x7c, RZ, 0xc0, !PT ;  /* 0x0000007c04049812 */ /* 0x000fe200078ec0ff */
[----:B-1----:R-:W-:Y:S01]  /*0a30*/  @!P0 FADD R0, R0, R3 ;  /* 0x0000000300008221 */ /* 0x002fe20000000000 */
[----:B------:R-:W-:-:S04]  /*0a40*/  ISETP.GT.AND P0, PT, R8, 0x1b, PT ;  /* 0x0000001b0800780c */ /* 0x000fc80003f04270 */
[----:B------:R-:W0:Y:S01]  /*0a50*/  SHFL.DOWN PT, R3, R0, 0x4, 0x1f ;  /* 0x08801f0000037f89 */ /* 0x000e2200000e0000 */
[----:B--2---:R-:W-:-:S04]  /*0a60*/  @!P1 LEA R5, R6, R5, 0x18 ;  /* 0x0000000506059211 */ /* 0x004fc800078ec0ff */
        /* <DEDUP_REMOVED lines=16> */
[----:B0-----:R-:W0:Y:S04]  /*0b70*/  LDS.128 R4, [UR4+0x10] ;  /* 0x00001004ff047984 */ /* 0x001e280008000c00 */
[----:B------:R-:W1:Y:S04]  /*0b80*/  LDS.128 R12, [UR4+0x20] ;  /* 0x00002004ff0c7984 */ /* 0x000e680008000c00 */
[----:B------:R-:W2:Y:S04]  /*0b90*/  LDS.128 R8, [UR4+0x30] ;  /* 0x00003004ff087984 */ /* 0x000ea80008000c00 */
[----:B------:R-:W3:Y:S01]  /*0ba0*/  LDS.128 R16, [UR4+0x40] ;  /* 0x00004004ff107984 */ /* 0x000ee20008000c00 */
[----:B0-----:R-:W-:-:S04]  /*0bb0*/  FADD R5, R0, R5 ;  /* 0x0000000500057221 */ /* 0x001fc80000000000 */
[----:B------:R-:W-:-:S04]  /*0bc0*/  FADD R6, R5, R6 ;  /* 0x0000000605067221 */ /* 0x000fc80000000000 */
[----:B------:R-:W-:-:S04]  /*0bd0*/  FADD R7, R6, R7 ;  /* 0x0000000706077221 */ /* 0x000fc80000000000 */
[----:B-1----:R-:W-:-:S04]  /*0be0*/  FADD R12, R7, R12 ;  /* 0x0000000c070c7221 */ /* 0x002fc80000000000 */
[----:B------:R-:W-:-:S04]  /*0bf0*/  FADD R13, R12, R13 ;  /* 0x0000000d0c0d7221 */ /* 0x000fc80000000000 */
[----:B------:R-:W-:-:S04]  /*0c00*/  FADD R14, R13, R14 ;  /* 0x0000000e0d0e7221 */ /* 0x000fc80000000000 */
[----:B------:R-:W-:-:S04]  /*0c10*/  FADD R15, R14, R15 ;  /* 0x0000000f0e0f7221 */ /* 0x000fc80000000000 */
[----:B--2---:R-:W-:-:S04]  /*0c20*/  FADD R8, R15, R8 ;  /* 0x000000080f087221 */ /* 0x004fc80000000000 */
[----:B------:R-:W-:-:S04]  /*0c30*/  FADD R9, R8, R9 ;  /* 0x0000000908097221 */ /* 0x000fc80000000000 */
[----:B------:R-:W-:-:S04]  /*0c40*/  FADD R10, R9, R10 ;  /* 0x0000000a090a7221 */ /* 0x000fc80000000000 */
[----:B------:R-:W-:-:S04]  /*0c50*/  FADD R11, R10, R11 ;  /* 0x0000000b0a0b7221 */ /* 0x000fc80000000000 */
[----:B---3--:R-:W-:-:S04]  /*0c60*/  FADD R16, R11, R16 ;  /* 0x000000100b107221 */ /* 0x008fc80000000000 */
[----:B------:R-:W-:-:S04]  /*0c70*/  FADD R17, R16, R17 ;  /* 0x0000001110117221 */ /* 0x000fc80000000000 */
[----:B------:R-:W-:-:S04]  /*0c80*/  FADD R18, R17, R18 ;  /* 0x0000001211127221 */ /* 0x000fc80000000000 */
[----:B------:R-:W-:Y:S01]  /*0c90*/  FADD R0, R18, R19 ;  /* 0x0000001312007221 */ /* 0x000fe20000000000 */
[----:B------:R-:W-:Y:S06]  /*0ca0*/  BRA `(.L_x_355) ;  /* 0x0000003400707947 */ /* 0x000fec0003800000 */
.L_x_354:
        /* <DEDUP_REMOVED lines=23> */
[-C--:B------:R-:W-:Y:S02]  /*0e20*/  ISETP.GT.AND P0, PT, R5, R4.reuse, PT ;  /* 0x000000040500720c */ /* 0x080fe40003f04270 */
[----:B------:R-:W-:Y:S02]  /*0e30*/  IADD3 R5, PT, PT, R9, 0x10, RZ ;  /* 0x0000001009057810 */ /* 0x000fe40007ffe0ff */
        /* <DEDUP_REMOVED lines=20> */
[----:B------:R-:W0:Y:S04]  /*0f80*/  LDS.128 R16, [UR4+0x10] ;  /* 0x00001004ff107984 */ /* 0x000e280008000c00 */
[----:B----4-:R-:W1:Y:S04]  /*0f90*/  LDS.128 R4, [UR4+0x20] ;  /* 0x00002004ff047984 */ /* 0x010e680008000c00 */
[----:B------:R-:W2:Y:S04]  /*0fa0*/  LDS.128 R8, [UR4+0x30] ;  /* 0x00003004ff087984 */ /* 0x000ea80008000c00 */
[----:B------:R-:W3:Y:S01]  /*0fb0*/  LDS.128 R12, [UR4+0x40] ;  /* 0x00004004ff0c7984 */ /* 0x000ee20008000c00 */
[----:B0-----:R-:W-:Y:S01]  /*0fc0*/  @P2 FADD R0, R0, R17 ;  /* 0x0000001100002221 */ /* 0x001fe20000000000 */
[----:B------:R-:W-:-:S03]  /*0fd0*/  ISETP.GT.AND P2, PT, R3, 0x80, PT ;  /* 0x000000800300780c */ /* 0x000fc60003f44270 */
[----:B------:R-:W-:Y:S01]  /*0fe0*/  @P3 FADD R0, R0, R18 ;  /* 0x0000001200003221 */ /* 0x000fe20000000000 */
[----:B------:R-:W-:-:S03]  /*0ff0*/  ISETP.GT.AND P3, PT, R3, 0xa0, PT ;  /* 0x000000a00300780c */ /* 0x000fc60003f64270 */
[----:B------:R-:W-:Y:S01]  /*1000*/  @P1 FADD R0, R0, R19 ;  /* 0x0000001300001221 */ /* 0x000fe20000000000 */
[----:B------:R-:W-:-:S05]  /*1010*/  ISETP.GT.AND P1, PT, R3, 0xe0, PT ;  /* 0x000000e00300780c */ /* 0x000fca0003f24270 */
[----:B-1----:R-:W-:Y:S01]  /*1020*/  @P2 FADD R0, R0, R4 ;  /* 0x0000000400002221 */ /* 0x002fe20000000000 */
[----:B------:R-:W-:-:S03]  /*1030*/  ISETP.GT.AND P2, PT, R3, 0x100, PT ;  /* 0x000001000300780c */ /* 0x000fc60003f44270 */
[----:B------:R-:W-:Y:S01]  /*1040*/  @P3 FADD R0, R0, R5 ;  /* 0x0000000500003221 */ /* 0x000fe20000000000 */
[----:B------:R-:W-:-:S03]  /*1050*/  ISETP.GT.AND P3, PT, R3, 0x120, PT ;  /* 0x000001200300780c */ /* 0x000fc60003f64270 */
[----:B------:R-:W-:Y:S01]  /*1060*/  @P4 FADD R0, R0, R6 ;  /* 0x0000000600004221 */ /* 0x000fe20000000000 */
[----:B------:R-:W-:-:S03]  /*1070*/  ISETP.GT.AND P4, PT, R3, 0x140, PT ;  /* 0x000001400300780c */ /* 0x000fc60003f84270 */
[----:B------:R-:W-:Y:S01]  /*1080*/  @P1 FADD R0, R0, R7 ;  /* 0x0000000700001221 */ /* 0x000fe20000000000 */
[----:B------:R-:W-:-:S03]  /*1090*/  ISETP.GT.AND P1, PT, R3, 0x160, PT ;  /* 0x000001600300780c */ /* 0x000fc60003f24270 */
[----:B--2---:R-:W-:Y:S01]  /*10a0*/  @P2 FADD R0, R0, R8 ;  /* 0x0000000800002221 */ /* 0x004fe20000000000 */
[----:B------:R-:W-:-:S03]  /*10b0*/  ISETP.GT.AND P2, PT, R3, 0x180, PT ;  /* 0x000001800300780c */ /* 0x000fc60003f44270 */
[----:B------:R-:W-:Y:S01]  /*10c0*/  @P3 FADD R0, R0, R9 ;  /* 0x0000000900003221 */ /* 0x000fe20000000000 */
[----:B------:R-:W-:-:S03]  /*10d0*/  ISETP.GT.AND P3, PT, R3, 0x1a0, PT ;  /* 0x000001a00300780c */ /* 0x000fc60003f64270 */
[----:B------:R-:W-:Y:S01]  /*10e0*/  @P4 FADD R0, R0, R10 ;  /* 0x0000000a00004221 */ /* 0x000fe20000000000 */
[----:B------:R-:W-:-:S03]  /*10f0*/  ISETP.GT.AND P4, PT, R3, 0x1c0, PT ;  /* 0x000001c00300780c */ /* 0x000fc60003f84270 */
[----:B------:R-:W-:Y:S01]  /*1100*/  @P1 FADD R0, R0, R11 ;  /* 0x0000000b00001221 */ /* 0x000fe20000000000 */
[----:B------:R-:W-:-:S03]  /*1110*/  ISETP.GT.AND P1, PT, R3, 0x1e0, PT ;  /* 0x000001e00300780c */ /* 0x000fc60003f24270 */
[----:B---3--:R-:W-:-:S04]  /*1120*/  @P2 FADD R0, R0, R12 ;  /* 0x0000000c00002221 */ /* 0x008fc80000000000 */
[----:B------:R-:W-:-:S04]  /*1130*/  @P3 FADD R0, R0, R13 ;  /* 0x0000000d00003221 */ /* 0x000fc80000000000 */
[----:B------:R-:W-:-:S04]  /*1140*/  @P4 FADD R0, R0, R14 ;  /* 0x0000000e00004221 */ /* 0x000fc80000000000 */
[----:B------:R-:W-:Y:S01]  /*1150*/  @P1 FADD R0, R0, R15 ;  /* 0x0000000f00001221 */ /* 0x000fe20000000000 */
[----:B------:R-:W-:Y:S06]  /*1160*/  BRA `(.L_x_355) ;  /* 0x0000003000407947 */ /* 0x000fec0003800000 */
.L_x_341:
[----:B------:R-:W0:Y:S01]  /*1170*/  S2R R2, SR_TID.X ;  /* 0x0000000000027919 */ /* 0x000e220000002100 */
[----:B------:R-:W1:Y:S01]  /*1180*/  LDC.64 R4, c[0x0][0x380] ;  /* 0x0000e000ff047b82 */ /* 0x000e620000000a00 */
[----:B0-----:R-:W-:-:S05]  /*1190*/  SHF.L.U32 R7, R2, 0x1, RZ ;  /* 0x0000000102077819 */ /* 0x001fca00000006ff */
[----:B-1----:R-:W-:-:S05]  /*11a0*/  IMAD.WIDE.U32 R4, R7, 0x4, R4 ;  /* 0x0000000407047825 */ /* 0x002fca00078e0004 */
[----:B------:R-:W2:Y:S04]  /*11b0*/  LDG.E.64.CONSTANT R14, desc[UR6][R4.64] ;  /* 0x00000006040e7981 */ /* 0x000ea8000c1e9b00 */
[----:B------:R-:W3:Y:S04]  /*11c0*/  LDG.E.64.CONSTANT R16, desc[UR6][R4.64+0x1000] ;  /* 0x0010000604107981 */ /* 0x000ee8000c1e9b00 */
[----:B------:R-:W4:Y:S04]  /*11d0*/  LDG.E.64.CONSTANT R18, desc[UR6][R4.64+0x2000] ;  /* 0x0020000604127981 */ /* 0x000f28000c1e9b00 */
[----:B------:R-:W5:Y:S04]  /*11e0*/  LDG.E.64.CONSTANT R20, desc[UR6][R4.64+0x3000] ;  /* 0x0030000604147981 */ /* 0x000f68000c1e9b00 */
[----:B------:R-:W5:Y:S04]  /*11f0*/  LDG.E.64.CONSTANT R12, desc[UR6][R4.64+0x4000] ;  /* 0x00400006040c7981 */ /* 0x000f68000c1e9b00 */
[----:B------:R-:W5:Y:S04]  /*1200*/  LDG.E.64.CONSTANT R10, desc[UR6][R4.64+0x5000] ;  /* 0x00500006040a7981 */ /* 0x000f68000c1e9b00 */
[----:B------:R-:W5:Y:S04]  /*1210*/  LDG.E.64.CONSTANT R6, desc[UR6][R4.64+0x6000] ;  /* 0x0060000604067981 */ /* 0x000f68000c1e9b00 */
[----:B------:R-:W5:Y:S01]  /*1220*/  LDG.E.64.CONSTANT R8, desc[UR6][R4.64+0x7000] ;  /* 0x0070000604087981 */ /* 0x000f62000c1e9b00 */
[----:B------:R-:W-:Y:S01]  /*1230*/  ISETP.GE.U32.AND P0, PT, R3, 0x4000, PT ;  /* 0x000040000300780c */ /* 0x000fe20003f06070 */
[----:B--2---:R-:W-:Y:S01]  /*1240*/  FADD R14, R14, R15 ;  /* 0x0000000f0e0e7221 */ /* 0x004fe20000000000 */
[----:B---3--:R-:W-:Y:S01]  /*1250*/  FADD R17, R16, R17 ;  /* 0x0000001110117221 */ /* 0x008fe20000000000 */
[----:B----4-:R-:W-:-:S03]  /*1260*/  FADD R18, R18, R19 ;  /* 0x0000001312127221 */ /* 0x010fc60000000000 */
[----:B------:R-:W-:Y:S01]  /*1270*/  FADD R14, R14, R17 ;  /* 0x000000110e0e7221 */ /* 0x000fe20000000000 */
[----:B-----5:R-:W-:Y:S01]  /*1280*/  FADD R21, R20, R21 ;  /* 0x0000001514157221 */ /* 0x020fe20000000000 */
[----:B------:R-:W-:Y:S02]  /*1290*/  HFMA2 R20, -RZ, RZ, 0, 0.0078125 ;  /* 0x00002000ff147431 */ /* 0x000fe400000001ff */
[----:B------:R-:W-:Y:S01]  /*12a0*/  FADD R12, R12, R13 ;  /* 0x0000000d0c0c7221 */ /* 0x000fe20000000000 */
[----:B------:R-:W-:Y:S01]  /*12b0*/  FADD R21, R18, R21 ;  /* 0x0000001512157221 */ /* 0x000fe20000000000 */
[----:B------:R-:W-:-:S03]  /*12c0*/  FADD R11, R10, R11 ;  /* 0x0000000b0a0b7221 */ /* 0x000fc60000000000 */
[----:B------:R-:W-:Y:S01]  /*12d0*/  FADD R14, R14, R21 ;  /* 0x000000150e0e7221 */ /* 0x000fe20000000000 */
[----:B------:R-:W-:Y:S01]  /*12e0*/  FADD R6, R6, R7 ;  /* 0x0000000706067221 */ /* 0x000fe20000000000 */
[----:B------:R-:W-:Y:S01]  /*12f0*/  FADD R11, R12, R11 ;  /* 0x0000000b0c0b7221 */ /* 0x000fe20000000000 */
[----:B------:R-:W-:-:S04]  /*1300*/  FADD R9, R8, R9 ;  /* 0x0000000908097221 */ /* 0x000fc80000000000 */
[----:B------:R-:W-:-:S04]  /*1310*/  FADD R6, R6, R9 ;  /* 0x0000000906067221 */ /* 0x000fc80000000000 */
[----:B------:R-:W-:-:S04]  /*1320*/  FADD R11, R11, R6 ;  /* 0x000000060b0b7221 */ /* 0x000fc80000000000 */
[----:B------:R-:W-:Y:S01]  /*1330*/  FADD R0, R14, R11 ;  /* 0x0000000b0e007221 */ /* 0x000fe20000000000 */
[----:B------:R-:W-:Y:S06]  /*1340*/  @!P0 BRA `(.L_x_356) ;  /* 0x00000000008c8947 */ /* 0x000fec0003800000 */
[----:B------:R-:W0:Y:S01]  /*1350*/  LDC R24, c[0x0][0x390] ;  /* 0x0000e400ff187b82 */ /* 0x000e220000000800 */
[----:B------:R-:W-:Y:S02]  /*1360*/  IADD3 R21, PT, PT, R3, -0x2000, RZ ;  /* 0xffffe00003157810 */ /* 0x000fe40007ffe0ff */
[----:B------:R-:W-:-:S07]  /*1370*/  MOV R20, 0x2000 ;  /* 0x0000200000147802 */ /* 0x000fce0000000f00 */
.L_x_358:
[----:B------:R-:W-:-:S05]  /*1380*/  IMAD.WIDE R26, R20, 0x4, R4 ;  /* 0x00000004141a7825 */ /* 0x000fca00078e0204 */
[----:B------:R-:W2:Y:S04]  /*1390*/  LDG.E.64.CONSTANT R14, desc[UR6][R26.64+0x6000] ;  /* 0x006000061a0e7981 */ /* 0x000ea8000c1e9b00 */
[----:B------:R-:W2:Y:S04]  /*13a0*/  LDG.E.64.CONSTANT R6, desc[UR6][R26.64+0x7000] ;  /* 0x007000061a067981 */ /* 0x000ea8000c1e9b00 */
[----:B------:R-:W3:Y:S04]  /*13b0*/  LDG.E.64.CONSTANT R22, desc[UR6][R26.64] ;  /* 0x000000061a167981 */ /* 0x000ee8000c1e9b00 */
[----:B------:R-:W4:Y:S04]  /*13c0*/  LDG.E.64.CONSTANT R18, desc[UR6][R26.64+0x1000] ;  /* 0x001000061a127981 */ /* 0x000f28000c1e9b00 */
[----:B------:R-:W5:Y:S04]  /*13d0*/  LDG.E.64.CONSTANT R16, desc[UR6][R26.64+0x2000] ;  /* 0x002000061a107981 */ /* 0x000f68000c1e9b00 */
[----:B------:R-:W5:Y:S04]  /*13e0*/  LDG.E.64.CONSTANT R12, desc[UR6][R26.64+0x3000] ;  /* 0x003000061a0c7981 */ /* 0x000f68000c1e9b00 */
[----:B------:R-:W5:Y:S04]  /*13f0*/  LDG.E.64.CONSTANT R10, desc[UR6][R26.64+0x4000] ;  /* 0x004000061a0a7981 */ /* 0x000f68000c1e9b00 */
[----:B------:R-:W5:Y:S01]  /*1400*/  LDG.E.64.CONSTANT R8, desc[UR6][R26.64+0x5000] ;  /* 0x005000061a087981 */ /* 0x000f62000c1e9b00 */
[----:B0-----:R-:W-:Y:S01]  /*1410*/  MOV R3, R24 ;  /* 0x0000001800037202 */ /* 0x001fe20000000f00 */
[----:B--2---:R-:W-:-:S03]  /*1420*/  FADD R15, R15, R6 ;  /* 0x000000060f0f7221 */ /* 0x004fc60000000000 */
[----:B------:R-:W-:Y:S01]  /*1430*/  IADD3 R6, PT, PT, -R20, R3, RZ ;  /* 0x0000000314067210 */ /* 0x000fe20007ffe1ff */
[----:B---3--:R-:W-:-:S03]  /*1440*/  FADD R0, R22, R0 ;  /* 0x0000000016007221 */ /* 0x008fc60000000000 */
[----:B------:R-:W-:Y:S01]  /*1450*/  ISETP.GE.AND P0, PT, R6, 0x2000, PT ;  /* 0x000020000600780c */ /* 0x000fe20003f06270 */
[----:B----4-:R-:W-:Y:S01]  /*1460*/  FADD R23, R23, R18 ;  /* 0x0000001217177221 */ /* 0x010fe20000000000 */
[----:B-----5:R-:W-:Y:S01]  /*1470*/  FADD R18, R19, R16 ;  /* 0x0000001013127221 */ /* 0x020fe20000000000 */
[----:B------:R-:W-:Y:S01]  /*1480*/  FADD R17, R17, R12 ;  /* 0x0000000c11117221 */ /* 0x000fe20000000000 */
[----:B------:R-:W-:Y:S01]  /*1490*/  FADD R12, R13, R10 ;  /* 0x0000000a0d0c7221 */ /* 0x000fe20000000000 */
[----:B------:R-:W-:Y:S01]  /*14a0*/  FADD R11, R11, R8 ;  /* 0x000000080b0b7221 */ /* 0x000fe20000000000 */
[----:B------:R-:W-:Y:S01]  /*14b0*/  FADD R8, R9, R14 ;  /* 0x0000000e09087221 */ /* 0x000fe20000000000 */
[----:B------:R-:W-:Y:S01]  /*14c0*/  FADD R0, R0, R23 ;  /* 0x0000001700007221 */ /* 0x000fe20000000000 */
[----:B------:R-:W-:Y:S01]  /*14d0*/  FADD R17, R18, R17 ;  /* 0x0000001112117221 */ /* 0x000fe20000000000 */
[----:B------:R-:W-:Y:S01]  /*14e0*/  FADD R11, R12, R11 ;  /* 0x0000000b0c0b7221 */ /* 0x000fe20000000000 */
[----:B------:R-:W-:-:S02]  /*14f0*/  FADD R8, R8, R15 ;  /* 0x0000000f08087221 */ /* 0x000fc40000000000 */
[----:B------:R-:W-:Y:S02]  /*1500*/  FADD R0, R0, R17 ;  /* 0x0000001100007221 */ /* 0x000fe40000000000 */
[----:B------:R-:W-:-:S04]  /*1510*/  FADD R11, R11, R8 ;  /* 0x000000080b0b7221 */ /* 0x000fc80000000000 */
[----:B------:R-:W-:-:S04]  /*1520*/  FADD R11, R0, R11 ;  /* 0x0000000b000b7221 */ /* 0x000fc80000000000 */
[----:B------:R-:W-:Y:S01]  /*1530*/  FADD R0, R7, R11 ;  /* 0x0000000b07007221 */ /* 0x000fe20000000000 */
[----:B------:R-:W-:Y:S06]  /*1540*/  @!P0 BRA `(.L_x_357) ;  /* 0x0000000800308947 */ /* 0x000fec0003800000 */
[----:B------:R-:W-:-:S04]  /*1550*/  IADD3 R20, PT, PT, R20, 0x2000, RZ ;  /* 0x0000200014147810 */ /* 0x000fc80007ffe0ff */
[----:B------:R-:W-:-:S13]  /*1560*/  ISETP.GT.AND P0, PT, R20, R21, PT ;  /* 0x000000151400720c */ /* 0x000fda0003f04270 */
[----:B------:R-:W-:Y:S05]  /*1570*/  @!P0 BRA `(.L_x_358) ;  /* 0xfffffffc00808947 */ /* 0x000fea000383ffff */
.L_x_356:
        /* <DEDUP_REMOVED lines=20> */
.L_x_362:
        /* <DEDUP_REMOVED lines=8> */
.L_x_361:
[----:B------:R-:W-:Y:S05]  /*1740*/  BSYNC.RECONVERGENT B2 ;  /* 0x0000000000027941 */ /* 0x000fea0003800200 */
.L_x_360:
[----:B------:R-:W-:Y:S05]  /*1750*/  @!P1 BRA `(.L_x_359) ;  /* 0x0000000400a89947 */ /* 0x000fea0003800000 */
[----:B------:R-:W0:Y:S01]  /*1760*/  LDCU.64 UR4, c[0x0][0x380] ;  /* 0x00007000ff0477ac */ /* 0x000e220008000a00 */
[----:B------:R-:W-:Y:S01]  /*1770*/  IADD3 R5, PT, PT, R11, -R10, RZ ;  /* 0x8000000a0b057210 */ /* 0x000fe20007ffe0ff */
[----:B------:R-:W-:Y:S01]  /*1780*/  BSSY.RECONVERGENT B2, `(.L_x_363) ;  /* 0x000003b000027945 */ /* 0x000fe20003800200 */
[----:B------:R-:W-:Y:S02]  /*1790*/  IADD3 R3, P0, PT, R10, R20, RZ ;  /* 0x000000140a037210 */ /* 0x000fe40007f1e0ff */
[----:B------:R-:W-:Y:S02]  /*17a0*/  ISETP.GT.AND P1, PT, R5, 0x1800, PT ;  /* 0x000018000500780c */ /* 0x000fe40003f24270 */
[----:B------:R-:W-:Y:S02]  /*17b0*/  IADD3.X R6, PT, PT, RZ, RZ, RZ, P0, !PT ;  /* 0x000000ffff067210 */ /* 0x000fe400007fe4ff */
[----:B0-----:R-:W-:-:S04]  /*17c0*/  LEA R4, P0, R3, UR4, 0x2 ;  /* 0x0000000403047c11 */ /* 0x001fc8000f8010ff */
[----:B------:R-:W-:Y:S02]  /*17d0*/  LEA.HI.X R3, R3, UR5, R6, 0x2, P0 ;  /* 0x0000000503037c11 */ /* 0x000fe400080f1406 */
[----:B------:R-:W-:-:S04]  /*17e0*/  IADD3 R4, P0, PT, R4, 0x1000, RZ ;  /* 0x0000100004047810 */ /* 0x000fc80007f1e0ff */
[----:B------:R-:W-:Y:S02]  /*17f0*/  IADD3.X R5, PT, PT, RZ, R3, RZ, P0, !PT ;  /* 0x00000003ff057210 */ /* 0x000fe400007fe4ff */
[----:B------:R-:W-:Y:S02]  /*1800*/  PLOP3.LUT P0, PT, PT, PT, PT, 0x80, 0x8 ;  /* 0x000000000008781c */ /* 0x000fe40003f0f070 */
[----:B------:R-:W-:Y:S01]  /*1810*/  IADD3 R3, PT, PT, R10, R20, RZ ;  /* 0x000000140a037210 */ /* 0x000fe20007ffe0ff */
[----:B------:R-:W-:Y:S10]  /*1820*/  @!P1 BRA `(.L_x_364) ;  /* 0x0000000000c09947 */ /* 0x000ff40003800000 */
[----:B------:R-:W-:Y:S02]  /*1830*/  PLOP3.LUT P0, PT, PT, PT, PT, 0x8, 0x80 ;  /* 0x000000000080781c */ /* 0x000fe40003f0e170 */
[----:B------:R-:W-:-:S11]  /*1840*/  IADD3 R13, PT, PT, R11, -0x1800, RZ ;  /* 0xffffe8000b0d7810 */ /* 0x000fd60007ffe0ff */
.L_x_365:
        /* <DEDUP_REMOVED lines=46> */
.L_x_364:
[----:B------:R-:W-:Y:S05]  /*1b30*/  BSYNC.RECONVERGENT B2 ;  /* 0x0000000000027941 */ /* 0x000fea0003800200 */
.L_x_363:
        /* <DEDUP_REMOVED lines=31> */
.L_x_367:
[----:B------:R-:W-:Y:S05]  /*1d30*/  BSYNC.RECONVERGENT B2 ;  /* 0x0000000000027941 */ /* 0x000fea0003800200 */
.L_x_366:
        /* <DEDUP_REMOVED lines=9> */
[----:B----4-:R-:W-:-:S04]  /*1dd0*/  FADD R0, R0, R3 ;  /* 0x0000000300007221 */ /* 0x010fc80000000000 */
[----:B--2---:R-:W-:-:S04]  /*1de0*/  FADD R0, R0, R9 ;  /* 0x0000000900007221 */ /* 0x004fc80000000000 */
[----:B---3--:R-:W-:-:S07]  /*1df0*/  FADD R0, R0, R11 ;  /* 0x0000000b00007221 */ /* 0x008fce0000000000 */
.L_x_359:
[----:B------:R-:W-:Y:S05]  /*1e00*/  BSYNC.RECONVERGENT B1 ;  /* 0x0000000000017941 */ /* 0x000fea0003800200 */
.L_x_357:
        /* <DEDUP_REMOVED lines=32> */
[----:B---3--:R-:W0:Y:S04]  /*2010*/  LDS.128 R4, [UR4+0x10] ;  /* 0x00001004ff047984 */ /* 0x008e280008000c00 */
        /* <DEDUP_REMOVED lines=19> */
.L_x_340:
        /* <DEDUP_REMOVED lines=12> */
.L_x_370:
[----:B------:R-:W-:Y:S05]  /*2210*/  BSYNC.RECONVERGENT B1 ;  /* 0x0000000000017941 */ /* 0x000fea0003800200 */
.L_x_369:
        /* <DEDUP_REMOVED lines=16> */
.L_x_375:
        /* <DEDUP_REMOVED lines=9> */
.L_x_374:
[----:B------:R-:W-:Y:S05]  /*23b0*/  BSYNC.RECONVERGENT B2 ;  /* 0x0000000000027941 */ /* 0x000fea0003800200 */
.L_x_373:
        /* <DEDUP_REMOVED lines=8> */
.L_x_378:
        /* <DEDUP_REMOVED lines=43> */
.L_x_377:
[----:B------:R-:W-:Y:S05]  /*26f0*/  BSYNC.RECONVERGENT B2 ;  /* 0x0000000000027941 */ /* 0x000fea0003800200 */
.L_x_376:
        /* <DEDUP_REMOVED lines=26> */
.L_x_380:
[----:B------:R-:W-:Y:S05]  /*28a0*/  BSYNC.RECONVERGENT B2 ;  /* 0x0000000000027941 */ /* 0x000fea0003800200 */
.L_x_379:
        /* <DEDUP_REMOVED lines=12> */
.L_x_372:
[----:B------:R-:W-:Y:S05]  /*2970*/  BSYNC.RECONVERGENT B1 ;  /* 0x0000000000017941 */ /* 0x000fea0003800200 */
.L_x_371:
[----:B------:R-:W-:Y:S02]  /*2980*/  ISETP.GE.AND P0, PT, R3, 0x200, PT ;  /* 0x000002000300780c */ /* 0x000fe40003f06270 */
[----:B0----5:R-:W-:-:S11]  /*2990*/  MOV R5, R0 ;  /* 0x0000000000057202 */ /* 0x021fd60000000f00 */
[----:B------:R-:W-:Y:S05]  /*29a0*/  @!P0 BRA `(.L_x_381) ;  /* 0x0000000000d08947 */ /* 0x000fea0003800000 */
[----:B------:R-:W0:Y:S01]  /*29b0*/  S2R R7, SR_LANEID ;  /* 0x0000000000077919 */ /* 0x000e220000000000 */
[----:B------:R-:W1:Y:S02]  /*29c0*/  SHFL.DOWN PT, R0, R5, 0x1, 0x1f ;  /* 0x08201f0005007f89 */ /* 0x000e6400000e0000 */
[----:B-1----:R-:W-:Y:S01]  /*29d0*/  FADD R0, R0, R5 ;  /* 0x0000000500007221 */ /* 0x002fe20000000000 */
[C---:B0-----:R-:W-:Y:S02]  /*29e0*/  ISETP.GT.AND P0, PT, R7.reuse, 0x1e, PT ;  /* 0x0000001e0700780c */ /* 0x041fe40003f04270 */
[----:B------:R-:W-:Y:S02]  /*29f0*/  ISETP.NE.AND P1, PT, R7, RZ, PT ;  /* 0x000000ff0700720c */ /* 0x000fe40003f25270 */
        /* <DEDUP_REMOVED lines=27> */
[----:B--2---:R-:W0:Y:S04]  /*2bb0*/  LDS.128 R4, [UR4+0x10] ;  /* 0x00001004ff047984 */ /* 0x004e280008000c00 */
        /* <DEDUP_REMOVED lines=19> */
.L_x_381:
[----:B------:R-:W0:Y:S01]  /*2cf0*/  S2R R4, SR_LANEID ;  /* 0x0000000000047919 */ /* 0x000e220000000000 */
[----:B------:R-:W-:-:S04]  /*2d00*/  LOP3.LUT R0, R2, 0x3e0, RZ, 0xc0, !PT ;  /* 0x000003e002007812 */ /* 0x000fc800078ec0ff */
[----:B------:R-:W-:Y:S02]  /*2d10*/  IADD3 R6, PT, PT, R0, 0x20, RZ ;  /* 0x0000002000067810 */ /* 0x000fe40007ffe0ff */
[----:B------:R-:W-:Y:S02]  /*2d20*/  LOP3.LUT R0, RZ, R0, RZ, 0x33, !PT ;  /* 0x00000000ff007212 */ /* 0x000fe400078e33ff */
[-C--:B------:R-:W-:Y:S02]  /*2d30*/  ISETP.GT.AND P0, PT, R6, R3.reuse, PT ;  /* 0x000000030600720c */ /* 0x080fe40003f04270 */
[----:B------:R-:W-:-:S04]  /*2d40*/  IADD3 R0, PT, PT, R0, R3, RZ ;  /* 0x0000000300007210 */ /* 0x000fc80007ffe0ff */
[----:B------:R-:W-:-:S05]  /*2d50*/  SEL R6, R0, 0x1f, P0 ;  /* 0x0000001f00067807 */ /* 0x000fca0000000000 */
[----:B------:R-:W1:Y:S01]  /*2d60*/  SHFL.DOWN PT, R0, R5, 0x1, R6 ;  /* 0x0820000005007989 */ /* 0x000e6200000e0006 */
[C---:B0-----:R-:W-:Y:S02]  /*2d70*/  ISETP.GE.AND P0, PT, R4.reuse, R6, PT ;  /* 0x000000060400720c */ /* 0x041fe40003f06270 */
[C---:B------:R-:W-:Y:S02]  /*2d80*/  IADD3 R7, PT, PT, R4.reuse, 0x2, RZ ;  /* 0x0000000204077810 */ /* 0x040fe40007ffe0ff */
[----:B------:R-:W-:-:S09]  /*2d90*/  ISETP.NE.AND P1, PT, R4, RZ, PT ;  /* 0x000000ff0400720c */ /* 0x000fd20003f25270 */
[----:B-1----:R-:W-:Y:S01]  /*2da0*/  @!P0 FADD R5, R0, R5 ;  /* 0x0000000500058221 */ /* 0x002fe20000000000 */
[-C--:B------:R-:W-:Y:S02]  /*2db0*/  ISETP.GT.AND P0, PT, R7, R6.reuse, PT ;  /* 0x000000060700720c */ /* 0x080fe40003f04270 */
[----:B------:R-:W-:Y:S01]  /*2dc0*/  IADD3 R7, PT, PT, R4, 0x4, RZ ;  /* 0x0000000404077810 */ /* 0x000fe20007ffe0ff */
[----:B------:R-:W0:Y:S01]  /*2dd0*/  @!P1 S2R R8, SR_CgaCtaId ;  /* 0x0000000000089919 */ /* 0x000e220000008800 */
        /* <DEDUP_REMOVED lines=31> */
[----:B-1----:R-:W1:Y:S04]  /*2fd0*/  LDS.128 R4, [UR4+0x20] ;  /* 0x00002004ff047984 */ /* 0x002e680008000c00 */
        /* <DEDUP_REMOVED lines=29> */
.L_x_368:
        /* <DEDUP_REMOVED lines=28> */
[----:B------:R-:W-:Y:S02]  /*3370*/  HFMA2 R11, -RZ, RZ, 0, 0.0078125 ;  /* 0x00002000ff0b7431 */ /* 0x000fe400000001ff */
[----:B------:R-:W-:-:S04]  /*3380*/  FADD R15, R14, R15 ;  /* 0x0000000f0e0f7221 */ /* 0x000fc80000000000 */
        /* <DEDUP_REMOVED lines=10> */
.L_x_384:
[----:B------:R-:W-:-:S05]  /*3430*/  IMAD.WIDE R2, R11, 0x4, R4 ;  /* 0x000000040b027825 */ /* 0x000fca00078e0204 */
        /* <DEDUP_REMOVED lines=15> */
[----:B------:R0:W5:Y:S02]  /*3530*/  LDG.E.CONSTANT R18, desc[UR6][R2.64+0x7800] ;  /* 0x0078000602127981 */ /* 0x000164000c1e9900 */
[----:B0-----:R-:W-:-:S04]  /*3540*/  MOV R3, R7 ;  /* 0x0000000700037202 */ /* 0x001fc80000000f00 */
[----:B------:R-:W-:-:S04]  /*3550*/  IADD3 R2, PT, PT, -R11, R3, RZ ;  /* 0x000000030b027210 */ /* 0x000fc80007ffe1ff */
[----:B------:R-:W-:Y:S01]  /*3560*/  ISETP.GE.AND P0, PT, R2, 0x2000, PT ;  /* 0x000020000200780c */ /* 0x000fe20003f06270 */
        /* <DEDUP_REMOVED lines=13> */
[----:B------:R-:W-:-:S04]  /*3640*/  FADD R15, R15, R12 ;  /* 0x0000000c0f0f7221 */ /* 0x000fc80000000000 */
[----:B------:R-:W-:-:S04]  /*3650*/  FADD R15, R0, R15 ;  /* 0x0000000f000f7221 */ /* 0x000fc80000000000 */
[----:B------:R-:W-:Y:S01]  /*3660*/  FADD R0, R18, R15 ;  /* 0x0000000f12007221 */ /* 0x000fe20000000000 */
[----:B------:R-:W-:Y:S06]  /*3670*/  @!P0 BRA `(.L_x_383) ;  /* 0x0000000800308947 */ /* 0x000fec0003800000 */
[----:B------:R-:W-:-:S04]  /*3680*/  IADD3 R11, PT, PT, R11, 0x2000, RZ ;  /* 0x000020000b0b7810 */ /* 0x000fc80007ffe0ff */
[----:B------:R-:W-:-:S13]  /*3690*/  ISETP.GT.AND P0, PT, R11, R6, PT ;  /* 0x000000060b00720c */ /* 0x000fda0003f04270 */
[----:B------:R-:W-:Y:S05]  /*36a0*/  @!P0 BRA `(.L_x_384) ;  /* 0xfffffffc00608947 */ /* 0x000fea000383ffff */
.L_x_382:
        /* <DEDUP_REMOVED lines=20> */
.L_x_388:
        /* <DEDUP_REMOVED lines=8> */
.L_x_387:
[----:B------:R-:W-:Y:S05]  /*3870*/  BSYNC.RECONVERGENT B2 ;  /* 0x0000000000027941 */ /* 0x000fea0003800200 */
.L_x_386:
        /* <DEDUP_REMOVED lines=16> */
.L_x_391:
        /* <DEDUP_REMOVED lines=46> */
.L_x_390:
[----:B------:R-:W-:Y:S05]  /*3c60*/  BSYNC.RECONVERGENT B2 ;  /* 0x0000000000027941 */ /* 0x000fea0003800200 */
.L_x_389:
        /* <DEDUP_REMOVED lines=31> */
.L_x_393:
[----:B------:R-:W-:Y:S05]  /*3e60*/  BSYNC.RECONVERGENT B2 ;  /* 0x0000000000027941 */ /* 0x000fea0003800200 */
.L_x_392:
        /* <DEDUP_REMOVED lines=12> */
.L_x_385:
[----:B------:R-:W-:Y:S05]  /*3f30*/  BSYNC.RECONVERGENT B1 ;  /* 0x0000000000017941 */ /* 0x000fea0003800200 */
.L_x_383:
        /* <DEDUP_REMOVED lines=50> */
[----:B------:R-:W-:-:S07]  /*4260*/  FADD R0, R18, R19 ;  /* 0x0000001312007221 */ /* 0x000fce0000000000 */
.L_x_355:
[----:B------:R-:W-:Y:S05]  /*4270*/  BSYNC.RECONVERGENT B0 ;  /* 0x0000000000007941 */ /* 0x000fea0003800200 */
.L_x_339:
[----:B------:R-:W-:Y:S05]  /*4280*/  @P0 EXIT ;  /* 0x000000000000094d */ /* 0x000fea0003800000 */
[----:B------:R-:W4:Y:S01]  /*4290*/  LDCU UR4, c[0x0][0x398] ;  /* 0x00007300ff0477ac */ /* 0x000f220008000800 */
[----:B0-23--:R-:W0:Y:S01]  /*42a0*/  LDC.64 R2, c[0x0][0x388] ;  /* 0x0000e200ff027b82 */ /* 0x00de220000000a00 */
[----:B----4-:R-:W-:-:S05]  /*42b0*/  I2FP.F32.S32 R5, UR4 ;  /* 0x0000000400057c45 */ /* 0x010fca0008201400 */
[----:B------:R-:W-:-:S06]  /*42c0*/  FADD R5, R5, R0 ;  /* 0x0000000005057221 */ /* 0x000fcc0000000000 */
[----:B------:R-:W0:Y:S02]  /*42d0*/  F2I.TRUNC.NTZ R5, R5 ;  /* 0x0000000500057305 */ /* 0x000e24000020f100 */
[----:B0-----:R-:W-:Y:S01]  /*42e0*/  STG.E desc[UR6][R2.64], R5 ;  /* 0x0000000502007986 */ /* 0x001fe2000c101906 */
[----:B------:R-:W-:Y:S05]  /*42f0*/  EXIT ;  /* 0x000000000000794d */ /* 0x000fea0003800000 */
.L_x_394:
        /* <DEDUP_REMOVED lines=16> */
.L_x_477:


//--------------------- .text._ZN3cub18CUB_300001_SM_10006detail6reduce18DeviceReduceKernelINS2_10policy_hubIfjN4cuda3std3__44plusIfEEE10Policy1000EN6thrust24THRUST_300001_SM_1000_NS6detail15normal_iteratorINSD_10device_ptrIfEEEEjS9_f6squareIfEEEvT0_PT3_T1_NS0_13GridEvenShareISO_EET2_T4_ --------------------------
	.section	.text._ZN3cub18CUB_300001_SM_10006detail6reduce18DeviceReduceKernelINS2_10policy_hubIfjN4cuda3std3__44plusIfEEE10Policy1000EN6thrust24THRUST_300001_SM_1000_NS6detail15normal_iteratorINSD_10device_ptrIfEEEEjS9_f6squareIfEEEvT0_PT3_T1_NS0_13GridEvenShareISO_EET2_T4_,"ax",@progbits
	.align	128
        .global         _ZN3cub18CUB_300001_SM_10006detail6reduce18DeviceReduceKernelINS2_10policy_hubIfjN4cuda3std3__44plusIfEEE10Policy1000EN6thrust24THRUST_300001_SM_1000_NS6detail15normal_iteratorINSD_10device_ptrIfEEEEjS9_f6squareIfEEEvT0_PT3_T1_NS0_13GridEvenShareISO_EET2_T4_
        .type           _ZN3cub18CUB_300001_SM_10006detail6reduce18DeviceReduceKernelINS2_10policy_hubIfjN4cuda3std3__44plusIfEEE10Policy1000EN6thrust24THRUST_300001_SM_1000_NS6detail15normal_iteratorINSD_10device_ptrIfEEEEjS9_f6squareIfEEEvT0_PT3_T1_NS0_13GridEvenShareISO_EET2_T4_,@function
        .size           _ZN3cub18CUB_300001_SM_10006detail6reduce18DeviceReduceKernelINS2_10policy_hubIfjN4cuda3std3__44plusIfEEE10Policy1000EN6thrust24THRUST_300001_SM_1000_NS6detail15normal_iteratorINSD_10device_ptrIfEEEEjS9_f6squareIfEEEvT0_PT3_T1_NS0_13GridEvenShareISO_EET2_T4_,(.L_x_478 - _ZN3cub18CUB_300001_SM_10006detail6reduce18DeviceReduceKernelINS2_10policy_hubIfjN4cuda3std3__44plusIfEEE10Policy1000EN6thrust24THRUST_300001_SM_1000_NS6detail15normal_iteratorINSD_10device_ptrIfEEEEjS9_f6squareIfEEEvT0_PT3_T1_NS0_13GridEvenShareISO_EET2_T4_)
        .other          _ZN3cub18CUB_300001_SM_10006detail6reduce18DeviceReduceKernelINS2_10policy_hubIfjN4cuda3std3__44plusIfEEE10Policy1000EN6thrust24THRUST_300001_SM_1000_NS6detail15normal_iteratorINSD_10device_ptrIfEEEEjS9_f6squareIfEEEvT0_PT3_T1_NS0_13GridEvenShareISO_EET2_T4_,@"STO_CUDA_ENTRY STV_DEFAULT"
_ZN3cub18CUB_300001_SM_10006detail6reduce18DeviceReduceKernelINS2_10policy_hubIfjN4cuda3std3__44plusIfEEE10Policy1000EN6thrust24THRUST_300001_SM_1000_NS6detail15normal_iteratorINSD_10device_ptrIfEEEEjS9_f6squareIfEEEvT0_PT3_T1_NS0_13GridEvenShareISO_EET2_T4_:
.text._ZN3cub18CUB_300001_SM_10006detail6reduce18DeviceReduceKernelINS2_10policy_hubIfjN4cuda3std3__44plusIfEEE10Policy1000EN6thrust24THRUST_300001_SM_1000_NS6detail15normal_iteratorINSD_10device_ptrIfEEEEjS9_f6squareIfEEEvT0_PT3_T1_NS0_13GridEvenShareISO_EET2_T4_:
[----:B------:R-:W-:Y:S01]  /*0000*/  LDC R1, c[0x0][0x37c] ;  /* 0x0000df00ff017b82 */ /* 0x000fe20000000800 */
[----:B------:R-:W0:Y:S07]  /*0010*/  S2R R3, SR_CTAID.X ;  /* 0x0000000000037919 */ /* 0x000e2e0000002500 */
[----:B------:R-:W1:Y:S01]  /*0020*/  LDC.64 R8, c[0x0][0x3a8] ;  /* 0x0000ea00ff087b82 */ /* 0x000e620000000a00 */
[----:B------:R-:W2:Y:S01]  /*0030*/  LDCU.64 UR6, c[0x0][0x358] ;  /* 0x00006b00ff0677ac */ /* 0x000ea20008000a00 */
[----:B------:R-:W-:Y:S01]  /*0040*/  BSSY.RECONVERGENT B0, `(.L_x_395) ;  /* 0x000028b000007945 */ /* 0x000fe20003800200 */
[----:B-1----:R-:W-:Y:S01]  /*0050*/  SHF.L.U32 R11, R9, 0xd, RZ ;  /* 0x0000000d090b7819 */ /* 0x002fe200000006ff */
[----:B0-----:R-:W-:-:S05]  /*0060*/  IMAD R0, R3, -0x2000, R8 ;  /* 0xffffe00003007824 */ /* 0x001fca00078e0208 */
[----:B------:R-:W-:-:S13]  /*0070*/  ISETP.GT.U32.AND P0, PT, R0, 0x1fff, PT ;  /* 0x00001fff0000780c */ /* 0x000fda0003f04070 */
[----:B--2---:R-:W-:Y:S05]  /*0080*/  @P0 BRA `(.L_x_396) ;  /* 0x0000001000d80947 */ /* 0x004fea0003800000 */
[----:B------:R-:W0:Y:S01]  /*0090*/  S2R R2, SR_TID.X ;  /* 0x0000000000027919 */ /* 0x000e220000002100 */
[----:B------:R-:W-:Y:S01]  /*00a0*/  BSSY.RECONVERGENT B1, `(.L_x_397) ;  /* 0x000000b000017945 */ /* 0x000fe20003800200 */
[----:B------:R-:W-:Y:S01]  /*00b0*/  HFMA2 R14, -RZ, RZ, 0, 0 ;  /* 0x00000000ff0e7431 */ /* 0x000fe200000001ff */
[----:B0-----:R-:W-:Y:S02]  /*00c0*/  ISETP.GE.U32.AND P0, PT, R2, R0, PT ;  /* 0x000000000200720c */ /* 0x001fe40003f06070 */
[----:B------:R-:W-:-:S11]  /*00d0*/  MOV R4, R2 ;  /* 0x0000000200047202 */ /* 0x000fd60000000f00 */
[----:B------:R-:W-:Y:S05]  /*00e0*/  @P0 BRA `(.L_x_398) ;  /* 0x0000000000180947 */ /* 0x000fea0003800000 */
[----:B------:R-:W0:Y:S01]  /*00f0*/  LDC.64 R6, c[0x0][0x380] ;  /* 0x0000e000ff067b82 */ /* 0x000e220000000a00 */
[----:B------:R-:W-:-:S05]  /*0100*/  LEA R5, R3, R2, 0xd ;  /* 0x0000000203057211 */ /* 0x000fca00078e68ff */
[----:B0-----:R-:W-:-:S06]  /*0110*/  IMAD.WIDE.U32 R6, R5, 0x4, R6 ;  /* 0x0000000405067825 */ /* 0x001fcc00078e0006 */
[----:B------:R-:W2:Y:S01]  /*0120*/  LDG.E R6, desc[UR6][R6.64] ;  /* 0x0000000606067981 */ /* 0x000ea2000c1e1900 */
[----:B------:R-:W-:Y:S01]  /*0130*/  IADD3 R4, PT, PT, R2, 0x200, RZ ;  /* 0x0000020002047810 */ /* 0x000fe20007ffe0ff */
[----:B--2---:R-:W-:-:S07]  /*0140*/  FMUL R14, R6, R6 ;  /* 0x00000006060e7220 */ /* 0x004fce0000400000 */
.L_x_398:
[----:B------:R-:W-:Y:S05]  /*0150*/  BSYNC.RECONVERGENT B1 ;  /* 0x0000000000017941 */ /* 0x000fea0003800200 */
.L_x_397:
[----:B------:R-:W-:Y:S01]  /*0160*/  ISETP.GE.U32.AND P0, PT, R4, R0, PT ;  /* 0x000000000400720c */ /* 0x000fe20003f06070 */
[----:B------:R-:W-:-:S12]  /*0170*/  BSSY.RECONVERGENT B1, `(.L_x_399) ;  /* 0x00000a5000017945 */ /* 0x000fd80003800200 */
[----:B------:R-:W-:Y:S05]  /*0180*/  @P0 BRA `(.L_x_400) ;  /* 0x00000008008c0947 */ /* 0x000fea0003800000 */
[----:B------:R-:W-:Y:S01]  /*0190*/  LOP3.LUT R5, RZ, R4, RZ, 0x33, !PT ;  /* 0x00000004ff057212 */ /* 0x000fe200078e33ff */
[----:B------:R-:W-:Y:S03]  /*01a0*/  BSSY.RECONVERGENT B2, `(.L_x_401) ;  /* 0x0000053000027945 */ /* 0x000fe60003800200 */
[----:B------:R-:W-:-:S05]  /*01b0*/  IADD3 R8, PT, PT, R5, R8, RZ ;  /* 0x0000000805087210 */ /* 0x000fca0007ffe0ff */
[----:B------:R-:W-:-:S05]  /*01c0*/  IMAD R8, R3, -0x2000, R8 ;  /* 0xffffe00003087824 */ /* 0x000fca00078e0208 */
[C---:B------:R-:W-:Y:S02]  /*01d0*/  ISETP.GE.U32.AND P0, PT, R8.reuse, 0x1e00, PT ;  /* 0x00001e000800780c */ /* 0x040fe40003f06070 */
[----:B------:R-:W-:-:S04]  /*01e0*/  LEA.HI R5, R8, 0x1, RZ, 0x17 ;  /* 0x0000000108057811 */ /* 0x000fc800078fb8ff */
[----:B------:R-:W-:-:S07]  /*01f0*/  LOP3.LUT R6, R5, 0xf, RZ, 0xc0, !PT ;  /* 0x0000000f05067812 */ /* 0x000fce00078ec0ff */
[----:B------:R-:W-:Y:S05]  /*0200*/  @!P0 BRA `(.L_x_402) ;  /* 0x0000000400308947 */ /* 0x000fea0003800000 */
[----:B------:R-:W-:Y:S01]  /*0210*/  LOP3.LUT R8, R5, 0xfffff0, RZ, 0xc0, !PT ;  /* 0x00fffff005087812 */ /* 0x000fe200078ec0ff */
[----:B------:R-:W-:Y:S01]  /*0220*/  BSSY.RECONVERGENT B3, `(.L_x_403) ;  /* 0x0000049000037945 */ /* 0x000fe20003800200 */
[----:B------:R-:W-:Y:S02]  /*0230*/  LOP3.LUT R7, R4, 0x1000, RZ, 0xfc, !PT ;  /* 0x0000100004077812 */ /* 0x000fe400078efcff */
[----:B------:R-:W-:Y:S02]  /*0240*/  LEA R4, R3, R4, 0xd ;  /* 0x0000000403047211 */ /* 0x000fe400078e68ff */
[----:B------:R-:W-:-:S07]  /*0250*/  IADD3 R8, PT, PT, -R8, RZ, RZ ;  /* 0x000000ff08087210 */ /* 0x000fce0007ffe1ff */
.L_x_404:
[----:B------:R-:W0:Y:S02]  /*0260*/  LDC.64 R12, c[0x0][0x380] ;  /* 0x0000e000ff0c7b82 */ /* 0x000e240000000a00 */
[----:B0-----:R-:W-:-:S05]  /*0270*/  IMAD.WIDE.U32 R22, R4, 0x4, R12 ;  /* 0x0000000404167825 */ /* 0x001fca00078e000c */
[----:B------:R0:W2:Y:S01]  /*0280*/  LDG.E R9, desc[UR6][R22.64] ;  /* 0x0000000616097981 */ /* 0x0000a2000c1e1900 */
[C---:B------:R-:W-:Y:S02]  /*0290*/  IADD3 R11, PT, PT, R4.reuse, 0x200, RZ ;  /* 0x00000200040b7810 */ /* 0x040fe40007ffe0ff */
[C---:B------:R-:W-:Y:S02]  /*02a0*/  IADD3 R21, PT, PT, R4.reuse, 0x400, RZ ;  /* 0x0000040004157810 */ /* 0x040fe40007ffe0ff */
[C---:B------:R-:W-:Y:S01]  /*02b0*/  IADD3 R17, PT, PT, R4.reuse, 0x600, RZ ;  /* 0x0000060004117810 */ /* 0x040fe20007ffe0ff */
[----:B------:R-:W-:Y:S01]  /*02c0*/  IMAD.WIDE.U32 R10, R11, 0x4, R12 ;  /* 0x000000040b0a7825 */ /* 0x000fe200078e000c */
[----:B------:R-:W-:-:S03]  /*02d0*/  IADD3 R19, PT, PT, R4, 0x800, RZ ;  /* 0x0000080004137810 */ /* 0x000fc60007ffe0ff */
[--C-:B------:R-:W-:Y:S02]  /*02e0*/  IMAD.WIDE.U32 R20, R21, 0x4, R12.reuse ;  /* 0x0000000415147825 */ /* 0x100fe400078e000c */
[----:B------:R1:W3:Y:S01]  /*02f0*/  LDG.E R10, desc[UR6][R10.64] ;  /* 0x000000060a0a7981 */ /* 0x0002e2000c1e1900 */
[C---:B------:R-:W-:Y:S01]  /*0300*/  IADD3 R15, PT, PT, R4.reuse, 0xa00, RZ ;  /* 0x00000a00040f7810 */ /* 0x040fe20007ffe0ff */
[--C-:B------:R-:W-:Y:S01]  /*0310*/  IMAD.WIDE.U32 R16, R17, 0x4, R12.reuse ;  /* 0x0000000411107825 */ /* 0x100fe200078e000c */
[----:B------:R-:W-:Y:S01]  /*0320*/  IADD3 R25, PT, PT, R4, 0xc00, RZ ;  /* 0x00000c0004197810 */ /* 0x000fe20007ffe0ff */
[----:B------:R4:W5:Y:S02]  /*0330*/  LDG.E R29, desc[UR6][R20.64] ;  /* 0x00000006141d7981 */ /* 0x000964000c1e1900 */
[--C-:B------:R-:W-:Y:S02]  /*0340*/  IMAD.WIDE.U32 R18, R19, 0x4, R12.reuse ;  /* 0x0000000413127825 */ /* 0x100fe400078e000c */
[----:B------:R4:W5:Y:S02]  /*0350*/  LDG.E R28, desc[UR6][R16.64] ;  /* 0x00000006101c7981 */ /* 0x000964000c1e1900 */
[----:B0-----:R-:W-:-:S02]  /*0360*/  IMAD.WIDE.U32 R22, R15, 0x4, R12 ;  /* 0x000000040f167825 */ /* 0x001fc400078e000c */
[----:B------:R-:W5:Y:S01]  /*0370*/  LDG.E R27, desc[UR6][R18.64] ;  /* 0x00000006121b7981 */ /* 0x000f62000c1e1900 */
[C---:B-1----:R-:W-:Y:S01]  /*0380*/  IADD3 R11, PT, PT, R4.reuse, 0xe00, RZ ;  /* 0x00000e00040b7810 */ /* 0x042fe20007ffe0ff */
[--C-:B----4-:R-:W-:Y:S02]  /*0390*/  IMAD.WIDE.U32 R20, R25, 0x4, R12.reuse ;  /* 0x0000000419147825 */ /* 0x110fe400078e000c */
[----:B------:R0:W4:Y:S01]  /*03a0*/  LDG.E R26, desc[UR6][R22.64] ;  /* 0x00000006161a7981 */ /* 0x000122000c1e1900 */
[C---:B------:R-:W-:Y:S01]  /*03b0*/  IADD3 R15, PT, PT, R4.reuse, 0x1000, RZ ;  /* 0x00001000040f7810 */ /* 0x040fe20007ffe0ff */
[----:B------:R-:W-:Y:S01]  /*03c0*/  IMAD.WIDE.U32 R16, R11, 0x4, R12 ;  /* 0x000000040b107825 */ /* 0x000fe200078e000c */
[C---:B------:R-:W-:Y:S01]  /*03d0*/  IADD3 R24, PT, PT, R4.reuse, 0x1200, RZ ;  /* 0x0000120004187810 */ /* 0x040fe20007ffe0ff */
[----:B------:R1:W4:Y:S01]  /*03e0*/  LDG.E R25, desc[UR6][R20.64] ;  /* 0x0000000614197981 */ /* 0x000322000c1e1900 */
[----:B------:R-:W-:-:S03]  /*03f0*/  IADD3 R11, PT, PT, R4, 0x1400, RZ ;  /* 0x00001400040b7810 */ /* 0x000fc60007ffe0ff */
[--C-:B0-----:R-:W-:Y:S02]  /*0400*/  IMAD.WIDE.U32 R22, R24, 0x4, R12.reuse ;  /* 0x0000000418167825 */ /* 0x101fe400078e000c */
[----:B------:R0:W4:Y:S02]  /*0410*/  LDG.E R24, desc[UR6][R16.64] ;  /* 0x0000000610187981 */ /* 0x000124000c1e1900 */
[--C-:B-1----:R-:W-:Y:S01]  /*0420*/  IMAD.WIDE.U32 R20, R15, 0x4, R12.reuse ;  /* 0x000000040f147825 */ /* 0x102fe200078e000c */
[C---:B------:R-:W-:Y:S01]  /*0430*/  IADD3 R15, PT, PT, R4.reuse, 0x1600, RZ ;  /* 0x00001600040f7810 */ /* 0x040fe20007ffe0ff */
[----:B------:R1:W4:Y:S04]  /*0440*/  LDG.E R18, desc[UR6][R22.64] ;  /* 0x0000000616127981 */ /* 0x000328000c1e1900 */
[----:B------:R1:W4:Y:S01]  /*0450*/  LDG.E R19, desc[UR6][R20.64] ;  /* 0x0000000614137981 */ /* 0x000322000c1e1900 */
[----:B0-----:R-:W-:Y:S01]  /*0460*/  IMAD.WIDE.U32 R16, R11, 0x4, R12 ;  /* 0x000000040b107825 */ /* 0x001fe200078e000c */
[----:B-1----:R-:W-:-:S04]  /*0470*/  IADD3 R23, PT, PT, R4, 0x1800, RZ ;  /* 0x0000180004177810 */ /* 0x002fc80007ffe0ff */
[----:B------:R0:W4:Y:S01]  /*0480*/  LDG.E R11, desc[UR6][R16.64] ;  /* 0x00000006100b7981 */ /* 0x000122000c1e1900 */
[C---:B------:R-:W-:Y:S01]  /*0490*/  IADD3 R21, PT, PT, R4.reuse, 0x1a00, RZ ;  /* 0x00001a0004157810 */ /* 0x040fe20007ffe0ff */
[----:B0-----:R-:W-:Y:S01]  /*04a0*/  IMAD.WIDE.U32 R16, R23, 0x4, R12 ;  /* 0x0000000417107825 */ /* 0x001fe200078e000c */
[----:B------:R-:W-:-:S03]  /*04b0*/  IADD3 R23, PT, PT, R4, 0x1c00, RZ ;  /* 0x00001c0004177810 */ /* 0x000fc60007ffe0ff */
[--C-:B------:R-:W-:Y:S02]  /*04c0*/  IMAD.WIDE.U32 R20, R21, 0x4, R12.reuse ;  /* 0x0000000415147825 */ /* 0x100fe400078e000c */
[----:B------:R-:W4:Y:S02]  /*04d0*/  LDG.E R16, desc[UR6][R16.64] ;  /* 0x0000000610107981 */ /* 0x000f24000c1e1900 */
[----:B------:R-:W-:Y:S02]  /*04e0*/  IMAD.WIDE.U32 R22, R23, 0x4, R12 ;  /* 0x0000000417167825 */ /* 0x000fe400078e000c */
[----:B------:R-:W4:Y:S04]  /*04f0*/  LDG.E R20, desc[UR6][R20.64] ;  /* 0x0000000614147981 */ /* 0x000f28000c1e1900 */
[----:B------:R-:W4:Y:S01]  /*0500*/  LDG.E R22, desc[UR6][R22.64] ;  /* 0x0000000616167981 */ /* 0x000f22000c1e1900 */
[----:B--2---:R-:W-:Y:S01]  /*0510*/  FFMA R9, R9, R9, R14 ;  /* 0x0000000909097223 */ /* 0x004fe2000000000e */
[----:B------:R-:W-:-:S06]  /*0520*/  IMAD.WIDE.U32 R14, R15, 0x4, R12 ;  /* 0x000000040f0e7825 */ /* 0x000fcc00078e000c */
[----:B------:R0:W2:Y:S02]  /*0530*/  LDG.E R14, desc[UR6][R14.64] ;  /* 0x000000060e0e7981 */ /* 0x0000a4000c1e1900 */
[----:B0-----:R-:W-:-:S05]  /*0540*/  IADD3 R15, PT, PT, R4, 0x1e00, RZ ;  /* 0x00001e00040f7810 */ /* 0x001fca0007ffe0ff */
[----:B------:R-:W-:-:S06]  /*0550*/  IMAD.WIDE.U32 R12, R15, 0x4, R12 ;  /* 0x000000040f0c7825 */ /* 0x000fcc00078e000c */
[----:B------:R-:W2:Y:S01]  /*0560*/  LDG.E R12, desc[UR6][R12.64] ;  /* 0x000000060c0c7981 */ /* 0x000ea2000c1e1900 */
[----:B---3--:R-:W-:-:S04]  /*0570*/  FFMA R10, R10, R10, R9 ;  /* 0x0000000a0a0a7223 */ /* 0x008fc80000000009 */
[----:B-----5:R-:W-:-:S04]  /*0580*/  FFMA R29, R29, R29, R10 ;  /* 0x0000001d1d1d7223 */ /* 0x020fc8000000000a */
[----:B------:R-:W-:-:S04]  /*0590*/  FFMA R28, R28, R28, R29 ;  /* 0x0000001c1c1c7223 */ /* 0x000fc8000000001d */
[----:B------:R-:W-:-:S04]  /*05a0*/  FFMA R27, R27, R27, R28 ;  /* 0x0000001b1b1b7223 */ /* 0x000fc8000000001c */
[----:B----4-:R-:W-:-:S04]  /*05b0*/  FFMA R26, R26, R26, R27 ;  /* 0x0000001a1a1a7223 */ /* 0x010fc8000000001b */
[----:B------:R-:W-:-:S04]  /*05c0*/  FFMA R25, R25, R25, R26 ;  /* 0x0000001919197223 */ /* 0x000fc8000000001a */
[----:B------:R-:W-:-:S04]  /*05d0*/  FFMA R24, R24, R24, R25 ;  /* 0x0000001818187223 */ /* 0x000fc80000000019 */
[----:B------:R-:W-:-:S04]  /*05e0*/  FFMA R19, R19, R19, R24 ;  /* 0x0000001313137223 */ /* 0x000fc80000000018 */
[----:B------:R-:W-:Y:S01]  /*05f0*/  FFMA R18, R18, R18, R19 ;  /* 0x0000001212127223 */ /* 0x000fe20000000013 */
[----:B------:R-:W-:-:S03]  /*0600*/  IADD3 R8, PT, PT, R8, 0x10, RZ ;  /* 0x0000001008087810 */ /* 0x000fc60007ffe0ff */
[----:B------:R-:W-:Y:S01]  /*0610*/  FFMA R11, R11, R11, R18 ;  /* 0x0000000b0b0b7223 */ /* 0x000fe20000000012 */
[----:B------:R-:W-:Y:S02]  /*0620*/  ISETP.NE.AND P0, PT, R8, RZ, PT ;  /* 0x000000ff0800720c */ /* 0x000fe40003f05270 */
[----:B------:R-:W-:Y:S02]  /*0630*/  IADD3 R7, PT, PT, R7, 0x2000, RZ ;  /* 0x0000200007077810 */ /* 0x000fe40007ffe0ff */
[----:B------:R-:W-:Y:S01]  /*0640*/  IADD3 R4, PT, PT, R4, 0x2000, RZ ;  /* 0x0000200004047810 */ /* 0x000fe20007ffe0ff */
[----:B--2---:R-:W-:-:S04]  /*0650*/  FFMA R11, R14, R14, R11 ;  /* 0x0000000e0e0b7223 */ /* 0x004fc8000000000b */
[----:B------:R-:W-:-:S04]  /*0660*/  FFMA R11, R16, R16, R11 ;  /* 0x00000010100b7223 */ /* 0x000fc8000000000b */
[----:B------:R-:W-:-:S04]  /*0670*/  FFMA R11, R20, R20, R11 ;  /* 0x00000014140b7223 */ /* 0x000fc8000000000b */
[----:B------:R-:W-:-:S04]  /*0680*/  FFMA R11, R22, R22, R11 ;  /* 0x00000016160b7223 */ /* 0x000fc8000000000b */
[----:B------:R-:W-:Y:S01]  /*0690*/  FFMA R14, R12, R12, R11 ;  /* 0x0000000c0c0e7223 */ /* 0x000fe2000000000b */
[----:B------:R-:W-:Y:S06]  /*06a0*/  @P0 BRA `(.L_x_404) ;  /* 0xfffffff800ec0947 */ /* 0x000fec000383ffff */
[----:B------:R-:W-:Y:S05]  /*06b0*/  BSYNC.RECONVERGENT B3 ;  /* 0x0000000000037941 */ /* 0x000fea0003800200 */
.L_x_403:
[----:B------:R-:W-:-:S07]  /*06c0*/  IADD3 R4, PT, PT, R7, -0x1000, RZ ;  /* 0xfffff00007047810 */ /* 0x000fce0007ffe0ff */
.L_x_402:
[----:B------:R-:W-:Y:S05]  /*06d0*/  BSYNC.RECONVERGENT B2 ;  /* 0x0000000000027941 */ /* 0x000fea0003800200 */
.L_x_401:
[----:B------:R-:W-:-:S13]  /*06e0*/  ISETP.NE.AND P0, PT, R6, RZ, PT ;  /* 0x000000ff0600720c */ /* 0x000fda0003f05270 */
[----:B------:R-:W-:Y:S05]  /*06f0*/  @!P0 BRA `(.L_x_400) ;  /* 0x0000000400308947 */ /* 0x000fea0003800000 */
[----:B------:R-:W-:Y:S01]  /*0700*/  ISETP.GE.U32.AND P0, PT, R6, 0x8, PT ;  /* 0x000000080600780c */ /* 0x000fe20003f06070 */
[----:B------:R-:W-:Y:S01]  /*0710*/  BSSY.RECONVERGENT B2, `(.L_x_405) ;  /* 0x0000026000027945 */ /* 0x000fe20003800200 */
[----:B------:R-:W-:-:S04]  /*0720*/  LOP3.LUT R22, R5, 0x7, RZ, 0xc0, !PT ;  /* 0x0000000705167812 */ /* 0x000fc800078ec0ff */
[----:B------:R-:W-:-:S07]  /*0730*/  ISETP.NE.AND P1, PT, R22, RZ, PT ;  /* 0x000000ff1600720c */ /* 0x000fce0003f25270 */
[----:B------:R-:W-:Y:S06]  /*0740*/  @!P0 BRA `(.L_x_406) ;  /* 0x0000000000888947 */ /* 0x000fec0003800000 */
[----:B------:R-:W0:Y:S01]  /*0750*/  LDC.64 R6, c[0x0][0x380] ;  /* 0x0000e000ff067b82 */ /* 0x000e220000000a00 */
[----:B------:R-:W-:-:S04]  /*0760*/  LEA R19, R3, R4, 0xd ;  /* 0x0000000403137211 */ /* 0x000fc800078e68ff */
[C---:B------:R-:W-:Y:S02]  /*0770*/  IADD3 R17, PT, PT, R19.reuse, 0x200, RZ ;  /* 0x0000020013117810 */ /* 0x040fe40007ffe0ff */
[C---:B------:R-:W-:Y:S02]  /*0780*/  IADD3 R21, PT, PT, R19.reuse, 0x400, RZ ;  /* 0x0000040013157810 */ /* 0x040fe40007ffe0ff */
[C---:B------:R-:W-:Y:S02]  /*0790*/  IADD3 R13, PT, PT, R19.reuse, 0x600, RZ ;  /* 0x00000600130d7810 */ /* 0x040fe40007ffe0ff */
[C---:B------:R-:W-:Y:S01]  /*07a0*/  IADD3 R9, PT, PT, R19.reuse, 0x800, RZ ;  /* 0x0000080013097810 */ /* 0x040fe20007ffe0ff */
[----:B0-----:R-:W-:-:S04]  /*07b0*/  IMAD.WIDE.U32 R10, R19, 0x4, R6 ;  /* 0x00000004130a7825 */ /* 0x001fc800078e0006 */
[--C-:B------:R-:W-:Y:S01]  /*07c0*/  IMAD.WIDE.U32 R16, R17, 0x4, R6.reuse ;  /* 0x0000000411107825 */ /* 0x100fe200078e0006 */
[----:B------:R0:W2:Y:S03]  /*07d0*/  LDG.E R15, desc[UR6][R10.64] ;  /* 0x000000060a0f7981 */ /* 0x0000a6000c1e1900 */
[--C-:B------:R-:W-:Y:S01]  /*07e0*/  IMAD.WIDE.U32 R20, R21, 0x4, R6.reuse ;  /* 0x0000000415147825 */ /* 0x100fe200078e0006 */
[----:B------:R1:W3:Y:S03]  /*07f0*/  LDG.E R18, desc[UR6][R16.64] ;  /* 0x0000000610127981 */ /* 0x0002e6000c1e1900 */
[--C-:B------:R-:W-:Y:S01]  /*0800*/  IMAD.WIDE.U32 R12, R13, 0x4, R6.reuse ;  /* 0x000000040d0c7825 */ /* 0x100fe200078e0006 */
[----:B------:R-:W-:Y:S01]  /*0810*/  IADD3 R23, PT, PT, R19, 0xa00, RZ ;  /* 0x00000a0013177810 */ /* 0x000fe20007ffe0ff */
[----:B------:R-:W4:Y:S02]  /*0820*/  LDG.E R20, desc[UR6][R20.64] ;  /* 0x0000000614147981 */ /* 0x000f24000c1e1900 */
[--C-:B------:R-:W-:Y:S01]  /*0830*/  IMAD.WIDE.U32 R8, R9, 0x4, R6.reuse ;  /* 0x0000000409087825 */ /* 0x100fe200078e0006 */
[----:B------:R-:W-:Y:S01]  /*0840*/  IADD3 R25, PT, PT, R19, 0xc00, RZ ;  /* 0x00000c0013197810 */ /* 0x000fe20007ffe0ff */
[----:B------:R-:W5:Y:S02]  /*0850*/  LDG.E R12, desc[UR6][R12.64] ;  /* 0x000000060c0c7981 */ /* 0x000f64000c1e1900 */
[--C-:B0-----:R-:W-:Y:S01]  /*0860*/  IMAD.WIDE.U32 R10, R23, 0x4, R6.reuse ;  /* 0x00000004170a7825 */ /* 0x101fe200078e0006 */
[----:B------:R-:W-:Y:S01]  /*0870*/  IADD3 R19, PT, PT, R19, 0xe00, RZ ;  /* 0x00000e0013137810 */ /* 0x000fe20007ffe0ff */
[----:B------:R-:W5:Y:S02]  /*0880*/  LDG.E R8, desc[UR6][R8.64] ;  /* 0x0000000608087981 */ /* 0x000f64000c1e1900 */
[----:B-1----:R-:W-:-:S02]  /*0890*/  IMAD.WIDE.U32 R16, R25, 0x4, R6 ;  /* 0x0000000419107825 */ /* 0x002fc400078e0006 */
[----:B------:R-:W5:Y:S02]  /*08a0*/  LDG.E R10, desc[UR6][R10.64] ;  /* 0x000000060a0a7981 */ /* 0x000f64000c1e1900 */
[----:B------:R-:W-:Y:S02]  /*08b0*/  IMAD.WIDE.U32 R6, R19, 0x4, R6 ;  /* 0x0000000413067825 */ /* 0x000fe400078e0006 */
        /* <DEDUP_REMOVED lines=11> */
.L_x_406:
[----:B------:R-:W-:Y:S05]  /*0970*/  BSYNC.RECONVERGENT B2 ;  /* 0x0000000000027941 */ /* 0x000fea0003800200 */
.L_x_405:
        /* <DEDUP_REMOVED lines=10> */
[C---:B------:R-:W-:Y:S01]  /*0a20*/  IADD3 R17, PT, PT, R13.reuse, 0x600, RZ ;  /* 0x000006000d117810 */ /* 0x040fe20007ffe0ff */
[----:B0-----:R-:W-:-:S04]  /*0a30*/  IMAD.WIDE.U32 R8, R13, 0x4, R6 ;  /* 0x000000040d087825 */ /* 0x001fc800078e0006 */
[--C-:B------:R-:W-:Y:S02]  /*0a40*/  IMAD.WIDE.U32 R10, R11, 0x4, R6.reuse ;  /* 0x000000040b0a7825 */ /* 0x100fe400078e0006 */
[----:B------:R-:W2:Y:S02]  /*0a50*/  LDG.E R9, desc[UR6][R8.64] ;  /* 0x0000000608097981 */ /* 0x000ea4000c1e1900 */
[--C-:B------:R-:W-:Y:S02]  /*0a60*/  IMAD.WIDE.U32 R12, R15, 0x4, R6.reuse ;  /* 0x000000040f0c7825 */ /* 0x100fe400078e0006 */
[----:B------:R-:W3:Y:S02]  /*0a70*/  LDG.E R11, desc[UR6][R10.64] ;  /* 0x000000060a0b7981 */ /* 0x000ee4000c1e1900 */
[----:B------:R-:W-:Y:S02]  /*0a80*/  IMAD.WIDE.U32 R6, R17, 0x4, R6 ;  /* 0x0000000411067825 */ /* 0x000fe400078e0006 */
[----:B------:R-:W4:Y:S04]  /*0a90*/  LDG.E R13, desc[UR6][R12.64] ;  /* 0x000000060c0d7981 */ /* 0x000f28000c1e1900 */
[----:B------:R-:W5:Y:S01]  /*0aa0*/  LDG.E R7, desc[UR6][R6.64] ;  /* 0x0000000606077981 */ /* 0x000f62000c1e1900 */
[----:B------:R-:W-:Y:S01]  /*0ab0*/  IADD3 R4, PT, PT, R4, 0x800, RZ ;  /* 0x0000080004047810 */ /* 0x000fe20007ffe0ff */
[----:B--2---:R-:W-:-:S04]  /*0ac0*/  FFMA R14, R9, R9, R14 ;  /* 0x00000009090e7223 */ /* 0x004fc8000000000e */
[----:B---3--:R-:W-:-:S04]  /*0ad0*/  FFMA R14, R11, R11, R14 ;  /* 0x0000000b0b0e7223 */ /* 0x008fc8000000000e */
[----:B----4-:R-:W-:-:S04]  /*0ae0*/  FFMA R14, R13, R13, R14 ;  /* 0x0000000d0d0e7223 */ /* 0x010fc8000000000e */
[----:B-----5:R-:W-:-:S07]  /*0af0*/  FFMA R14, R7, R7, R14 ;  /* 0x00000007070e7223 */ /* 0x020fce000000000e */
.L_x_408:
[----:B------:R-:W-:Y:S05]  /*0b00*/  BSYNC.RECONVERGENT B2 ;  /* 0x0000000000027941 */ /* 0x000fea0003800200 */
.L_x_407:
[----:B------:R-:W-:Y:S05]  /*0b10*/  @!P1 BRA `(.L_x_400) ;  /* 0x0000000000289947 */ /* 0x000fea0003800000 */
[----:B------:R-:W0:Y:S01]  /*0b20*/  LDC.64 R6, c[0x0][0x380] ;  /* 0x0000e000ff067b82 */ /* 0x000e220000000a00 */
[----:B------:R-:W-:Y:S02]  /*0b30*/  LEA R9, R3, R4, 0xd ;  /* 0x0000000403097211 */ /* 0x000fe400078e68ff */
[----:B------:R-:W-:-:S07]  /*0b40*/  IADD3 R8, PT, PT, -R5, RZ, RZ ;  /* 0x000000ff05087210 */ /* 0x000fce0007ffe1ff */
.L_x_409:
[----:B0-----:R-:W-:-:S06]  /*0b50*/  IMAD.WIDE.U32 R4, R9, 0x4, R6 ;  /* 0x0000000409047825 */ /* 0x001fcc00078e0006 */
[----:B------:R-:W2:Y:S01]  /*0b60*/  LDG.E R5, desc[UR6][R4.64] ;  /* 0x0000000604057981 */ /* 0x000ea2000c1e1900 */
[----:B------:R-:W-:Y:S02]  /*0b70*/  IADD3 R8, PT, PT, R8, 0x1, RZ ;  /* 0x0000000108087810 */ /* 0x000fe40007ffe0ff */
[----:B------:R-:W-:Y:S02]  /*0b80*/  IADD3 R9, PT, PT, R9, 0x200, RZ ;  /* 0x0000020009097810 */ /* 0x000fe40007ffe0ff */
[----:B------:R-:W-:Y:S01]  /*0b90*/  ISETP.NE.AND P0, PT, R8, RZ, PT ;  /* 0x000000ff0800720c */ /* 0x000fe20003f05270 */
[----:B--2---:R-:W-:-:S12]  /*0ba0*/  FFMA R14, R5, R5, R14 ;  /* 0x00000005050e7223 */ /* 0x004fd8000000000e */
[----:B------:R-:W-:Y:S05]  /*0bb0*/  @P0 BRA `(.L_x_409) ;  /* 0xfffffffc00e40947 */ /* 0x000fea000383ffff */
.L_x_400:
[----:B------:R-:W-:Y:S05]  /*0bc0*/  BSYNC.RECONVERGENT B1 ;  /* 0x0000000000017941 */ /* 0x000fea0003800200 */
.L_x_399:
[----:B------:R-:W-:-:S13]  /*0bd0*/  ISETP.GE.U32.AND P0, PT, R0, 0x200, PT ;  /* 0x000002000000780c */ /* 0x000fda0003f06070 */
        /* <DEDUP_REMOVED lines=33> */
[----:B------:R-:W0:Y:S04]  /*0df0*/  LDS.128 R12, [UR4+0x10] ;  /* 0x00001004ff0c7984 */ /* 0x000e280008000c00 */
[----:B------:R-:W2:Y:S04]  /*0e00*/  LDS.128 R8, [UR4+0x20] ;  /* 0x00002004ff087984 */ /* 0x000ea80008000c00 */
[----:B-1----:R-:W1:Y:S04]  /*0e10*/  LDS.128 R4, [UR4+0x30] ;  /* 0x00003004ff047984 */ /* 0x002e680008000c00 */
[----:B------:R-:W3:Y:S01]  /*0e20*/  LDS.128 R16, [UR4+0x40] ;  /* 0x00004004ff107984 */ /* 0x000ee20008000c00 */
[----:B0-----:R-:W-:-:S04]  /*0e30*/  FADD R13, R20, R13 ;  /* 0x0000000d140d7221 */ /* 0x001fc80000000000 */
[----:B------:R-:W-:-:S04]  /*0e40*/  FADD R14, R13, R14 ;  /* 0x0000000e0d0e7221 */ /* 0x000fc80000000000 */
[----:B------:R-:W-:-:S04]  /*0e50*/  FADD R15, R14, R15 ;  /* 0x0000000f0e0f7221 */ /* 0x000fc80000000000 */
[----:B--2---:R-:W-:-:S04]  /*0e60*/  FADD R8, R15, R8 ;  /* 0x000000080f087221 */ /* 0x004fc80000000000 */
[----:B------:R-:W-:-:S04]  /*0e70*/  FADD R9, R8, R9 ;  /* 0x0000000908097221 */ /* 0x000fc80000000000 */
[----:B------:R-:W-:-:S04]  /*0e80*/  FADD R10, R9, R10 ;  /* 0x0000000a090a7221 */ /* 0x000fc80000000000 */
[----:B------:R-:W-:-:S04]  /*0e90*/  FADD R11, R10, R11 ;  /* 0x0000000b0a0b7221 */ /* 0x000fc80000000000 */
[----:B-1----:R-:W-:-:S04]  /*0ea0*/  FADD R4, R11, R4 ;  /* 0x000000040b047221 */ /* 0x002fc80000000000 */
        /* <DEDUP_REMOVED lines=8> */
.L_x_410:
[----:B------:R-:W0:Y:S01]  /*0f30*/  S2R R8, SR_LANEID ;  /* 0x0000000000087919 */ /* 0x000e220000000000 */
[----:B------:R-:W-:-:S04]  /*0f40*/  LOP3.LUT R4, R2, 0x3e0, RZ, 0xc0, !PT ;  /* 0x000003e002047812 */ /* 0x000fc800078ec0ff */
[----:B------:R-:W-:Y:S02]  /*0f50*/  IADD3 R5, PT, PT, R4, 0x20, RZ ;  /* 0x0000002004057810 */ /* 0x000fe40007ffe0ff */
[----:B------:R-:W-:Y:S02]  /*0f60*/  LOP3.LUT R7, RZ, R4, RZ, 0x33, !PT ;  /* 0x00000004ff077212 */ /* 0x000fe400078e33ff */
[----:B------:R-:W-:Y:S02]  /*0f70*/  ISETP.GT.U32.AND P0, PT, R5, R0, PT ;  /* 0x000000000500720c */ /* 0x000fe40003f04070 */
[----:B------:R-:W-:-:S04]  /*0f80*/  IADD3 R7, PT, PT, R0, R7, RZ ;  /* 0x0000000700077210 */ /* 0x000fc80007ffe0ff */
[----:B------:R-:W-:-:S05]  /*0f90*/  SEL R7, R7, 0x1f, P0 ;  /* 0x0000001f07077807 */ /* 0x000fca0000000000 */
[----:B------:R-:W1:Y:S01]  /*0fa0*/  SHFL.DOWN PT, R4, R14, 0x1, R7 ;  /* 0x082000000e047989 */ /* 0x000e6200000e0007 */
[C---:B0-----:R-:W-:Y:S02]  /*0fb0*/  ISETP.GE.AND P0, PT, R8.reuse, R7, PT ;  /* 0x000000070800720c */ /* 0x041fe40003f06270 */
[C---:B------:R-:W-:Y:S02]  /*0fc0*/  IADD3 R6, PT, PT, R8.reuse, 0x2, RZ ;  /* 0x0000000208067810 */ /* 0x040fe40007ffe0ff */
[----:B------:R-:W-:-:S09]  /*0fd0*/  ISETP.NE.AND P1, PT, R8, RZ, PT ;  /* 0x000000ff0800720c */ /* 0x000fd20003f25270 */
[----:B-1----:R-:W-:Y:S01]  /*0fe0*/  @!P0 FADD R14, R4, R14 ;  /* 0x0000000e040e8221 */ /* 0x002fe20000000000 */
[----:B------:R-:W-:Y:S02]  /*0ff0*/  ISETP.GT.AND P0, PT, R6, R7, PT ;  /* 0x000000070600720c */ /* 0x000fe40003f04270 */
[----:B------:R-:W-:Y:S01]  /*1000*/  IADD3 R6, PT, PT, R8, 0x4, RZ ;  /* 0x0000000408067810 */ /* 0x000fe20007ffe0ff */
[----:B------:R-:W0:Y:S01]  /*1010*/  @!P1 S2R R9, SR_CgaCtaId ;  /* 0x0000000000099919 */ /* 0x000e220000008800 */
        /* <DEDUP_REMOVED lines=23> */
[----:B------:R-:W1:Y:S01]  /*1190*/  S2UR UR5, SR_CgaCtaId ;  /* 0x00000000000579c3 */ /* 0x000e620000008800 */
[----:B------:R-:W-:Y:S01]  /*11a0*/  UMOV UR4, 0x400 ;  /* 0x0000040000047882 */ /* 0x000fe20000000000 */
[C---:B------:R-:W-:Y:S02]  /*11b0*/  ISETP.GT.U32.AND P2, PT, R0.reuse, 0x20, PT ;  /* 0x000000200000780c */ /* 0x040fe40003f44070 */
[C---:B------:R-:W-:Y:S02]  /*11c0*/  ISETP.GT.U32.AND P3, PT, R0.reuse, 0x40, PT ;  /* 0x000000400000780c */ /* 0x040fe40003f64070 */
[C---:B------:R-:W-:Y:S02]  /*11d0*/  ISETP.GT.U32.AND P1, PT, R0.reuse, 0x60, PT ;  /* 0x000000600000780c */ /* 0x040fe40003f24070 */
[----:B------:R-:W-:Y:S01]  /*11e0*/  ISETP.GT.U32.AND P4, PT, R0, 0xc0, PT ;  /* 0x000000c00000780c */ /* 0x000fe20003f84070 */
[----:B-1----:R-:W-:-:S09]  /*11f0*/  ULEA UR4, UR5, UR4, 0x18 ;  /* 0x0000000405047291 */ /* 0x002fd2000f8ec0ff */
[----:B0-----:R-:W0:Y:S04]  /*1200*/  LDS.128 R4, [UR4+0x10] ;  /* 0x00001004ff047984 */ /* 0x001e280008000c00 */
[----:B------:R-:W1:Y:S04]  /*1210*/  LDS.128 R8, [UR4+0x20] ;  /* 0x00002004ff087984 */ /* 0x000e680008000c00 */
[----:B------:R-:W2:Y:S04]  /*1220*/  LDS.128 R12, [UR4+0x30] ;  /* 0x00003004ff0c7984 */ /* 0x000ea80008000c00 */
[----:B------:R-:W3:Y:S01]  /*1230*/  LDS.128 R16, [UR4+0x40] ;  /* 0x00004004ff107984 */ /* 0x000ee20008000c00 */
[----:B0-----:R-:W-:Y:S01]  /*1240*/  @P2 FADD R20, R20, R5 ;  /* 0x0000000514142221 */ /* 0x001fe20000000000 */
[----:B------:R-:W-:-:S03]  /*1250*/  ISETP.GT.U32.AND P2, PT, R0, 0x80, PT ;  /* 0x000000800000780c */ /* 0x000fc60003f44070 */
[----:B------:R-:W-:Y:S01]  /*1260*/  @P3 FADD R20, R20, R6 ;  /* 0x0000000614143221 */ /* 0x000fe20000000000 */
[----:B------:R-:W-:-:S03]  /*1270*/  ISETP.GT.U32.AND P3, PT, R0, 0xa0, PT ;  /* 0x000000a00000780c */ /* 0x000fc60003f64070 */
[----:B------:R-:W-:Y:S01]  /*1280*/  @P1 FADD R20, R20, R7 ;  /* 0x0000000714141221 */ /* 0x000fe20000000000 */
[----:B------:R-:W-:-:S05]  /*1290*/  ISETP.GT.U32.AND P1, PT, R0, 0xe0, PT ;  /* 0x000000e00000780c */ /* 0x000fca0003f24070 */
[----:B-1----:R-:W-:Y:S01]  /*12a0*/  @P2 FADD R20, R20, R8 ;  /* 0x0000000814142221 */ /* 0x002fe20000000000 */
[----:B------:R-:W-:-:S03]  /*12b0*/  ISETP.GT.U32.AND P2, PT, R0, 0x100, PT ;  /* 0x000001000000780c */ /* 0x000fc60003f44070 */
[----:B------:R-:W-:Y:S01]  /*12c0*/  @P3 FADD R20, R20, R9 ;  /* 0x0000000914143221 */ /* 0x000fe20000000000 */
[----:B------:R-:W-:-:S03]  /*12d0*/  ISETP.GT.U32.AND P3, PT, R0, 0x120, PT ;  /* 0x000001200000780c */ /* 0x000fc60003f64070 */
[----:B------:R-:W-:Y:S01]  /*12e0*/  @P4 FADD R20, R20, R10 ;  /* 0x0000000a14144221 */ /* 0x000fe20000000000 */
[----:B------:R-:W-:-:S03]  /*12f0*/  ISETP.GT.U32.AND P4, PT, R0, 0x140, PT ;  /* 0x000001400000780c */ /* 0x000fc60003f84070 */
[----:B------:R-:W-:Y:S01]  /*1300*/  @P1 FADD R20, R20, R11 ;  /* 0x0000000b14141221 */ /* 0x000fe20000000000 */
[----:B------:R-:W-:-:S03]  /*1310*/  ISETP.GT.U32.AND P1, PT, R0, 0x160, PT ;  /* 0x000001600000780c */ /* 0x000fc60003f24070 */
[----:B--2---:R-:W-:Y:S01]  /*1320*/  @P2 FADD R20, R20, R12 ;  /* 0x0000000c14142221 */ /* 0x004fe20000000000 */
[----:B------:R-:W-:-:S03]  /*1330*/  ISETP.GT.U32.AND P2, PT, R0, 0x180, PT ;  /* 0x000001800000780c */ /* 0x000fc60003f44070 */
[----:B------:R-:W-:Y:S01]  /*1340*/  @P3 FADD R20, R20, R13 ;  /* 0x0000000d14143221 */ /* 0x000fe20000000000 */
[----:B------:R-:W-:-:S03]  /*1350*/  ISETP.GT.U32.AND P3, PT, R0, 0x1a0, PT ;  /* 0x000001a00000780c */ /* 0x000fc60003f64070 */
[----:B------:R-:W-:Y:S01]  /*1360*/  @P4 FADD R20, R20, R14 ;  /* 0x0000000e14144221 */ /* 0x000fe20000000000 */
[----:B------:R-:W-:-:S03]  /*1370*/  ISETP.GT.U32.AND P4, PT, R0, 0x1c0, PT ;  /* 0x000001c00000780c */ /* 0x000fc60003f84070 */
[----:B------:R-:W-:Y:S01]  /*1380*/  @P1 FADD R20, R20, R15 ;  /* 0x0000000f14141221 */ /* 0x000fe20000000000 */
[----:B------:R-:W-:-:S03]  /*1390*/  ISETP.GT.U32.AND P1, PT, R0, 0x1e0, PT ;  /* 0x000001e00000780c */ /* 0x000fc60003f24070 */
[----:B---3--:R-:W-:-:S04]  /*13a0*/  @P2 FADD R20, R20, R16 ;  /* 0x0000001014142221 */ /* 0x008fc80000000000 */
[----:B------:R-:W-:-:S04]  /*13b0*/  @P3 FADD R20, R20, R17 ;  /* 0x0000001114143221 */ /* 0x000fc80000000000 */
[----:B------:R-:W-:-:S04]  /*13c0*/  @P4 FADD R20, R20, R18 ;  /* 0x0000001214144221 */ /* 0x000fc80000000000 */
[----:B------:R-:W-:Y:S01]  /*13d0*/  @P1 FADD R20, R20, R19 ;  /* 0x0000001314141221 */ /* 0x000fe20000000000 */
[----:B------:R-:W-:Y:S06]  /*13e0*/  BRA `(.L_x_411) ;  /* 0x0000001400407947 */ /* 0x000fec0003800000 */
.L_x_396:
[----:B------:R-:W0:Y:S01]  /*13f0*/  S2R R2, SR_TID.X ;  /* 0x0000000000027919 */ /* 0x000e220000002100 */
[----:B------:R-:W1:Y:S02]  /*1400*/  LDCU.64 UR4, c[0x0][0x380] ;  /* 0x00007000ff0477ac */ /* 0x000e640008000a00 */
[----:B-1----:R-:W-:Y:S02]  /*1410*/  MOV R4, UR4 ;  /* 0x0000000400047c02 */ /* 0x002fe40008000f00 */
[----:B------:R-:W-:Y:S02]  /*1420*/  MOV R5, UR5 ;  /* 0x0000000500057c02 */ /* 0x000fe40008000f00 */
[----:B0-----:R-:W-:-:S05]  /*1430*/  LEA R7, R3, R2, 0xd ;  /* 0x0000000203077211 */ /* 0x001fca00078e68ff */
[----:B------:R-:W-:-:S05]  /*1440*/  IMAD.WIDE.U32 R6, R7, 0x4, R4 ;  /* 0x0000000407067825 */ /* 0x000fca00078e0004 */
        /* <DEDUP_REMOVED lines=16> */
[----:B------:R-:W-:Y:S01]  /*1550*/  ISETP.GE.U32.AND P0, PT, R0, R11, PT ;  /* 0x0000000b0000720c */ /* 0x000fe20003f06070 */
[----:B--2---:R-:W-:Y:S01]  /*1560*/  FMUL R22, R22, R22 ;  /* 0x0000001616167220 */ /* 0x004fe20000400000 */
[----:B---3--:R-:W-:Y:S01]  /*1570*/  FMUL R23, R23, R23 ;  /* 0x0000001717177220 */ /* 0x008fe20000400000 */
[----:B----4-:R-:W-:Y:S01]  /*1580*/  FMUL R25, R24, R24 ;  /* 0x0000001818197220 */ /* 0x010fe20000400000 */
[----:B-----5:R-:W-:Y:S01]  /*1590*/  FMUL R26, R26, R26 ;  /* 0x0000001a1a1a7220 */ /* 0x020fe20000400000 */
[----:B------:R-:W-:Y:S01]  /*15a0*/  FMUL R9, R9, R9 ;  /* 0x0000000909097220 */ /* 0x000fe20000400000 */
[----:B------:R-:W-:Y:S01]  /*15b0*/  FMUL R12, R12, R12 ;  /* 0x0000000c0c0c7220 */ /* 0x000fe20000400000 */
[----:B------:R-:W-:Y:S01]  /*15c0*/  FMUL R13, R13, R13 ;  /* 0x0000000d0d0d7220 */ /* 0x000fe20000400000 */
        /* <DEDUP_REMOVED lines=17> */
[----:B------:R-:W-:Y:S01]  /*16e0*/  LEA R9, R3, R11, 0xd ;  /* 0x0000000b03097211 */ /* 0x000fe200078e68ff */
[----:B------:R-:W-:Y:S01]  /*16f0*/  UMOV UR4, URZ ;  /* 0x000000ff00047c82 */ /* 0x000fe20008000000 */
[----:B------:R-:W-:Y:S02]  /*1700*/  IADD3 R0, PT, PT, R8, -0x2000, RZ ;  /* 0xffffe00008007810 */ /* 0x000fe40007ffe0ff */
[----:B------:R-:W-:Y:S02]  /*1710*/  LOP3.LUT R6, RZ, R2, RZ, 0x33, !PT ;  /* 0x00000002ff067212 */ /* 0x000fe400078e33ff */
[----:B------:R-:W-:Y:S02]  /*1720*/  ISETP.GT.U32.AND P0, PT, R9, R0, PT ;  /* 0x000000000900720c */ /* 0x000fe40003f04070 */
[----:B------:R-:W-:Y:S02]  /*1730*/  IADD3 R6, PT, PT, -R11, R8, R6 ;  /* 0x000000080b067210 */ /* 0x000fe40007ffe106 */
[----:B------:R-:W-:-:S02]  /*1740*/  IADD3 R7, PT, PT, R9, 0x1000, R2 ;  /* 0x0000100009077810 */ /* 0x000fc40007ffe002 */
[----:B------:R-:W-:Y:S01]  /*1750*/  MOV R2, R9 ;  /* 0x0000000900027202 */ /* 0x000fe20000000f00 */
[----:B------:R-:W-:-:S06]  /*1760*/  IMAD R6, R3, -0x2000, R6 ;  /* 0xffffe00003067824 */ /* 0x000fcc00078e0206 */
[----:B------:R-:W-:Y:S05]  /*1770*/  @P0 BRA `(.L_x_413) ;  /* 0x0000000000d80947 */ /* 0x000fea0003800000 */
[----:B------:R-:W0:Y:S08]  /*1780*/  LDC R8, c[0x0][0x3a8] ;  /* 0x0000ea00ff087b82 */ /* 0x000e300000000800 */
[----:B------:R-:W1:Y:S02]  /*1790*/  LDC.64 R4, c[0x0][0x380] ;  /* 0x0000e000ff047b82 */ /* 0x000e640000000a00 */
.L_x_414:
[----:B------:R-:W2:Y:S02]  /*17a0*/  S2R R10, SR_TID.X ;  /* 0x00000000000a7919 */ /* 0x000ea40000002100 */
[----:B--2---:R-:W-:-:S05]  /*17b0*/  IADD3 R13, PT, PT, R10, R9, RZ ;  /* 0x000000090a0d7210 */ /* 0x004fca0007ffe0ff */
        /* <DEDUP_REMOVED lines=13> */
[----:B--2---:R-:W-:-:S04]  /*1890*/  FMUL R15, R15, R15 ;  /* 0x0000000f0f0f7220 */ /* 0x004fc80000400000 */
[----:B---3--:R-:W-:Y:S02]  /*18a0*/  FFMA R15, R14, R14, R15 ;  /* 0x0000000e0e0f7223 */ /* 0x008fe4000000000f */
[----:B------:R-:W2:Y:S01]  /*18b0*/  LDG.E R14, desc[UR6][R12.64+0x7000] ;  /* 0x007000060c0e7981 */ /* 0x000ea2000c1e1900 */
[----:B----4-:R-:W-:-:S03]  /*18c0*/  FFMA R10, R10, R10, R23 ;  /* 0x0000000a0a0a7223 */ /* 0x010fc60000000017 */
[----:B------:R-:W3:Y:S01]  /*18d0*/  LDG.E R23, desc[UR6][R12.64+0x7800] ;  /* 0x007800060c177981 */ /* 0x000ee2000c1e1900 */
[----:B-----5:R-:W-:Y:S01]  /*18e0*/  FMUL R17, R17, R17 ;  /* 0x0000001111117220 */ /* 0x020fe20000400000 */
[----:B------:R-:W-:Y:S02]  /*18f0*/  FADD R10, R10, R15 ;  /* 0x0000000f0a0a7221 */ /* 0x000fe40000000000 */
[----:B------:R-:W4:Y:S01]  /*1900*/  LDG.E R15, desc[UR6][R12.64+0x6000] ;  /* 0x006000060c0f7981 */ /* 0x000f22000c1e1900 */
[----:B------:R-:W-:-:S03]  /*1910*/  FFMA R16, R16, R16, R17 ;  /* 0x0000001010107223 */ /* 0x000fc60000000011 */
[----:B------:R0:W5:Y:S01]  /*1920*/  LDG.E R17, desc[UR6][R12.64+0x6800] ;  /* 0x006800060c117981 */ /* 0x000162000c1e1900 */
[----:B------:R-:W-:-:S04]  /*1930*/  FMUL R22, R22, R22 ;  /* 0x0000001616167220 */ /* 0x000fc80000400000 */
[----:B------:R-:W-:Y:S01]  /*1940*/  FFMA R25, R25, R25, R22 ;  /* 0x0000001919197223 */ /* 0x000fe20000000016 */
[----:B------:R-:W-:Y:S01]  /*1950*/  FMUL R27, R24, R24 ;  /* 0x00000018181b7220 */ /* 0x000fe20000400000 */
[----:B0-----:R-:W-:Y:S01]  /*1960*/  IADD3 R12, PT, PT, -R9, R8, RZ ;  /* 0x00000008090c7210 */ /* 0x001fe20007ffe1ff */
[----:B------:R-:W-:-:S03]  /*1970*/  FMUL R22, R21, R21 ;  /* 0x0000001515167220 */ /* 0x000fc60000400000 */
[----:B------:R-:W-:Y:S01]  /*1980*/  ISETP.GE.U32.AND P0, PT, R12, R11, PT ;  /* 0x0000000b0c00720c */ /* 0x000fe20003f06070 */
[----:B------:R-:W-:Y:S01]  /*1990*/  FFMA R27, R20, R20, R27 ;  /* 0x00000014141b7223 */ /* 0x000fe2000000001b */
[----:B------:R-:W-:Y:S01]  /*19a0*/  FFMA R22, R19, R19, R22 ;  /* 0x0000001313167223 */ /* 0x000fe20000000016 */
[----:B------:R-:W-:-:S03]  /*19b0*/  FADD R25, R16, R25 ;  /* 0x0000001910197221 */ /* 0x000fc60000000000 */
[----:B------:R-:W-:Y:S01]  /*19c0*/  FADD R22, R27, R22 ;  /* 0x000000161b167221 */ /* 0x000fe20000000000 */
[----:B------:R-:W-:Y:S01]  /*19d0*/  FADD R10, R10, R25 ;  /* 0x000000190a0a7221 */ /* 0x000fe20000000000 */
[----:B--2---:R-:W-:Y:S01]  /*19e0*/  FMUL R14, R14, R14 ;  /* 0x0000000e0e0e7220 */ /* 0x004fe20000400000 */
[----:B----4-:R-:W-:-:S04]  /*19f0*/  FMUL R15, R15, R15 ;  /* 0x0000000f0f0f7220 */ /* 0x010fc80000400000 */
[----:B------:R-:W-:Y:S01]  /*1a00*/  FFMA R15, R18, R18, R15 ;  /* 0x00000012120f7223 */ /* 0x000fe2000000000f */
[----:B-----5:R-:W-:-:S04]  /*1a10*/  FFMA R14, R17, R17, R14 ;  /* 0x00000011110e7223 */ /* 0x020fc8000000000e */
[----:B------:R-:W-:-:S04]  /*1a20*/  FADD R15, R15, R14 ;  /* 0x0000000e0f0f7221 */ /* 0x000fc80000000000 */
[----:B------:R-:W-:-:S04]  /*1a30*/  FADD R15, R22, R15 ;  /* 0x0000000f160f7221 */ /* 0x000fc80000000000 */
[----:B------:R-:W-:-:S04]  /*1a40*/  FADD R10, R10, R15 ;  /* 0x0000000f0a0a7221 */ /* 0x000fc80000000000 */
[----:B---3--:R-:W-:Y:S01]  /*1a50*/  FFMA R23, R23, R23, R10 ;  /* 0x0000001717177223 */ /* 0x008fe2000000000a */
[----:B------:R-:W-:Y:S06]  /*1a60*/  @!P0 BRA `(.L_x_412) ;  /* 0x0000000800d48947 */ /* 0x000fec0003800000 */
[C---:B------:R-:W-:Y:S01]  /*1a70*/  IADD3 R9, PT, PT, R11.reuse, R9, RZ ;  /* 0x000000090b097210 */ /* 0x040fe20007ffe0ff */
[----:B------:R-:W-:Y:S01]  /*1a80*/  UIADD3 UR4, UPT, UPT, UR4, 0x1, URZ ;  /* 0x0000000104047890 */ /* 0x000fe2000fffe0ff */
[----:B------:R-:W-:Y:S02]  /*1a90*/  IADD3 R2, PT, PT, R11, R2, RZ ;  /* 0x000000020b027210 */ /* 0x000fe40007ffe0ff */
[----:B------:R-:W-:Y:S02]  /*1aa0*/  ISETP.GT.U32.AND P0, PT, R9, R0, PT ;  /* 0x000000000900720c */ /* 0x000fe40003f04070 */
[C---:B------:R-:W-:Y:S02]  /*1ab0*/  IADD3 R6, PT, PT, -R11.reuse, R6, RZ ;  /* 0x000000060b067210 */ /* 0x040fe40007ffe1ff */
[----:B------:R-:W-:-:S09]  /*1ac0*/  IADD3 R7, PT, PT, R11, R7, RZ ;  /* 0x000000070b077210 */ /* 0x000fd20007ffe0ff */
[----:B------:R-:W-:Y:S05]  /*1ad0*/  @!P0 BRA `(.L_x_414) ;  /* 0xfffffffc00308947 */ /* 0x000fea000383ffff */
.L_x_413:
[----:B------:R-:W0:Y:S01]  /*1ae0*/  S2R R13, SR_TID.X ;  /* 0x00000000000d7919 */ /* 0x000e220000002100 */
[----:B------:R-:W-:Y:S01]  /*1af0*/  IADD3 R0, PT, PT, -R9, R8, RZ ;  /* 0x0000000809007210 */ /* 0x000fe20007ffe1ff */
[----:B------:R-:W-:Y:S03]  /*1b00*/  BSSY.RECONVERGENT B1, `(.L_x_412) ;  /* 0x00000ab000017945 */ /* 0x000fe60003800200 */
[----:B0-----:R-:W-:-:S04]  /*1b10*/  ISETP.GE.AND P0, PT, R13, R0, PT ;  /* 0x000000000d00720c */ /* 0x001fc80003f06270 */
[----:B------:R-:W-:-:S13]  /*1b20*/  ISETP.GE.U32.OR P0, PT, R9, R8, P0 ;  /* 0x000000080900720c */ /* 0x000fda0000706470 */
[----:B------:R-:W-:Y:S05]  /*1b30*/  @P0 BRA `(.L_x_415) ;  /* 0x00000008009c0947 */ /* 0x000fea0003800000 */
[----:B------:R-:W0:Y:S01]  /*1b40*/  LDC R0, c[0x0][0x3ac] ;  /* 0x0000eb00ff007b82 */ /* 0x000e220000000800 */
[----:B------:R-:W-:Y:S01]  /*1b50*/  LOP3.LUT R10, RZ, R13, RZ, 0x33, !PT ;  /* 0x0000000dff0a7212 */ /* 0x000fe200078e33ff */
[----:B------:R-:W-:Y:S06]  /*1b60*/  BSSY.RECONVERGENT B2, `(.L_x_416) ;  /* 0x0000057000027945 */ /* 0x000fec0003800200 */
[----:B------:R-:W1:Y:S01]  /*1b70*/  LDC R11, c[0x0][0x3ac] ;  /* 0x0000eb00ff0b7b82 */ /* 0x000e620000000800 */
[----:B0-----:R-:W-:-:S04]  /*1b80*/  SHF.L.U32 R0, R0, 0xd, RZ ;  /* 0x0000000d00007819 */ /* 0x001fc800000006ff */
[----:B------:R-:W-:Y:S02]  /*1b90*/  LEA R15, R3, R0, 0xd ;  /* 0x00000000030f7211 */ /* 0x000fe400078e68ff */
[----:B------:R-:W-:Y:S02]  /*1ba0*/  MOV R0, R13 ;  /* 0x0000000d00007202 */ /* 0x000fe40000000f00 */
[----:B------:R-:W-:Y:S01]  /*1bb0*/  IADD3 R8, PT, PT, -R15, R8, R10 ;  /* 0x000000080f087210 */ /* 0x000fe20007ffe10a */
[----:B-1----:R-:W-:-:S04]  /*1bc0*/  IMAD R11, R11, UR4, RZ ;  /* 0x000000040b0b7c24 */ /* 0x002fc8000f8e02ff */
[----:B------:R-:W-:-:S05]  /*1bd0*/  IMAD R8, R11, -0x2000, R8 ;  /* 0xffffe0000b087824 */ /* 0x000fca00078e0208 */
[C---:B------:R-:W-:Y:S02]  /*1be0*/  ISETP.GE.U32.AND P0, PT, R8.reuse, 0x1e00, PT ;  /* 0x00001e000800780c */ /* 0x040fe40003f06070 */
[----:B------:R-:W-:-:S04]  /*1bf0*/  LEA.HI R8, R8, 0x1, RZ, 0x17 ;  /* 0x0000000108087811 */ /* 0x000fc800078fb8ff */
[----:B------:R-:W-:-:S07]  /*1c00*/  LOP3.LUT R10, R8, 0xf, RZ, 0xc0, !PT ;  /* 0x0000000f080a7812 */ /* 0x000fce00078ec0ff */
[----:B------:R-:W-:Y:S05]  /*1c10*/  @!P0 BRA `(.L_x_417) ;  /* 0x00000004002c8947 */ /* 0x000fea0003800000 */
[----:B------:R-:W-:Y:S01]  /*1c20*/  LEA.HI R0, R6, 0x1, RZ, 0x17 ;  /* 0x0000000106007811 */ /* 0x000fe200078fb8ff */
[----:B------:R-:W-:Y:S01]  /*1c30*/  BSSY.RECONVERGENT B3, `(.L_x_418) ;  /* 0x0000048000037945 */ /* 0x000fe20003800200 */
[----:B------:R-:W-:Y:S02]  /*1c40*/  LOP3.LUT R11, R13, 0x1000, RZ, 0xfc, !PT ;  /* 0x000010000d0b7812 */ /* 0x000fe400078efcff */
[----:B------:R-:W-:-:S04]  /*1c50*/  LOP3.LUT R0, R0, 0xfffff0, RZ, 0xc0, !PT ;  /* 0x00fffff000007812 */ /* 0x000fc800078ec0ff */
[----:B------:R-:W-:-:S07]  /*1c60*/  IADD3 R0, PT, PT, -R0, RZ, RZ ;  /* 0x000000ff00007210 */ /* 0x000fce0007ffe1ff */
.L_x_419:
[C---:B------:R-:W-:Y:S02]  /*1c70*/  IADD3 R19, PT, PT, R7.reuse, -0x1000, RZ ;  /* 0xfffff00007137810 */ /* 0x040fe40007ffe0ff */
[----:B------:R-:W-:-:S03]  /*1c80*/  IADD3 R21, PT, PT, R7, -0xe00, RZ ;  /* 0xfffff20007157810 */ /* 0x000fc60007ffe0ff */
[----:B------:R-:W-:Y:S01]  /*1c90*/  IMAD.WIDE.U32 R18, R19, 0x4, R4 ;  /* 0x0000000413127825 */ /* 0x000fe200078e0004 */
[----:B------:R-:W-:-:S04]  /*1ca0*/  IADD3 R15, PT, PT, R7, -0xc00, RZ ;  /* 0xfffff400070f7810 */ /* 0x000fc80007ffe0ff */
[----:B------:R0:W2:Y:S01]  /*1cb0*/  LDG.E R22, desc[UR6][R18.64] ;  /* 0x0000000612167981 */ /* 0x0000a2000c1e1900 */
[----:B------:R-:W-:-:S04]  /*1cc0*/  IMAD.WIDE.U32 R20, R21, 0x4, R4 ;  /* 0x0000000415147825 */ /* 0x000fc800078e0004 */
[--C-:B------:R-:W-:Y:S01]  /*1cd0*/  IMAD.WIDE.U32 R14, R15, 0x4, R4.reuse ;  /* 0x000000040f0e7825 */ /* 0x100fe200078e0004 */
[----:B------:R1:W3:Y:S04]  /*1ce0*/  LDG.E R17, desc[UR6][R20.64] ;  /* 0x0000000614117981 */ /* 0x0002e8000c1e1900 */
[----:B------:R4:W5:Y:S01]  /*1cf0*/  LDG.E R16, desc[UR6][R14.64] ;  /* 0x000000060e107981 */ /* 0x000962000c1e1900 */
[C---:B------:R-:W-:Y:S02]  /*1d00*/  IADD3 R13, PT, PT, R7.reuse, -0xa00, RZ ;  /* 0xfffff600070d7810 */ /* 0x040fe40007ffe0ff */
[C---:B------:R-:W-:Y:S02]  /*1d10*/  IADD3 R29, PT, PT, R7.reuse, -0x800, RZ ;  /* 0xfffff800071d7810 */ /* 0x040fe40007ffe0ff */
[----:B------:R-:W-:Y:S01]  /*1d20*/  IADD3 R25, PT, PT, R7, -0x600, RZ ;  /* 0xfffffa0007197810 */ /* 0x000fe20007ffe0ff */
[----:B------:R-:W-:Y:S01]  /*1d30*/  IMAD.WIDE.U32 R12, R13, 0x4, R4 ;  /* 0x000000040d0c7825 */ /* 0x000fe200078e0004 */
[----:B------:R-:W-:-:S03]  /*1d40*/  IADD3 R27, PT, PT, R7, -0x400, RZ ;  /* 0xfffffc00071b7810 */ /* 0x000fc60007ffe0ff */
[--C-:B------:R-:W-:Y:S02]  /*1d50*/  IMAD.WIDE.U32 R28, R29, 0x4, R4.reuse ;  /* 0x000000041d1c7825 */ /* 0x100fe400078e0004 */
[----:B------:R-:W5:Y:S02]  /*1d60*/  LDG.E R12, desc[UR6][R12.64] ;  /* 0x000000060c0c7981 */ /* 0x000f64000c1e1900 */
[----:B0-----:R-:W-:Y:S01]  /*1d70*/  IMAD.WIDE.U32 R18, R25, 0x4, R4 ;  /* 0x0000000419127825 */ /* 0x001fe200078e0004 */
[----:B------:R-:W-:-:S03]  /*1d80*/  IADD3 R26, PT, PT, R7, -0x200, RZ ;  /* 0xfffffe00071a7810 */ /* 0x000fc60007ffe0ff */
[--C-:B-1----:R-:W-:Y:S02]  /*1d90*/  IMAD.WIDE.U32 R20, R27, 0x4, R4.reuse ;  /* 0x000000041b147825 */ /* 0x102fe400078e0004 */
[----:B------:R-:W5:Y:S04]  /*1da0*/  LDG.E R18, desc[UR6][R18.64] ;  /* 0x0000000612127981 */ /* 0x000f68000c1e1900 */
[----:B------:R0:W5:Y:S01]  /*1db0*/  LDG.E R13, desc[UR6][R28.64] ;  /* 0x000000061c0d7981 */ /* 0x000162000c1e1900 */
[----:B----4-:R-:W-:-:S03]  /*1dc0*/  IMAD.WIDE.U32 R14, R26, 0x4, R4 ;  /* 0x000000041a0e7825 */ /* 0x010fc600078e0004 */
[----:B------:R1:W4:Y:S01]  /*1dd0*/  LDG.E R27, desc[UR6][R20.64] ;  /* 0x00000006141b7981 */ /* 0x000322000c1e1900 */
[----:B------:R-:W-:-:S03]  /*1de0*/  IMAD.WIDE.U32 R24, R7, 0x4, R4 ;  /* 0x0000000407187825 */ /* 0x000fc600078e0004 */
[----:B------:R1:W4:Y:S01]  /*1df0*/  LDG.E R26, desc[UR6][R14.64] ;  /* 0x000000060e1a7981 */ /* 0x000322000c1e1900 */
[----:B0-----:R-:W-:-:S03]  /*1e00*/  IADD3 R29, PT, PT, R7, 0x200, RZ ;  /* 0x00000200071d7810 */ /* 0x001fc60007ffe0ff */
[----:B------:R0:W4:Y:S01]  /*1e10*/  LDG.E R19, desc[UR6][R24.64] ;  /* 0x0000000618137981 */ /* 0x000122000c1e1900 */
[----:B-1----:R-:W-:Y:S01]  /*1e20*/  IADD3 R21, PT, PT, R7, 0x400, RZ ;  /* 0x0000040007157810 */ /* 0x002fe20007ffe0ff */
[----:B------:R-:W-:Y:S01]  /*1e30*/  IMAD.WIDE.U32 R28, R29, 0x4, R4 ;  /* 0x000000041d1c7825 */ /* 0x000fe200078e0004 */
[----:B------:R-:W-:-:S05]  /*1e40*/  IADD3 R15, PT, PT, R7, 0x800, RZ ;  /* 0x00000800070f7810 */ /* 0x000fca0007ffe0ff */
[----:B------:R-:W4:Y:S01]  /*1e50*/  LDG.E R28, desc[UR6][R28.64] ;  /* 0x000000061c1c7981 */ /* 0x000f22000c1e1900 */
[----:B0-----:R-:W-:Y:S01]  /*1e60*/  IADD3 R25, PT, PT, R7, 0xa00, RZ ;  /* 0x00000a0007197810 */ /* 0x001fe20007ffe0ff */
[----:B--2---:R-:W-:Y:S01]  /*1e70*/  FFMA R14, R22, R22, R23 ;  /* 0x00000016160e7223 */ /* 0x004fe20000000017 */
[----:B------:R-:W-:Y:S01]  /*1e80*/  IMAD.WIDE.U32 R22, R21, 0x4, R4 ;  /* 0x0000000415167825 */ /* 0x000fe200078e0004 */
[----:B------:R-:W-:-:S03]  /*1e90*/  IADD3 R21, PT, PT, R7, 0x600, RZ ;  /* 0x0000060007157810 */ /* 0x000fc60007ffe0ff */
[----:B---3--:R-:W-:Y:S02]  /*1ea0*/  FFMA R17, R17, R17, R14 ;  /* 0x0000001111117223 */ /* 0x008fe4000000000e */
[--C-:B------:R-:W-:Y:S01]  /*1eb0*/  IMAD.WIDE.U32 R20, R21, 0x4, R4.reuse ;  /* 0x0000000415147825 */ /* 0x100fe200078e0004 */
[----:B------:R-:W2:Y:S03]  /*1ec0*/  LDG.E R29, desc[UR6][R22.64] ;  /* 0x00000006161d7981 */ /* 0x000ea6000c1e1900 */
[----:B------:R-:W-:Y:S02]  /*1ed0*/  IMAD.WIDE.U32 R14, R15, 0x4, R4 ;  /* 0x000000040f0e7825 */ /* 0x000fe400078e0004 */
[----:B------:R5:W3:Y:S04]  /*1ee0*/  LDG.E R20, desc[UR6][R20.64] ;  /* 0x0000000614147981 */ /* 0x000ae8000c1e1900 */
[----:B------:R-:W3:Y:S01]  /*1ef0*/  LDG.E R14, desc[UR6][R14.64] ;  /* 0x000000060e0e7981 */ /* 0x000ee2000c1e1900 */
[----:B-----5:R-:W-:Y:S01]  /*1f00*/  FFMA R21, R16, R16, R17 ;  /* 0x0000001010157223 */ /* 0x020fe20000000011 */
[----:B------:R-:W-:Y:S01]  /*1f10*/  IMAD.WIDE.U32 R16, R25, 0x4, R4 ;  /* 0x0000000419107825 */ /* 0x000fe200078e0004 */
[----:B------:R-:W-:-:S05]  /*1f20*/  IADD3 R25, PT, PT, R7, 0xc00, RZ ;  /* 0x00000c0007197810 */ /* 0x000fca0007ffe0ff */
[--C-:B------:R-:W-:Y:S01]  /*1f30*/  IMAD.WIDE.U32 R22, R25, 0x4, R4.reuse ;  /* 0x0000000419167825 */ /* 0x100fe200078e0004 */
[----:B------:R-:W-:Y:S01]  /*1f40*/  IADD3 R25, PT, PT, R7, 0xe00, RZ ;  /* 0x00000e0007197810 */ /* 0x000fe20007ffe0ff */
[----:B------:R-:W5:Y:S04]  /*1f50*/  LDG.E R16, desc[UR6][R16.64] ;  /* 0x0000000610107981 */ /* 0x000f68000c1e1900 */
[----:B------:R-:W-:Y:S01]  /*1f60*/  IMAD.WIDE.U32 R24, R25, 0x4, R4 ;  /* 0x0000000419187825 */ /* 0x000fe200078e0004 */
[----:B------:R-:W5:Y:S05]  /*1f70*/  LDG.E R22, desc[UR6][R22.64] ;  /* 0x0000000616167981 */ /* 0x000f6a000c1e1900 */
[----:B------:R-:W5:Y:S01]  /*1f80*/  LDG.E R24, desc[UR6][R24.64] ;  /* 0x0000000618187981 */ /* 0x000f62000c1e1900 */
[----:B------:R-:W-:-:S04]  /*1f90*/  FFMA R12, R12, R12, R21 ;  /* 0x0000000c0c0c7223 */ /* 0x000fc80000000015 */
[----:B------:R-:W-:-:S04]  /*1fa0*/  FFMA R13, R13, R13, R12 ;  /* 0x0000000d0d0d7223 */ /* 0x000fc8000000000c */
[----:B------:R-:W-:-:S04]  /*1fb0*/  FFMA R18, R18, R18, R13 ;  /* 0x0000001212127223 */ /* 0x000fc8000000000d */
[----:B----4-:R-:W-:-:S04]  /*1fc0*/  FFMA R27, R27, R27, R18 ;  /* 0x0000001b1b1b7223 */ /* 0x010fc80000000012 */
[----:B------:R-:W-:-:S04]  /*1fd0*/  FFMA R26, R26, R26, R27 ;  /* 0x0000001a1a1a7223 */ /* 0x000fc8000000001b */
[----:B------:R-:W-:-:S04]  /*1fe0*/  FFMA R19, R19, R19, R26 ;  /* 0x0000001313137223 */ /* 0x000fc8000000001a */
[----:B------:R-:W-:Y:S01]  /*1ff0*/  FFMA R28, R28, R28, R19 ;  /* 0x0000001c1c1c7223 */ /* 0x000fe20000000013 */
[----:B------:R-:W-:-:S04]  /*2000*/  IADD3 R0, PT, PT, R0, 0x10, RZ ;  /* 0x0000001000007810 */ /* 0x000fc80007ffe0ff */
[----:B------:R-:W-:Y:S02]  /*2010*/  ISETP.NE.AND P0, PT, R0, RZ, PT ;  /* 0x000000ff0000720c */ /* 0x000fe40003f05270 */
[----:B------:R-:W-:Y:S02]  /*2020*/  IADD3 R11, PT, PT, R11, 0x2000, RZ ;  /* 0x000020000b0b7810 */ /* 0x000fe40007ffe0ff */
[----:B------:R-:W-:Y:S01]  /*2030*/  IADD3 R7, PT, PT, R7, 0x2000, RZ ;  /* 0x0000200007077810 */ /* 0x000fe20007ffe0ff */
[----:B--2---:R-:W-:-:S04]  /*2040*/  FFMA R29, R29, R29, R28 ;  /* 0x0000001d1d1d7223 */ /* 0x004fc8000000001c */
[----:B---3--:R-:W-:-:S04]  /*2050*/  FFMA R29, R20, R20, R29 ;  /* 0x00000014141d7223 */ /* 0x008fc8000000001d */
[----:B------:R-:W-:-:S04]  /*2060*/  FFMA R29, R14, R14, R29 ;  /* 0x0000000e0e1d7223 */ /* 0x000fc8000000001d */
[----:B-----5:R-:W-:-:S04]  /*2070*/  FFMA R29, R16, R16, R29 ;  /* 0x00000010101d7223 */ /* 0x020fc8000000001d */
[----:B------:R-:W-:-:S04]  /*2080*/  FFMA R29, R22, R22, R29 ;  /* 0x00000016161d7223 */ /* 0x000fc8000000001d */
[----:B------:R-:W-:Y:S01]  /*2090*/  FFMA R23, R24, R24, R29 ;  /* 0x0000001818177223 */ /* 0x000fe2000000001d */
[----:B------:R-:W-:Y:S06]  /*20a0*/  @P0 BRA `(.L_x_419) ;  /* 0xfffffff800f00947 */ /* 0x000fec000383ffff */
[----:B------:R-:W-:Y:S05]  /*20b0*/  BSYNC.RECONVERGENT B3 ;  /* 0x0000000000037941 */ /* 0x000fea0003800200 */
.L_x_418:
[----:B------:R-:W-:-:S07]  /*20c0*/  IADD3 R0, PT, PT, R11, -0x1000, RZ ;  /* 0xfffff0000b007810 */ /* 0x000fce0007ffe0ff */
.L_x_417:
[----:B------:R-:W-:Y:S05]  /*20d0*/  BSYNC.RECONVERGENT B2 ;  /* 0x0000000000027941 */ /* 0x000fea0003800200 */
.L_x_416:
[----:B------:R-:W-:-:S13]  /*20e0*/  ISETP.NE.AND P0, PT, R10, RZ, PT ;  /* 0x000000ff0a00720c */ /* 0x000fda0003f05270 */
[----:B------:R-:W-:Y:S05]  /*20f0*/  @!P0 BRA `(.L_x_415) ;  /* 0x00000004002c8947 */ /* 0x000fea0003800000 */
[----:B------:R-:W-:Y:S01]  /*2100*/  ISETP.GE.U32.AND P0, PT, R10, 0x8, PT ;  /* 0x000000080a00780c */ /* 0x000fe20003f06070 */
[----:B------:R-:W-:Y:S01]  /*2110*/  BSSY.RECONVERGENT B2, `(.L_x_420) ;  /* 0x0000025000027945 */ /* 0x000fe20003800200 */
[----:B------:R-:W-:-:S04]  /*2120*/  LOP3.LUT R25, R8, 0x7, RZ, 0xc0, !PT ;  /* 0x0000000708197812 */ /* 0x000fc800078ec0ff */
[----:B------:R-:W-:-:S07]  /*2130*/  ISETP.NE.AND P1, PT, R25, RZ, PT ;  /* 0x000000ff1900720c */ /* 0x000fce0003f25270 */
[----:B------:R-:W-:Y:S06]  /*2140*/  @!P0 BRA `(.L_x_421) ;  /* 0x0000000000848947 */ /* 0x000fec0003800000 */
[----:B------:R-:W-:-:S04]  /*2150*/  IADD3 R7, PT, PT, R0, R9, RZ ;  /* 0x0000000900077210 */ /* 0x000fc80007ffe0ff */
[C---:B------:R-:W-:Y:S01]  /*2160*/  IADD3 R19, PT, PT, R7.reuse, 0x200, RZ ;  /* 0x0000020007137810 */ /* 0x040fe20007ffe0ff */
[C---:B------:R-:W-:Y:S01]  /*2170*/  IMAD.WIDE.U32 R14, R7.reuse, 0x4, R4 ;  /* 0x00000004070e7825 */ /* 0x040fe200078e0004 */
[----:B------:R-:W-:-:S03]  /*2180*/  IADD3 R17, PT, PT, R7, 0x400, RZ ;  /* 0x0000040007117810 */ /* 0x000fc60007ffe0ff */
[--C-:B------:R-:W-:Y:S01]  /*2190*/  IMAD.WIDE.U32 R18, R19, 0x4, R4.reuse ;  /* 0x0000000413127825 */ /* 0x100fe200078e0004 */
[----:B------:R0:W2:Y:S01]  /*21a0*/  LDG.E R22, desc[UR6][R14.64] ;  /* 0x000000060e167981 */ /* 0x0000a2000c1e1900 */
[----:B------:R-:W-:Y:S02]  /*21b0*/  IADD3 R11, PT, PT, R7, 0x600, RZ ;  /* 0x00000600070b7810 */ /* 0x000fe40007ffe0ff */
[--C-:B------:R-:W-:Y:S01]  /*21c0*/  IMAD.WIDE.U32 R16, R17, 0x4, R4.reuse ;  /* 0x0000000411107825 */ /* 0x100fe200078e0004 */
[----:B------:R1:W3:Y:S01]  /*21d0*/  LDG.E R24, desc[UR6][R18.64] ;  /* 0x0000000612187981 */ /* 0x0002e2000c1e1900 */
[----:B------:R-:W-:Y:S02]  /*21e0*/  IADD3 R13, PT, PT, R7, 0x800, RZ ;  /* 0x00000800070d7810 */ /* 0x000fe40007ffe0ff */
        /* <DEDUP_REMOVED lines=23> */
.L_x_421:
[----:B------:R-:W-:Y:S05]  /*2360*/  BSYNC.RECONVERGENT B2 ;  /* 0x0000000000027941 */ /* 0x000fea0003800200 */
.L_x_420:
[----:B------:R-:W-:Y:S05]  /*2370*/  @!P1 BRA `(.L_x_415) ;  /* 0x00000000008c9947 */ /* 0x000fea0003800000 */
[----:B------:R-:W-:Y:S01]  /*2380*/  ISETP.GE.U32.AND P0, PT, R25, 0x4, PT ;  /* 0x000000041900780c */ /* 0x000fe20003f06070 */
[----:B------:R-:W-:Y:S01]  /*2390*/  BSSY.RECONVERGENT B2, `(.L_x_422) ;  /* 0x0000014000027945 */ /* 0x000fe20003800200 */
[----:B------:R-:W-:-:S11]  /*23a0*/  LOP3.LUT P1, RZ, R8, 0x3, RZ, 0xc0, !PT ;  /* 0x0000000308ff7812 */ /* 0x000fd6000782c0ff */
[----:B------:R-:W-:Y:S05]  /*23b0*/  @!P0 BRA `(.L_x_423) ;  /* 0x0000000000448947 */ /* 0x000fea0003800000 */
[----:B------:R-:W-:-:S04]  /*23c0*/  IADD3 R7, PT, PT, R0, R9, RZ ;  /* 0x0000000900077210 */ /* 0x000fc80007ffe0ff */
[C---:B------:R-:W-:Y:S01]  /*23d0*/  IADD3 R11, PT, PT, R7.reuse, 0x200, RZ ;  /* 0x00000200070b7810 */ /* 0x040fe20007ffe0ff */
[C---:B------:R-:W-:Y:S01]  /*23e0*/  IMAD.WIDE.U32 R8, R7.reuse, 0x4, R4 ;  /* 0x0000000407087825 */ /* 0x040fe200078e0004 */
[----:B------:R-:W-:-:S03]  /*23f0*/  IADD3 R13, PT, PT, R7, 0x400, RZ ;  /* 0x00000400070d7810 */ /* 0x000fc60007ffe0ff */
[--C-:B------:R-:W-:Y:S01]  /*2400*/  IMAD.WIDE.U32 R10, R11, 0x4, R4.reuse ;  /* 0x000000040b0a7825 */ /* 0x100fe200078e0004 */
[----:B------:R-:W-:Y:S01]  /*2410*/  IADD3 R15, PT, PT, R7, 0x600, RZ ;  /* 0x00000600070f7810 */ /* 0x000fe20007ffe0ff */
        /* <DEDUP_REMOVED lines=11> */
.L_x_423:
[----:B------:R-:W-:Y:S05]  /*24d0*/  BSYNC.RECONVERGENT B2 ;  /* 0x0000000000027941 */ /* 0x000fea0003800200 */
.L_x_422:
[----:B------:R-:W-:Y:S05]  /*24e0*/  @!P1 BRA `(.L_x_415) ;  /* 0x0000000000309947 */ /* 0x000fea0003800000 */
[----:B------:R-:W-:Y:S02]  /*24f0*/  LOP3.LUT R6, R6, 0xffff, RZ, 0xc0, !PT ;  /* 0x0000ffff06067812 */ /* 0x000fe400078ec0ff */
[----:B------:R-:W-:Y:S02]  /*2500*/  IADD3 R9, PT, PT, R0, R2, RZ ;  /* 0x0000000200097210 */ /* 0x000fe40007ffe0ff */
[----:B------:R-:W-:-:S04]  /*2510*/  LEA.HI R6, R6, 0x1, RZ, 0x17 ;  /* 0x0000000106067811 */ /* 0x000fc800078fb8ff */
[----:B------:R-:W-:-:S04]  /*2520*/  LOP3.LUT R6, R6, 0x3, RZ, 0xc0, !PT ;  /* 0x0000000306067812 */ /* 0x000fc800078ec0ff */
[----:B------:R-:W-:-:S07]  /*2530*/  IADD3 R0, PT, PT, -R6, RZ, RZ ;  /* 0x000000ff06007210 */ /* 0x000fce0007ffe1ff */
.L_x_424:
[----:B------:R-:W-:-:S06]  /*2540*/  IMAD.WIDE.U32 R6, R9, 0x4, R4 ;  /* 0x0000000409067825 */ /* 0x000fcc00078e0004 */
[----:B------:R-:W2:Y:S01]  /*2550*/  LDG.E R6, desc[UR6][R6.64] ;  /* 0x0000000606067981 */ /* 0x000ea2000c1e1900 */
[----:B------:R-:W-:Y:S02]  /*2560*/  IADD3 R0, PT, PT, R0, 0x1, RZ ;  /* 0x0000000100007810 */ /* 0x000fe40007ffe0ff */
[----:B------:R-:W-:Y:S02]  /*2570*/  IADD3 R9, PT, PT, R9, 0x200, RZ ;  /* 0x0000020009097810 */ /* 0x000fe40007ffe0ff */
[----:B------:R-:W-:Y:S01]  /*2580*/  ISETP.NE.AND P0, PT, R0, RZ, PT ;  /* 0x000000ff0000720c */ /* 0x000fe20003f05270 */
[----:B--2---:R-:W-:-:S12]  /*2590*/  FFMA R23, R6, R6, R23 ;  /* 0x0000000606177223 */ /* 0x004fd80000000017 */
[----:B------:R-:W-:Y:S05]  /*25a0*/  @P0 BRA `(.L_x_424) ;  /* 0xfffffffc00e40947 */ /* 0x000fea000383ffff */
.L_x_415:
[----:B------:R-:W-:Y:S05]  /*25b0*/  BSYNC.RECONVERGENT B1 ;  /* 0x0000000000017941 */ /* 0x000fea0003800200 */
.L_x_412:
        /* <DEDUP_REMOVED lines=33> */
[----:B------:R-:W1:Y:S04]  /*27d0*/  LDS.128 R8, [UR4+0x20] ;  /* 0x00002004ff087984 */ /* 0x000e680008000c00 */
[----:B--2---:R-:W2:Y:S04]  /*27e0*/  LDS.128 R4, [UR4+0x30] ;  /* 0x00003004ff047984 */ /* 0x004ea80008000c00 */
        /* <DEDUP_REMOVED lines=16> */
.L_x_411:
[----:B------:R-:W-:Y:S05]  /*28f0*/  BSYNC.RECONVERGENT B0 ;  /* 0x0000000000007941 */ /* 0x000fea0003800200 */
.L_x_395:
[----:B------:R-:W-:Y:S05]  /*2900*/  @P0 EXIT ;  /* 0x000000000000094d */ /* 0x000fea0003800000 */
[----:B012---:R-:W0:Y:S02]  /*2910*/  LDC.64 R4, c[0x0][0x388] ;  /* 0x0000e200ff047b82 */ /* 0x007e240000000a00 */
[----:B0-----:R-:W-:-:S05]  /*2920*/  IMAD.WIDE.U32 R2, R3, 0x4, R4 ;  /* 0x0000000403027825 */ /* 0x001fca00078e0004 */
[----:B------:R-:W-:Y:S01]  /*2930*/  STG.E desc[UR6][R2.64], R20 ;  /* 0x0000001402007986 */ /* 0x000fe2000c101906 */
[----:B------:R-:W-:Y:S05]  /*2940*/  EXIT ;  /* 0x000000000000794d */ /* 0x000fea0003800000 */
.L_x_425:
        /* <DEDUP_REMOVED lines=11> */
.L_x_478:


//--------------------- .text._ZN3cub18CUB_300001_SM_10006detail6reduce28DeviceReduceSingleTileKernelINS2_10policy_hubIfjN4cuda3std3__44plusIfEEE10Policy1000EN6thrust24THRUST_300001_SM_1000_NS6detail15normal_iteratorINSD_10device_ptrIfEEEEPijS9_if6squareIfEEEvT0_T1_T2_T3_T4_T6_ --------------------------
	.section	.text._ZN3cub18CUB_300001_SM_10006detail6reduce28DeviceReduceSingleTileKernelINS2_10policy_hubIfjN4cuda3std3__44plusIfEEE10Policy1000EN6thrust24THRUST_300001_SM_1000_NS6detail15normal_iteratorINSD_10device_ptrIfEEEEPijS9_if6squareIfEEEvT0_T1_T2_T3_T4_T6_,"ax",@progbits
	.align	128
        .global         _ZN3cub18CUB_300001_SM_10006detail6reduce28DeviceReduceSingleTileKernelINS2_10policy_hubIfjN4cuda3std3__44plusIfEEE10Policy1000EN6thrust24THRUST_300001_SM_1000_NS6detail15normal_iteratorINSD_10device_ptrIfEEEEPijS9_if6squareIfEEEvT0_T1_T2_T3_T4_T6_
        .type           _ZN3cub18CUB_300001_SM_10006detail6reduce28DeviceReduceSingleTileKernelINS2_10policy_hubIfjN4cuda3std3__44plusIfEEE10Policy1000EN6thrust24THRUST_300001_SM_1000_NS6detail15normal_iteratorINSD_10device_ptrIfEEEEPijS9_if6squareIfEEEvT0_T1_T2_T3_T4_T6_,@function
        .size           _ZN3cub18CUB_300001_SM_10006detail6reduce28DeviceReduceSingleTileKernelINS2_10policy_hubIfjN4cuda3std3__44plusIfEEE10Policy1000EN6thrust24THRUST_300001_SM_1000_NS6detail15normal_iteratorINSD_10device_ptrIfEEEEPijS9_if6squareIfEEEvT0_T1_T2_T3_T4_T6_,(.L_x_479 - _ZN3cub18CUB_300001_SM_10006detail6reduce28DeviceReduceSingleTileKernelINS2_10policy_hubIfjN4cuda3std3__44plusIfEEE10Policy1000EN6thrust24THRUST_300001_SM_1000_NS6detail15normal_iteratorINSD_10device_ptrIfEEEEPijS9_if6squareIfEEEvT0_T1_T2_T3_T4_T6_)
        .other          _ZN3cub18CUB_300001_SM_10006detail6reduce28DeviceReduceSingleTileKernelINS2_10policy_hubIfjN4cuda3std3__44plusIfEEE10Policy1000EN6thrust24THRUST_300001_SM_1000_NS6detail15normal_iteratorINSD_10device_ptrIfEEEEPijS9_if6squareIfEEEvT0_T1_T2_T3_T4_T6_,@"STO_CUDA_ENTRY STV_DEFAULT"
_ZN3cub18CUB_300001_SM_10006detail6reduce28DeviceReduceSingleTileKernelINS2_10policy_hubIfjN4cuda3std3__44plusIfEEE10Policy1000EN6thrust24THRUST_300001_SM_1000_NS6detail15normal_iteratorINSD_10device_ptrIfEEEEPijS9_if6squareIfEEEvT0_T1_T2_T3_T4_T6_:
.text._ZN3cub18CUB_300001_SM_10006detail6reduce28DeviceReduceSingleTileKernelINS2_10policy_hubIfjN4cuda3std3__44plusIfEEE10Policy1000EN6thrust24THRUST_300001_SM_1000_NS6detail15normal_iteratorINSD_10device_ptrIfEEEEPijS9_if6squareIfEEEvT0_T1_T2_T3_T4_T6_:
        /* <DEDUP_REMOVED lines=13> */
.L_x_426:
[----:B------:R-:W-:Y:S01]  /*00d0*/  ISETP.GT.U32.AND P0, PT, R4, 0x1fff, PT ;  /* 0x00001fff0400780c */ /* 0x000fe20003f04070 */
[----:B------:R-:W-:-:S12]  /*00e0*/  BSSY.RECONVERGENT B0, `(.L_x_427) ;  /* 0x000023c000007945 */ /* 0x000fd80003800200 */
[----:B------:R-:W-:Y:S05]  /*00f0*/  @P0 BRA `(.L_x_428) ;  /* 0x0000001000040947 */ /* 0x000fea0003800000 */
[----:B------:R-:W0:Y:S01]  /*0100*/  S2R R5, SR_TID.X ;  /* 0x0000000000057919 */ /* 0x000e220000002100 */
[----:B------:R-:W-:Y:S01]  /*0110*/  BSSY.RECONVERGENT B1, `(.L_x_429) ;  /* 0x000000a000017945 */ /* 0x000fe20003800200 */
[----:B------:R-:W-:Y:S01]  /*0120*/  HFMA2 R0, -RZ, RZ, 0, 0 ;  /* 0x00000000ff007431 */ /* 0x000fe200000001ff */
        /* <DEDUP_REMOVED lines=8> */
.L_x_430:
[----:B------:R-:W-:Y:S05]  /*01b0*/  BSYNC.RECONVERGENT B1 ;  /* 0x0000000000017941 */ /* 0x000fea0003800200 */
.L_x_429:
[----:B------:R-:W-:Y:S01]  /*01c0*/  ISETP.GE.U32.AND P0, PT, R7, R4, PT ;  /* 0x000000040700720c */ /* 0x000fe20003f06070 */
[----:B------:R-:W-:-:S12]  /*01d0*/  BSSY.RECONVERGENT B1, `(.L_x_431) ;  /* 0x0000070000017945 */ /* 0x000fd80003800200 */
[----:B------:R-:W-:Y:S05]  /*01e0*/  @P0 BRA `(.L_x_432) ;  /* 0x0000000400b80947 */ /* 0x000fea0003800000 */
[----:B------:R-:W-:Y:S01]  /*01f0*/  LOP3.LUT R3, RZ, R7, RZ, 0x33, !PT ;  /* 0x00000007ff037212 */ /* 0x000fe200078e33ff */
[----:B------:R-:W-:Y:S03]  /*0200*/  BSSY.RECONVERGENT B2, `(.L_x_433) ;  /* 0x0000033000027945 */ /* 0x000fe60003800200 */
[----:B------:R-:W-:-:S04]  /*0210*/  IADD3 R3, PT, PT, R3, R4, RZ ;  /* 0x0000000403037210 */ /* 0x000fc80007ffe0ff */
        /* <DEDUP_REMOVED lines=11> */
.L_x_435:
        /* <DEDUP_REMOVED lines=38> */
.L_x_434:
[----:B------:R-:W-:Y:S05]  /*0530*/  BSYNC.RECONVERGENT B2 ;  /* 0x0000000000027941 */ /* 0x000fea0003800200 */
.L_x_433:
[----:B------:R-:W-:Y:S05]  /*0540*/  @!P1 BRA `(.L_x_432) ;  /* 0x0000000000e09947 */ /* 0x000fea0003800000 */
[----:B------:R-:W-:Y:S01]  /*0550*/  ISETP.GE.U32.AND P0, PT, R20, 0x8, PT ;  /* 0x000000081400780c */ /* 0x000fe20003f06070 */
[----:B------:R-:W-:Y:S01]  /*0560*/  BSSY.RECONVERGENT B2, `(.L_x_436) ;  /* 0x0000017000027945 */ /* 0x000fe20003800200 */
[----:B------:R-:W-:-:S04]  /*0570*/  LOP3.LUT R8, R6, 0x7, RZ, 0xc0, !PT ;  /* 0x0000000706087812 */ /* 0x000fc800078ec0ff */
[----:B------:R-:W-:-:S07]  /*0580*/  ISETP.NE.AND P1, PT, R8, RZ, PT ;  /* 0x000000ff0800720c */ /* 0x000fce0003f25270 */
[----:B------:R-:W-:Y:S06]  /*0590*/  @!P0 BRA `(.L_x_437) ;  /* 0x00000000004c8947 */ /* 0x000fec0003800000 */
        /* <DEDUP_REMOVED lines=19> */
.L_x_437:
[----:B------:R-:W-:Y:S05]  /*06d0*/  BSYNC.RECONVERGENT B2 ;  /* 0x0000000000027941 */ /* 0x000fea0003800200 */
.L_x_436:
        /* <DEDUP_REMOVED lines=17> */
.L_x_439:
[----:B------:R-:W-:Y:S05]  /*07f0*/  BSYNC.RECONVERGENT B2 ;  /* 0x0000000000027941 */ /* 0x000fea0003800200 */
.L_x_438:
[----:B------:R-:W-:Y:S05]  /*0800*/  @!P1 BRA `(.L_x_432) ;  /* 0x0000000000309947 */ /* 0x000fea0003800000 */
[----:B------:R-:W0:Y:S01]  /*0810*/  LDC.64 R2, c[0x0][0x380] ;  /* 0x0000e000ff027b82 */ /* 0x000e220000000a00 */
[----:B------:R-:W-:Y:S01]  /*0820*/  IADD3 R6, PT, PT, -R6, RZ, RZ ;  /* 0x000000ff06067210 */ /* 0x000fe20007ffe1ff */
[----:B0-----:R-:W-:-:S05]  /*0830*/  IMAD.WIDE.U32 R2, R7, 0x4, R2 ;  /* 0x0000000407027825 */ /* 0x001fca00078e0002 */
[----:B------:R-:W-:-:S07]  /*0840*/  MOV R7, R3 ;  /* 0x0000000300077202 */ /* 0x000fce0000000f00 */
.L_x_440:
[----:B------:R-:W-:-:S06]  /*0850*/  MOV R3, R7 ;  /* 0x0000000700037202 */ /* 0x000fcc0000000f00 */
[----:B------:R0:W2:Y:S01]  /*0860*/  LDG.E R3, desc[UR6][R2.64] ;  /* 0x0000000602037981 */ /* 0x0000a2000c1e1900 */
[----:B------:R-:W-:-:S04]  /*0870*/  IADD3 R6, PT, PT, R6, 0x1, RZ ;  /* 0x0000000106067810 */ /* 0x000fc80007ffe0ff */
[----:B------:R-:W-:Y:S02]  /*0880*/  ISETP.NE.AND P0, PT, R6, RZ, PT ;  /* 0x000000ff0600720c */ /* 0x000fe40003f05270 */
[----:B0-----:R-:W-:-:S04]  /*0890*/  IADD3 R2, P1, PT, R2, 0x800, RZ ;  /* 0x0000080002027810 */ /* 0x001fc80007f3e0ff */
[----:B------:R-:W-:Y:S01]  /*08a0*/  IADD3.X R7, PT, PT, RZ, R7, RZ, P1, !PT ;  /* 0x00000007ff077210 */ /* 0x000fe20000ffe4ff */
[----:B--2---:R-:W-:-:S06]  /*08b0*/  FFMA R0, R3, R3, R0 ;  /* 0x0000000303007223 */ /* 0x004fcc0000000000 */
[----:B------:R-:W-:Y:S05]  /*08c0*/  @P0 BRA `(.L_x_440) ;  /* 0xfffffffc00e00947 */ /* 0x000fea000383ffff */
.L_x_432:
[----:B------:R-:W-:Y:S05]  /*08d0*/  BSYNC.RECONVERGENT B1 ;  /* 0x0000000000017941 */ /* 0x000fea0003800200 */
.L_x_431:
[----:B------:R-:W-:Y:S02]  /*08e0*/  ISETP.GE.U32.AND P0, PT, R4, 0x200, PT ;  /* 0x000002000400780c */ /* 0x000fe40003f06070 */
[----:B------:R-:W-:-:S11]  /*08f0*/  MOV R9, R0 ;  /* 0x0000000000097202 */ /* 0x000fd60000000f00 */
        /* <DEDUP_REMOVED lines=35> */
[----:B------:R-:W3:Y:S04]  /*0b30*/  LDS.128 R8, [UR4+0x30] ;  /* 0x00003004ff087984 */ /* 0x000ee80008000c00 */
[----:B------:R-:W4:Y:S01]  /*0b40*/  LDS.128 R16, [UR4+0x40] ;  /* 0x00004004ff107984 */ /* 0x000f220008000c00 */
[----:B0-----:R-:W-:-:S04]  /*0b50*/  FADD R5, R0, R5 ;  /* 0x0000000500057221 */ /* 0x001fc80000000000 */
        /* <DEDUP_REMOVED lines=9> */
[----:B------:R-:W-:-:S04]  /*0bf0*/  FADD R11, R10, R11 ;  /* 0x0000000b0a0b7221 */ /* 0x000fc80000000000 */
[----:B----4-:R-:W-:-:S04]  /*0c00*/  FADD R16, R11, R16 ;  /* 0x000000100b107221 */ /* 0x010fc80000000000 */
[----:B------:R-:W-:-:S04]  /*0c10*/  FADD R17, R16, R17 ;  /* 0x0000001110117221 */ /* 0x000fc80000000000 */
[----:B------:R-:W-:-:S04]  /*0c20*/  FADD R18, R17, R18 ;  /* 0x0000001211127221 */ /* 0x000fc80000000000 */
[----:B------:R-:W-:Y:S01]  /*0c30*/  FADD R0, R18, R19 ;  /* 0x0000001312007221 */ /* 0x000fe20000000000 */
[----:B------:R-:W-:Y:S06]  /*0c40*/  BRA `(.L_x_442) ;  /* 0x0000001800147947 */ /* 0x000fec0003800000 */
.L_x_441:
[----:B------:R-:W0:Y:S01]  /*0c50*/  S2R R6, SR_LANEID ;  /* 0x0000000000067919 */ /* 0x000e220000000000 */
[----:B------:R-:W-:-:S04]  /*0c60*/  LOP3.LUT R0, R5, 0x3e0, RZ, 0xc0, !PT ;  /* 0x000003e005007812 */ /* 0x000fc800078ec0ff */
[----:B------:R-:W-:Y:S02]  /*0c70*/  IADD3 R3, PT, PT, R0, 0x20, RZ ;  /* 0x0000002000037810 */ /* 0x000fe40007ffe0ff */
[----:B------:R-:W-:Y:S02]  /*0c80*/  LOP3.LUT R7, RZ, R0, RZ, 0x33, !PT ;  /* 0x00000000ff077212 */ /* 0x000fe400078e33ff */
[-C--:B------:R-:W-:Y:S02]  /*0c90*/  ISETP.GT.U32.AND P0, PT, R3, R4.reuse, PT ;  /* 0x000000040300720c */ /* 0x080fe40003f04070 */
        /* <DEDUP_REMOVED lines=40> */
[----:B------:R-:W0:Y:S04]  /*0f20*/  LDS.128 R20, [UR4+0x10] ;  /* 0x00001004ff147984 */ /* 0x000e280008000c00 */
        /* <DEDUP_REMOVED lines=30> */
.L_x_428:
[----:B------:R-:W0:Y:S01]  /*1110*/  S2R R0, SR_TID.X ;  /* 0x0000000000007919 */ /* 0x000e220000002100 */
[----:B------:R-:W1:Y:S02]  /*1120*/  LDCU.64 UR4, c[0x0][0x380] ;  /* 0x00007000ff0477ac */ /* 0x000e640008000a00 */
[----:B-1----:R-:W-:Y:S02]  /*1130*/  MOV R12, UR4 ;  /* 0x00000004000c7c02 */ /* 0x002fe40008000f00 */
[----:B------:R-:W-:-:S03]  /*1140*/  MOV R13, UR5 ;  /* 0x00000005000d7c02 */ /* 0x000fc60008000f00 */
        /* <DEDUP_REMOVED lines=17> */
[----:B------:R-:W-:Y:S01]  /*1260*/  UMOV UR4, 0x2000 ;  /* 0x0000200000047882 */ /* 0x000fe20000000000 */
[----:B--2---:R-:W-:-:S04]  /*1270*/  FMUL R21, R21, R21 ;  /* 0x0000001515157220 */ /* 0x004fc80000400000 */
[----:B---3--:R-:W-:Y:S01]  /*1280*/  FFMA R21, R20, R20, R21 ;  /* 0x0000001414157223 */ /* 0x008fe20000000015 */
[----:B------:R-:W-:Y:S01]  /*1290*/  IADD3 R20, PT, PT, R4, -0x2000, RZ ;  /* 0xffffe00004147810 */ /* 0x000fe20007ffe0ff */
[----:B----4-:R-:W-:-:S03]  /*12a0*/  FMUL R17, R17, R17 ;  /* 0x0000001111117220 */ /* 0x010fc60000400000 */
[----:B------:R-:W-:Y:S01]  /*12b0*/  ISETP.GE.U32.AND P0, PT, R20, 0x2000, PT ;  /* 0x000020001400780c */ /* 0x000fe20003f06070 */
[----:B-----5:R-:W-:Y:S01]  /*12c0*/  FMUL R19, R19, R19 ;  /* 0x0000001313137220 */ /* 0x020fe20000400000 */
[----:B------:R-:W-:Y:S01]  /*12d0*/  FMUL R22, R22, R22 ;  /* 0x0000001616167220 */ /* 0x000fe20000400000 */
        /* <DEDUP_REMOVED lines=19> */
[----:B------:R-:W0:Y:S01]  /*1410*/  LDC R4, c[0x0][0x390] ;  /* 0x0000e400ff047b82 */ /* 0x000e220000000800 */
[----:B------:R-:W-:-:S07]  /*1420*/  UMOV UR4, 0x2000 ;  /* 0x0000200000047882 */ /* 0x000fce0000000000 */
[----:B------:R-:W1:Y:S02]  /*1430*/  LDC.64 R12, c[0x0][0x380] ;  /* 0x0000e000ff0c7b82 */ /* 0x000e640000000a00 */
.L_x_445:
[----:B------:R-:W-:-:S05]  /*1440*/  IADD3 R3, PT, PT, R0, UR4, RZ ;  /* 0x0000000400037c10 */ /* 0x000fca000fffe0ff */
        /* <DEDUP_REMOVED lines=17> */
[----:B0-----:R-:W-:-:S04]  /*1560*/  IADD3 R2, PT, PT, R4, -UR4, RZ ;  /* 0x8000000404027c10 */ /* 0x001fc8000fffe0ff */
[----:B------:R-:W-:Y:S01]  /*1570*/  ISETP.GE.U32.AND P0, PT, R2, 0x2000, PT ;  /* 0x000020000200780c */ /* 0x000fe20003f06070 */
[----:B--2---:R-:W-:Y:S01]  /*1580*/  FFMA R7, R22, R22, R7 ;  /* 0x0000001616077223 */ /* 0x004fe20000000007 */
        /* <DEDUP_REMOVED lines=23> */
[----:B------:R-:W-:-:S06]  /*1700*/  UIADD3 UR4, UPT, UPT, UR4, 0x2000, URZ ;  /* 0x0000200004047890 */ /* 0x000fcc000fffe0ff */
[----:B------:R-:W-:-:S13]  /*1710*/  ISETP.LT.U32.AND P0, PT, R20, UR4, PT ;  /* 0x0000000414007c0c */ /* 0x000fda000bf01070 */
[----:B------:R-:W-:Y:S05]  /*1720*/  @!P0 BRA `(.L_x_445) ;  /* 0xfffffffc00448947 */ /* 0x000fea000383ffff */
.L_x_443:
[----:B------:R-:W-:Y:S01]  /*1730*/  IADD3 R3, PT, PT, R4, -UR4, RZ ;  /* 0x8000000404037c10 */ /* 0x000fe2000fffe0ff */
[----:B------:R-:W-:Y:S03]  /*1740*/  BSSY.RECONVERGENT B1, `(.L_x_444) ;  /* 0x00000a3000017945 */ /* 0x000fe60003800200 */
[----:B------:R-:W-:-:S04]  /*1750*/  ISETP.GE.AND P0, PT, R0, R3, PT ;  /* 0x000000030000720c */ /* 0x000fc80003f06270 */
[----:B------:R-:W-:-:S13]  /*1760*/  ISETP.LE.U32.OR P0, PT, R4, UR4, P0 ;  /* 0x0000000404007c0c */ /* 0x000fda0008703470 */
[----:B------:R-:W-:Y:S05]  /*1770*/  @P0 BRA `(.L_x_446) ;  /* 0x00000008007c0947 */ /* 0x000fea0003800000 */
[-C--:B------:R-:W-:Y:S01]  /*1780*/  LOP3.LUT R3, RZ, R0.reuse, RZ, 0x33, !PT ;  /* 0x00000000ff037212 */ /* 0x080fe200078e33ff */
[----:B------:R-:W-:Y:S01]  /*1790*/  BSSY.RECONVERGENT B2, `(.L_x_447) ;  /* 0x0000052000027945 */ /* 0x000fe20003800200 */
[----:B------:R-:W-:Y:S02]  /*17a0*/  MOV R5, R0 ;  /* 0x0000000000057202 */ /* 0x000fe40000000f00 */
[----:B------:R-:W-:-:S04]  /*17b0*/  IADD3 R3, PT, PT, R4, -UR4, R3 ;  /* 0x8000000404037c10 */ /* 0x000fc8000fffe003 */
[C---:B------:R-:W-:Y:S02]  /*17c0*/  ISETP.GE.U32.AND P0, PT, R3.reuse, 0x1e00, PT ;  /* 0x00001e000300780c */ /* 0x040fe40003f06070 */
[----:B------:R-:W-:-:S04]  /*17d0*/  LEA.HI R3, R3, 0x1, RZ, 0x17 ;  /* 0x0000000103037811 */ /* 0x000fc800078fb8ff */
[----:B------:R-:W-:-:S07]  /*17e0*/  LOP3.LUT R4, R3, 0xf, RZ, 0xc0, !PT ;  /* 0x0000000f03047812 */ /* 0x000fce00078ec0ff */
[----:B------:R-:W-:Y:S05]  /*17f0*/  @!P0 BRA `(.L_x_448) ;  /* 0x00000004002c8947 */ /* 0x000fea0003800000 */
[----:B------:R-:W-:Y:S01]  /*1800*/  LOP3.LUT R6, R3, 0xfffff0, RZ, 0xc0, !PT ;  /* 0x00fffff003067812 */ /* 0x000fe200078ec0ff */
[----:B------:R-:W-:Y:S01]  /*1810*/  BSSY.RECONVERGENT B3, `(.L_x_449) ;  /* 0x0000048000037945 */ /* 0x000fe20003800200 */
[C---:B------:R-:W-:Y:S02]  /*1820*/  LOP3.LUT R5, R0.reuse, 0x1000, RZ, 0xfc, !PT ;  /* 0x0000100000057812 */ /* 0x040fe400078efcff */
[----:B------:R-:W-:Y:S02]  /*1830*/  IADD3 R2, PT, PT, R0, UR4, RZ ;  /* 0x0000000400027c10 */ /* 0x000fe4000fffe0ff */
[----:B------:R-:W-:-:S07]  /*1840*/  IADD3 R6, PT, PT, -R6, RZ, RZ ;  /* 0x000000ff06067210 */ /* 0x000fce0007ffe1ff */
.L_x_450:
[C---:B------:R-:W-:Y:S01]  /*1850*/  IADD3 R19, PT, PT, R2.reuse, 0x200, RZ ;  /* 0x0000020002137810 */ /* 0x040fe20007ffe0ff */
[C---:B------:R-:W-:Y:S01]  /*1860*/  IMAD.WIDE.U32 R14, R2.reuse, 0x4, R12 ;  /* 0x00000004020e7825 */ /* 0x040fe200078e000c */
[----:B------:R-:W-:-:S03]  /*1870*/  IADD3 R11, PT, PT, R2, 0x400, RZ ;  /* 0x00000400020b7810 */ /* 0x000fc60007ffe0ff */
[--C-:B------:R-:W-:Y:S01]  /*1880*/  IMAD.WIDE.U32 R18, R19, 0x4, R12.reuse ;  /* 0x0000000413127825 */ /* 0x100fe200078e000c */
[----:B------:R0:W2:Y:S01]  /*1890*/  LDG.E R8, desc[UR6][R14.64] ;  /* 0x000000060e087981 */ /* 0x0000a2000c1e1900 */
[C---:B------:R-:W-:Y:S02]  /*18a0*/  IADD3 R21, PT, PT, R2.reuse, 0x600, RZ ;  /* 0x0000060002157810 */ /* 0x040fe40007ffe0ff */
[--C-:B------:R-:W-:Y:S01]  /*18b0*/  IMAD.WIDE.U32 R10, R11, 0x4, R12.reuse ;  /* 0x000000040b0a7825 */ /* 0x100fe200078e000c */
[----:B------:R1:W3:Y:S01]  /*18c0*/  LDG.E R9, desc[UR6][R18.64] ;  /* 0x0000000612097981 */ /* 0x0002e2000c1e1900 */
[C---:B------:R-:W-:Y:S02]  /*18d0*/  IADD3 R17, PT, PT, R2.reuse, 0x800, RZ ;  /* 0x0000080002117810 */ /* 0x040fe40007ffe0ff */
[--C-:B------:R-:W-:Y:S02]  /*18e0*/  IMAD.WIDE.U32 R20, R21, 0x4, R12.reuse ;  /* 0x0000000415147825 */ /* 0x100fe400078e000c */
[----:B------:R4:W5:Y:S01]  /*18f0*/  LDG.E R10, desc[UR6][R10.64] ;  /* 0x000000060a0a7981 */ /* 0x000962000c1e1900 */
[----:B------:R-:W-:Y:S01]  /*1900*/  IADD3 R29, PT, PT, R2, 0xa00, RZ ;  /* 0x00000a00021d7810 */ /* 0x000fe20007ffe0ff */
[----:B------:R-:W-:-:S02]  /*1910*/  IMAD.WIDE.U32 R16, R17, 0x4, R12 ;  /* 0x0000000411107825 */ /* 0x000fc400078e000c */
[----:B------:R4:W5:Y:S01]  /*1920*/  LDG.E R27, desc[UR6][R20.64] ;  /* 0x00000006141b7981 */ /* 0x000962000c1e1900 */
[C---:B------:R-:W-:Y:S01]  /*1930*/  IADD3 R23, PT, PT, R2.reuse, 0xc00, RZ ;  /* 0x00000c0002177810 */ /* 0x040fe20007ffe0ff */
[--C-:B------:R-:W-:Y:S02]  /*1940*/  IMAD.WIDE.U32 R28, R29, 0x4, R12.reuse ;  /* 0x000000041d1c7825 */ /* 0x100fe400078e000c */
[----:B------:R-:W5:Y:S01]  /*1950*/  LDG.E R26, desc[UR6][R16.64] ;  /* 0x00000006101a7981 */ /* 0x000f62000c1e1900 */
[C---:B------:R-:W-:Y:S01]  /*1960*/  IADD3 R22, PT, PT, R2.reuse, 0xe00, RZ ;  /* 0x00000e0002167810 */ /* 0x040fe20007ffe0ff */
[--C-:B0-----:R-:W-:Y:S02]  /*1970*/  IMAD.WIDE.U32 R14, R23, 0x4, R12.reuse ;  /* 0x00000004170e7825 */ /* 0x101fe400078e000c */
[----:B------:R0:W5:Y:S01]  /*1980*/  LDG.E R25, desc[UR6][R28.64] ;  /* 0x000000061c197981 */ /* 0x000162000c1e1900 */
[----:B------:R-:W-:Y:S01]  /*1990*/  IADD3 R23, PT, PT, R2, 0x1000, RZ ;  /* 0x0000100002177810 */ /* 0x000fe20007ffe0ff */
[----:B-1----:R-:W-:-:S02]  /*19a0*/  IMAD.WIDE.U32 R18, R22, 0x4, R12 ;  /* 0x0000000416127825 */ /* 0x002fc400078e000c */
[----:B------:R1:W5:Y:S01]  /*19b0*/  LDG.E R24, desc[UR6][R14.64] ;  /* 0x000000060e187981 */ /* 0x000362000c1e1900 */
[C---:B----4-:R-:W-:Y:S01]  /*19c0*/  IADD3 R11, PT, PT, R2.reuse, 0x1200, RZ ;  /* 0x00001200020b7810 */ /* 0x050fe20007ffe0ff */
[--C-:B------:R-:W-:Y:S02]  /*19d0*/  IMAD.WIDE.U32 R20, R23, 0x4, R12.reuse ;  /* 0x0000000417147825 */ /* 0x100fe400078e000c */
[----:B------:R4:W5:Y:S01]  /*19e0*/  LDG.E R23, desc[UR6][R18.64] ;  /* 0x0000000612177981 */ /* 0x000962000c1e1900 */
[C---:B0-----:R-:W-:Y:S01]  /*19f0*/  IADD3 R29, PT, PT, R2.reuse, 0x1400, RZ ;  /* 0x00001400021d7810 */ /* 0x041fe20007ffe0ff */
[--C-:B------:R-:W-:Y:S02]  /*1a00*/  IMAD.WIDE.U32 R16, R11, 0x4, R12.reuse ;  /* 0x000000040b107825 */ /* 0x100fe400078e000c */
[----:B------:R-:W5:Y:S01]  /*1a10*/  LDG.E R22, desc[UR6][R20.64] ;  /* 0x0000000614167981 */ /* 0x000f62000c1e1900 */
[----:B-1----:R-:W-:Y:S01]  /*1a20*/  IADD3 R15, PT, PT, R2, 0x1600, RZ ;  /* 0x00001600020f7810 */ /* 0x002fe20007ffe0ff */
[----:B------:R-:W-:-:S02]  /*1a30*/  IMAD.WIDE.U32 R28, R29, 0x4, R12 ;  /* 0x000000041d1c7825 */ /* 0x000fc400078e000c */
[----:B------:R0:W5:Y:S01]  /*1a40*/  LDG.E R11, desc[UR6][R16.64] ;  /* 0x00000006100b7981 */ /* 0x000162000c1e1900 */
[C---:B----4-:R-:W-:Y:S01]  /*1a50*/  IADD3 R19, PT, PT, R2.reuse, 0x1800, RZ ;  /* 0x0000180002137810 */ /* 0x050fe20007ffe0ff */
[--C-:B------:R-:W-:Y:S02]  /*1a60*/  IMAD.WIDE.U32 R14, R15, 0x4, R12.reuse ;  /* 0x000000040f0e7825 */ /* 0x100fe400078e000c */
[----:B------:R-:W4:Y:S02]  /*1a70*/  LDG.E R28, desc[UR6][R28.64] ;  /* 0x000000061c1c7981 */ /* 0x000f24000c1e1900 */
[----:B------:R-:W-:Y:S01]  /*1a80*/  IMAD.WIDE.U32 R18, R19, 0x4, R12 ;  /* 0x0000000413127825 */ /* 0x000fe200078e000c */
[C---:B0-----:R-:W-:Y:S02]  /*1a90*/  IADD3 R17, PT, PT, R2.reuse, 0x1a00, RZ ;  /* 0x00001a0002117810 */ /* 0x041fe40007ffe0ff */
[----:B------:R-:W-:-:S03]  /*1aa0*/  IADD3 R21, PT, PT, R2, 0x1c00, RZ ;  /* 0x00001c0002157810 */ /* 0x000fc60007ffe0ff */
[----:B------:R-:W4:Y:S04]  /*1ab0*/  LDG.E R18, desc[UR6][R18.64] ;  /* 0x0000000612127981 */ /* 0x000f28000c1e1900 */
[----:B------:R0:W4:Y:S01]  /*1ac0*/  LDG.E R29, desc[UR6][R14.64] ;  /* 0x000000060e1d7981 */ /* 0x000122000c1e1900 */
[----:B------:R-:W-:Y:S01]  /*1ad0*/  IADD3 R20, PT, PT, R2, 0x1e00, RZ ;  /* 0x00001e0002147810 */ /* 0x000fe20007ffe0ff */
[----:B0-----:R-:W-:-:S04]  /*1ae0*/  IMAD.WIDE.U32 R14, R17, 0x4, R12 ;  /* 0x00000004110e7825 */ /* 0x001fc800078e000c */
[--C-:B------:R-:W-:Y:S02]  /*1af0*/  IMAD.WIDE.U32 R16, R21, 0x4, R12.reuse ;  /* 0x0000000415107825 */ /* 0x100fe400078e000c */
[----:B------:R-:W4:Y:S02]  /*1b00*/  LDG.E R14, desc[UR6][R14.64] ;  /* 0x000000060e0e7981 */ /* 0x000f24000c1e1900 */
[----:B------:R-:W-:Y:S02]  /*1b10*/  IMAD.WIDE.U32 R20, R20, 0x4, R12 ;  /* 0x0000000414147825 */ /* 0x000fe400078e000c */
[----:B------:R-:W4:Y:S04]  /*1b20*/  LDG.E R16, desc[UR6][R16.64] ;  /* 0x0000000610107981 */ /* 0x000f28000c1e1900 */
[----:B------:R-:W4:Y:S01]  /*1b30*/  LDG.E R20, desc[UR6][R20.64] ;  /* 0x0000000614147981 */ /* 0x000f22000c1e1900 */
[----:B------:R-:W-:-:S04]  /*1b40*/  IADD3 R6, PT, PT, R6, 0x10, RZ ;  /* 0x0000001006067810 */ /* 0x000fc80007ffe0ff */
[----:B------:R-:W-:Y:S02]  /*1b50*/  ISETP.NE.AND P0, PT, R6, RZ, PT ;  /* 0x000000ff0600720c */ /* 0x000fe40003f05270 */
[----:B------:R-:W-:Y:S02]  /*1b60*/  IADD3 R5, PT, PT, R5, 0x2000, RZ ;  /* 0x0000200005057810 */ /* 0x000fe40007ffe0ff */
[----:B------:R-:W-:Y:S01]  /*1b70*/  IADD3 R2, PT, PT, R2, 0x2000, RZ ;  /* 0x0000200002027810 */ /* 0x000fe20007ffe0ff */
[----:B--2---:R-:W-:-:S04]  /*1b80*/  FFMA R8, R8, R8, R7 ;  /* 0x0000000808087223 */ /* 0x004fc80000000007 */
[----:B---3--:R-:W-:-:S04]  /*1b90*/  FFMA R9, R9, R9, R8 ;  /* 0x0000000909097223 */ /* 0x008fc80000000008 */
        /* <DEDUP_REMOVED lines=8> */
[----:B----4-:R-:W-:-:S04]  /*1c20*/  FFMA R28, R28, R28, R11 ;  /* 0x0000001c1c1c7223 */ /* 0x010fc8000000000b */
[----:B------:R-:W-:-:S04]  /*1c30*/  FFMA R29, R29, R29, R28 ;  /* 0x0000001d1d1d7223 */ /* 0x000fc8000000001c */
[----:B------:R-:W-:-:S04]  /*1c40*/  FFMA R29, R18, R18, R29 ;  /* 0x00000012121d7223 */ /* 0x000fc8000000001d */
[----:B------:R-:W-:-:S04]  /*1c50*/  FFMA R29, R14, R14, R29 ;  /* 0x0000000e0e1d7223 */ /* 0x000fc8000000001d */
[----:B------:R-:W-:-:S04]  /*1c60*/  FFMA R29, R16, R16, R29 ;  /* 0x00000010101d7223 */ /* 0x000fc8000000001d */
[----:B------:R-:W-:Y:S01]  /*1c70*/  FFMA R7, R20, R20, R29 ;  /* 0x0000001414077223 */ /* 0x000fe2000000001d */
[----:B------:R-:W-:Y:S06]  /*1c80*/  @P0 BRA `(.L_x_450) ;  /* 0xfffffff800f00947 */ /* 0x000fec000383ffff */
[----:B------:R-:W-:Y:S05]  /*1c90*/  BSYNC.RECONVERGENT B3 ;  /* 0x0000000000037941 */ /* 0x000fea0003800200 */
.L_x_449:
[----:B------:R-:W-:-:S07]  /*1ca0*/  IADD3 R5, PT, PT, R5, -0x1000, RZ ;  /* 0xfffff00005057810 */ /* 0x000fce0007ffe0ff */
.L_x_448:
[----:B------:R-:W-:Y:S05]  /*1cb0*/  BSYNC.RECONVERGENT B2 ;  /* 0x0000000000027941 */ /* 0x000fea0003800200 */
.L_x_447:
[----:B------:R-:W-:-:S13]  /*1cc0*/  ISETP.NE.AND P0, PT, R4, RZ, PT ;  /* 0x000000ff0400720c */ /* 0x000fda0003f05270 */
[----:B------:R-:W-:Y:S05]  /*1cd0*/  @!P0 BRA `(.L_x_446) ;  /* 0x0000000400248947 */ /* 0x000fea0003800000 */
[----:B------:R-:W-:Y:S01]  /*1ce0*/  ISETP.GE.U32.AND P0, PT, R4, 0x8, PT ;  /* 0x000000080400780c */ /* 0x000fe20003f06070 */
[----:B------:R-:W-:Y:S01]  /*1cf0*/  BSSY.RECONVERGENT B2, `(.L_x_451) ;  /* 0x0000025000027945 */ /* 0x000fe20003800200 */
[----:B------:R-:W-:-:S04]  /*1d00*/  LOP3.LUT R22, R3, 0x7, RZ, 0xc0, !PT ;  /* 0x0000000703167812 */ /* 0x000fc800078ec0ff */
[----:B------:R-:W-:-:S07]  /*1d10*/  ISETP.NE.AND P1, PT, R22, RZ, PT ;  /* 0x000000ff1600720c */ /* 0x000fce0003f25270 */
[----:B------:R-:W-:Y:S06]  /*1d20*/  @!P0 BRA `(.L_x_452) ;  /* 0x0000000000848947 */ /* 0x000fec0003800000 */
[----:B------:R-:W-:-:S04]  /*1d30*/  IADD3 R15, PT, PT, R5, UR4, RZ ;  /* 0x00000004050f7c10 */ /* 0x000fc8000fffe0ff */
        /* <DEDUP_REMOVED lines=9> */
[----:B------:R-:W-:Y:S01]  /*1dd0*/  IMAD.WIDE.U32 R10, R11, 0x4, R12 ;  /* 0x000000040b0a7825 */ /* 0x000fe200078e000c */
[----:B------:R-:W4:Y:S01]  /*1de0*/  LDG.E R6, desc[UR6][R20.64] ;  /* 0x0000000614067981 */ /* 0x000f22000c1e1900 */
[----:B------:R-:W-:-:S02]  /*1df0*/  IADD3 R23, PT, PT, R15, 0xa00, RZ ;  /* 0x00000a000f177810 */ /* 0x000fc40007ffe0ff */
[--C-:B------:R-:W-:Y:S01]  /*1e00*/  IMAD.WIDE.U32 R16, R17, 0x4, R12.reuse ;  /* 0x0000000411107825 */ /* 0x100fe200078e000c */
[----:B------:R-:W-:Y:S01]  /*1e10*/  IADD3 R25, PT, PT, R15, 0xc00, RZ ;  /* 0x00000c000f197810 */ /* 0x000fe20007ffe0ff */
[----:B------:R-:W5:Y:S02]  /*1e20*/  LDG.E R10, desc[UR6][R10.64] ;  /* 0x000000060a0a7981 */ /* 0x000f64000c1e1900 */
[--C-:B0-----:R-:W-:Y:S01]  /*1e30*/  IMAD.WIDE.U32 R8, R23, 0x4, R12.reuse ;  /* 0x0000000417087825 */ /* 0x101fe200078e000c */
[----:B------:R-:W-:Y:S01]  /*1e40*/  IADD3 R23, PT, PT, R15, 0xe00, RZ ;  /* 0x00000e000f177810 */ /* 0x000fe20007ffe0ff */
[----:B------:R-:W5:Y:S02]  /*1e50*/  LDG.E R16, desc[UR6][R16.64] ;  /* 0x0000000610107981 */ /* 0x000f64000c1e1900 */
[--C-:B------:R-:W-:Y:S02]  /*1e60*/  IMAD.WIDE.U32 R14, R25, 0x4, R12.reuse ;  /* 0x00000004190e7825 */ /* 0x100fe400078e000c */
[----:B------:R-:W5:Y:S02]  /*1e70*/  LDG.E R8, desc[UR6][R8.64] ;  /* 0x0000000608087981 */ /* 0x000f64000c1e1900 */
[----:B-1----:R-:W-:-:S02]  /*1e80*/  IMAD.WIDE.U32 R18, R23, 0x4, R12 ;  /* 0x0000000417127825 */ /* 0x002fc400078e000c */
        /* <DEDUP_REMOVED lines=11> */
.L_x_452:
[----:B------:R-:W-:Y:S05]  /*1f40*/  BSYNC.RECONVERGENT B2 ;  /* 0x0000000000027941 */ /* 0x000fea0003800200 */
.L_x_451:
        /* <DEDUP_REMOVED lines=23> */
.L_x_454:
[----:B------:R-:W-:Y:S05]  /*20c0*/  BSYNC.RECONVERGENT B2 ;  /* 0x0000000000027941 */ /* 0x000fea0003800200 */
.L_x_453:
[----:B------:R-:W-:Y:S05]  /*20d0*/  @!P1 BRA `(.L_x_446) ;  /* 0x0000000000249947 */ /* 0x000fea0003800000 */
[----:B------:R-:W-:Y:S02]  /*20e0*/  IADD3 R5, PT, PT, R5, UR4, RZ ;  /* 0x0000000405057c10 */ /* 0x000fe4000fffe0ff */
[----:B------:R-:W-:-:S07]  /*20f0*/  IADD3 R4, PT, PT, -R4, RZ, RZ ;  /* 0x000000ff04047210 */ /* 0x000fce0007ffe1ff */
.L_x_455:
[----:B------:R-:W-:-:S06]  /*2100*/  IMAD.WIDE.U32 R2, R5, 0x4, R12 ;  /* 0x0000000405027825 */ /* 0x000fcc00078e000c */
[----:B------:R-:W2:Y:S01]  /*2110*/  LDG.E R2, desc[UR6][R2.64] ;  /* 0x0000000602027981 */ /* 0x000ea2000c1e1900 */
[----:B------:R-:W-:Y:S02]  /*2120*/  IADD3 R4, PT, PT, R4, 0x1, RZ ;  /* 0x0000000104047810 */ /* 0x000fe40007ffe0ff */
[----:B------:R-:W-:Y:S02]  /*2130*/  IADD3 R5, PT, PT, R5, 0x200, RZ ;  /* 0x0000020005057810 */ /* 0x000fe40007ffe0ff */
[----:B------:R-:W-:Y:S01]  /*2140*/  ISETP.NE.AND P0, PT, R4, RZ, PT ;  /* 0x000000ff0400720c */ /* 0x000fe20003f05270 */
[----:B--2---:R-:W-:-:S12]  /*2150*/  FFMA R7, R2, R2, R7 ;  /* 0x0000000202077223 */ /* 0x004fd80000000007 */
[----:B------:R-:W-:Y:S05]  /*2160*/  @P0 BRA `(.L_x_455) ;  /* 0xfffffffc00e40947 */ /* 0x000fea000383ffff */
.L_x_446:
[----:B------:R-:W-:Y:S05]  /*2170*/  BSYNC.RECONVERGENT B1 ;  /* 0x0000000000017941 */ /* 0x000fea0003800200 */
.L_x_444:
        /* <DEDUP_REMOVED lines=33> */
[----:B------:R-:W3:Y:S04]  /*2390*/  LDS.128 R8, [UR4+0x30] ;  /* 0x00003004ff087984 */ /* 0x000ee80008000c00 */
[----:B------:R-:W4:Y:S01]  /*23a0*/  LDS.128 R16, [UR4+0x40] ;  /* 0x00004004ff107984 */ /* 0x000f220008000c00 */
[----:B0-----:R-:W-:-:S04]  /*23b0*/  FADD R5, R0, R5 ;  /* 0x0000000500057221 */ /* 0x001fc80000000000 */
        /* <DEDUP_REMOVED lines=13> */
[----:B------:R-:W-:-:S07]  /*2490*/  FADD R0, R18, R19 ;  /* 0x0000001312007221 */ /* 0x000fce0000000000 */
.L_x_442:
[----:B------:R-:W-:Y:S05]  /*24a0*/  BSYNC.RECONVERGENT B0 ;  /* 0x0000000000007941 */ /* 0x000fea0003800200 */
.L_x_427:
[----:B------:R-:W-:Y:S05]  /*24b0*/  @P0 EXIT ;  /* 0x000000000000094d */ /* 0x000fea0003800000 */
[----:B------:R-:W3:Y:S01]  /*24c0*/  LDCU UR4, c[0x0][0x398] ;  /* 0x00007300ff0477ac */ /* 0x000ee20008000800 */
[----:B012---:R-:W0:Y:S01]  /*24d0*/  LDC.64 R2, c[0x0][0x388] ;  /* 0x0000e200ff027b82 */ /* 0x007e220000000a00 */
[----:B---3--:R-:W-:-:S05]  /*24e0*/  I2FP.F32.S32 R5, UR4 ;  /* 0x0000000400057c45 */ /* 0x008fca0008201400 */
[----:B------:R-:W-:-:S06]  /*24f0*/  FADD R5, R5, R0 ;  /* 0x0000000005057221 */ /* 0x000fcc0000000000 */
[----:B------:R-:W0:Y:S02]  /*2500*/  F2I.TRUNC.NTZ R5, R5 ;  /* 0x0000000500057305 */ /* 0x000e24000020f100 */
[----:B0-----:R-:W-:Y:S01]  /*2510*/  STG.E desc[UR6][R2.64], R5 ;  /* 0x0000000502007986 */ /* 0x001fe2000c101906 */
[----:B------:R-:W-:Y:S05]  /*2520*/  EXIT ;  /* 0x000000000000794d */ /* 0x000fea0003800000 */
.L_x_456:
        /* <DEDUP_REMOVED lines=13> */
.L_x_479:


//--------------------- .text._ZN3cub18CUB_300001_SM_10006detail8for_each13static_kernelINS2_12policy_hub_t12policy_500_tElN6thrust24THRUST_300001_SM_1000_NS8cuda_cub6__fill7functorINS7_6detail15normal_iteratorINS7_10device_ptrIiEEEEiEEEEvT0_T1_ --------------------------
	.section	.text._ZN3cub18CUB_300001_SM_10006detail8for_each13static_kernelINS2_12policy_hub_t12policy_500_tElN6thrust24THRUST_300001_SM_1000_NS8cuda_cub6__fill7functorINS7_6detail15normal_iteratorINS7_10device_ptrIiEEEEiEEEEvT0_T1_,"ax",@progbits
	.align	128
        .global         _ZN3cub18CUB_300001_SM_10006detail8for_each13static_kernelINS2_12policy_hub_t12policy_500_tElN6thrust24THRUST_300001_SM_1000_NS8cuda_cub6__fill7functorINS7_6detail15normal_iteratorINS7_10device_ptrIiEEEEiEEEEvT0_T1_
        .type           _ZN3cub18CUB_300001_SM_10006detail8for_each13static_kernelINS2_12policy_hub_t12policy_500_tElN6thrust24THRUST_300001_SM_1000_NS8cuda_cub6__fill7functorINS7_6detail15normal_iteratorINS7_10device_ptrIiEEEEiEEEEvT0_T1_,@function
        .size           _ZN3cub18CUB_300001_SM_10006detail8for_each13static_kernelINS2_12policy_hub_t12policy_500_tElN6thrust24THRUST_300001_SM_1000_NS8cuda_cub6__fill7functorINS7_6detail15normal_iteratorINS7_10device_ptrIiEEEEiEEEEvT0_T1_,(.L_x_480 - _ZN3cub18CUB_300001_SM_10006detail8for_each13static_kernelINS2_12policy_hub_t12policy_500_tElN6thrust24THRUST_300001_SM_1000_NS8cuda_cub6__fill7functorINS7_6detail15normal_iteratorINS7_10device_ptrIiEEEEiEEEEvT0_T1_)
        .other          _ZN3cub18CUB_300001_SM_10006detail8for_each13static_kernelINS2_12policy_hub_t12policy_500_tElN6thrust24THRUST_300001_SM_1000_NS8cuda_cub6__fill7functorINS7_6detail15normal_iteratorINS7_10device_ptrIiEEEEiEEEEvT0_T1_,@"STO_CUDA_ENTRY STV_DEFAULT"
_ZN3cub18CUB_300001_SM_10006detail8for_each13static_kernelINS2_12policy_hub_t12policy_500_tElN6thrust24THRUST_300001_SM_1000_NS8cuda_cub6__fill7functorINS7_6detail15normal_iteratorINS7_10device_ptrIiEEEEiEEEEvT0_T1_:
.text._ZN3cub18CUB_300001_SM_10006detail8for_each13static_kernelINS2_12policy_hub_t12policy_500_tElN6thrust24THRUST_300001_SM_1000_NS8cuda_cub6__fill7functorINS7_6detail15normal_iteratorINS7_10device_ptrIiEEEEiEEEEvT0_T1_:
[----:B------:R-:W-:Y:S08]  /*0000*/  LDC R1, c[0x0][0x37c] ;  /* 0x0000df00ff017b82 */ /* 0x000ff00000000800 */
[----:B------:R-:W0:Y:S01]  /*0010*/  S2UR UR4, SR_CTAID.X ;  /* 0x00000000000479c3 */ /* 0x000e220000002500 */
[----:B------:R-:W1:Y:S01]  /*0020*/  LDCU.64 UR6, c[0x0][0x380] ;  /* 0x00007000ff0677ac */ /* 0x000e620008000a00 */
[----:B------:R-:W2:Y:S01]  /*0030*/  LDCU.64 UR8, c[0x0][0x358] ;  /* 0x00006b00ff0877ac */ /* 0x000ea20008000a00 */
[----:B0-----:R-:W-:-:S04]  /*0040*/  UIMAD.WIDE.U32 UR4, UR4, 0x200, URZ ;  /* 0x00000200040478a5 */ /* 0x001fc8000f8e00ff */
[----:B-1----:R-:W-:-:S04]  /*0050*/  UIADD3 UR6, UP0, UPT, -UR4, UR6, URZ ;  /* 0x0000000604067290 */ /* 0x002fc8000ff1e1ff */
[----:B------:R-:W-:Y:S02]  /*0060*/  UIADD3.X UR7, UPT, UPT, ~UR5, UR7, URZ, UP0, !UPT ;  /* 0x0000000705077290 */ /* 0x000fe400087fe5ff */
[----:B------:R-:W-:-:S04]  /*0070*/  UISETP.GE.U32.AND UP0, UPT, UR6, 0x200, UPT ;  /* 0x000002000600788c */ /* 0x000fc8000bf06070 */
[----:B------:R-:W-:-:S09]  /*0080*/  UISETP.GE.AND.EX UP0, UPT, UR7, URZ, UPT, UP0 ;  /* 0x000000ff0700728c */ /* 0x000fd2000bf06300 */
[----:B--2---:R-:W-:Y:S05]  /*0090*/  BRA.U !UP0, `(.L_x_457) ;  /* 0x0000000108287547 */ /* 0x004fea000b800000 */
[----:B------:R-:W0:Y:S01]  /*00a0*/  S2R R0, SR_TID.X ;  /* 0x0000000000007919 */ /* 0x000e220000002100 */
[----:B------:R-:W1:Y:S01]  /*00b0*/  LDCU.64 UR6, c[0x0][0x388] ;  /* 0x00007100ff0677ac */ /* 0x000e620008000a00 */
[----:B------:R-:W2:Y:S01]  /*00c0*/  LDC R5, c[0x0][0x390] ;  /* 0x0000e400ff057b82 */ /* 0x000ea20000000800 */
[----:B0-----:R-:W-:-:S05]  /*00d0*/  IADD3 R0, P0, PT, R0, UR4, RZ ;  /* 0x0000000400007c10 */ /* 0x001fca000ff1e0ff */
[----:B------:R-:W-:Y:S01]  /*00e0*/  IMAD.X R3, RZ, RZ, UR5, P0 ;  /* 0x00000005ff037e24 */ /* 0x000fe200080e06ff */
[----:B-1----:R-:W-:-:S04]  /*00f0*/  LEA R2, P0, R0, UR6, 0x2 ;  /* 0x0000000600027c11 */ /* 0x002fc8000f8010ff */
[----:B------:R-:W-:-:S05]  /*0100*/  LEA.HI.X R3, R0, UR7, R3, 0x2, P0 ;  /* 0x0000000700037c11 */ /* 0x000fca00080f1403 */
[----:B--2---:R-:W-:Y:S04]  /*0110*/  STG.E desc[UR8][R2.64], R5 ;  /* 0x0000000502007986 */ /* 0x004fe8000c101908 */
[----:B------:R-:W-:Y:S01]  /*0120*/  STG.E desc[UR8][R2.64+0x400], R5 ;  /* 0x0004000502007986 */ /* 0x000fe2000c101908 */
[----:B------:R-:W-:Y:S05]  /*0130*/  EXIT ;  /* 0x000000000000794d */ /* 0x000fea0003800000 */
.L_x_457:
[----:B------:R-:W0:Y:S01]  /*0140*/  S2R R0, SR_TID.X ;  /* 0x0000000000007919 */ /* 0x000e220000002100 */
[----:B------:R-:W-:Y:S01]  /*0150*/  USHF.R.S32.HI UR7, URZ, 0x1f, UR6 ;  /* 0x0000001fff077899 */ /* 0x000fe20008011406 */
[----:B------:R-:W1:Y:S05]  /*0160*/  LDCU.64 UR10, c[0x0][0x388] ;  /* 0x00007100ff0a77ac */ /* 0x000e6a0008000a00 */
[----:B------:R-:W-:Y:S02]  /*0170*/  IMAD.U32 R2, RZ, RZ, UR7 ;  /* 0x00000007ff027e24 */ /* 0x000fe4000f8e00ff */
[----:B------:R-:W-:Y:S01]  /*0180*/  IMAD.U32 R4, RZ, RZ, UR7 ;  /* 0x00000007ff047e24 */ /* 0x000fe2000f8e00ff */
[----:B0-----:R-:W-:-:S04]  /*0190*/  ISETP.LT.U32.AND P0, PT, R0, UR6, PT ;  /* 0x0000000600007c0c */ /* 0x001fc8000bf01070 */
[----:B------:R-:W-:Y:S01]  /*01a0*/  ISETP.GT.AND.EX P0, PT, R2, RZ, PT, P0 ;  /* 0x000000ff0200720c */ /* 0x000fe20003f04300 */
[C---:B------:R-:W-:Y:S01]  /*01b0*/  VIADD R2, R0.reuse, 0x100 ;  /* 0x0000010000027836 */ /* 0x040fe20000000000 */
[----:B------:R-:W-:-:S04]  /*01c0*/  IADD3 R0, P2, PT, R0, UR4, RZ ;  /* 0x0000000400007c10 */ /* 0x000fc8000ff5e0ff */
[----:B------:R-:W-:Y:S01]  /*01d0*/  ISETP.LT.U32.AND P1, PT, R2, UR6, PT ;  /* 0x0000000602007c0c */ /* 0x000fe2000bf21070 */
[----:B------:R-:W-:Y:S01]  /*01e0*/  IMAD.X R3, RZ, RZ, UR5, P2 ;  /* 0x00000005ff037e24 */ /* 0x000fe200090e06ff */
[----:B-1----:R-:W-:Y:S02]  /*01f0*/  LEA R2, P2, R0, UR10, 0x2 ;  /* 0x0000000a00027c11 */ /* 0x002fe4000f8410ff */
[----:B------:R-:W-:Y:S02]  /*0200*/  ISETP.GT.AND.EX P1, PT, R4, RZ, PT, P1 ;  /* 0x000000ff0400720c */ /* 0x000fe40003f24310 */
[----:B------:R-:W-:Y:S01]  /*0210*/  LEA.HI.X R3, R0, UR11, R3, 0x2, P2 ;  /* 0x0000000b00037c11 */ /* 0x000fe200090f1403 */
[----:B------:R-:W0:Y:S04]  /*0220*/  @P0 LDC R5, c[0x0][0x390] ;  /* 0x0000e400ff050b82 */ /* 0x000e280000000800 */
[----:B0-----:R0:W-:Y:S06]  /*0230*/  @P0 STG.E desc[UR8][R2.64], R5 ;  /* 0x0000000502000986 */ /* 0x0011ec000c101908 */
[----:B------:R-:W-:Y:S05]  /*0240*/  @!P1 EXIT ;  /* 0x000000000000994d */ /* 0x000fea0003800000 */
[----:B0-----:R-:W0:Y:S02]  /*0250*/  LDC R5, c[0x0][0x390] ;  /* 0x0000e400ff057b82 */ /* 0x001e240000000800 */
[----:B0-----:R-:W-:Y:S01]  /*0260*/  STG.E desc[UR8][R2.64+0x400], R5 ;  /* 0x0004000502007986 */ /* 0x001fe2000c101908 */
[----:B------:R-:W-:Y:S05]  /*0270*/  EXIT ;  /* 0x000000000000794d */ /* 0x000fea0003800000 */
.L_x_458:
        /* <DEDUP_REMOVED lines=16> */
.L_x_480:


//--------------------- .text._ZN3cub18CUB_300001_SM_10006detail8for_each13static_kernelINS2_12policy_hub_t12policy_500_tElNS2_12op_wrapper_tIl11functor_addN6thrust24THRUST_300001_SM_1000_NS12zip_iteratorIN4cuda3std3__45tupleIJNS9_6detail15normal_iteratorINS9_10device_ptrIiEEEESJ_SJ_SJ_EEEEEEEEEvT0_T1_ --------------------------
	.section	.text._ZN3cub18CUB_300001_SM_10006detail8for_each13static_kernelINS2_12policy_hub_t12policy_500_tElNS2_12op_wrapper_tIl11functor_addN6thrust24THRUST_300001_SM_1000_NS12zip_iteratorIN4cuda3std3__45tupleIJNS9_6detail15normal_iteratorINS9_10device_ptrIiEEEESJ_SJ_SJ_EEEEEEEEEvT0_T1_,"ax",@progbits
	.align	128
        .global         _ZN3cub18CUB_300001_SM_10006detail8for_each13static_kernelINS2_12policy_hub_t12policy_500_tElNS2_12op_wrapper_tIl11functor_addN6thrust24THRUST_300001_SM_1000_NS12zip_iteratorIN4cuda3std3__45tupleIJNS9_6detail15normal_iteratorINS9_10device_ptrIiEEEESJ_SJ_SJ_EEEEEEEEEvT0_T1_
        .type           _ZN3cub18CUB_300001_SM_10006detail8for_each13static_kernelINS2_12policy_hub_t12policy_500_tElNS2_12op_wrapper_tIl11functor_addN6thrust24THRUST_300001_SM_1000_NS12zip_iteratorIN4cuda3std3__45tupleIJNS9_6detail15normal_iteratorINS9_10device_ptrIiEEEESJ_SJ_SJ_EEEEEEEEEvT0_T1_,@function
        .size           _ZN3cub18CUB_300001_SM_10006detail8for_each13static_kernelINS2_12policy_hub_t12policy_500_tElNS2_12op_wrapper_tIl11functor_addN6thrust24THRUST_300001_SM_1000_NS12zip_iteratorIN4cuda3std3__45tupleIJNS9_6detail15normal_iteratorINS9_10device_ptrIiEEEESJ_SJ_SJ_EEEEEEEEEvT0_T1_,(.L_x_481 - _ZN3cub18CUB_300001_SM_10006detail8for_each13static_kernelINS2_12policy_hub_t12policy_500_tElNS2_12op_wrapper_tIl11functor_addN6thrust24THRUST_300001_SM_1000_NS12zip_iteratorIN4cuda3std3__45tupleIJNS9_6detail15normal_iteratorINS9_10device_ptrIiEEEESJ_SJ_SJ_EEEEEEEEEvT0_T1_)
        .other          _ZN3cub18CUB_300001_SM_10006detail8for_each13static_kernelINS2_12policy_hub_t12policy_500_tElNS2_12op_wrapper_tIl11functor_addN6thrust24THRUST_300001_SM_1000_NS12zip_iteratorIN4cuda3std3__45tupleIJNS9_6detail15normal_iteratorINS9_10device_ptrIiEEEESJ_SJ_SJ_EEEEEEEEEvT0_T1_,@"STO_CUDA_ENTRY STV_DEFAULT"
_ZN3cub18CUB_300001_SM_10006detail8for_each13static_kernelINS2_12policy_hub_t12policy_500_tElNS2_12op_wrapper_tIl11functor_addN6thrust24THRUST_300001_SM_1000_NS12zip_iteratorIN4cuda3std3__45tupleIJNS9_6detail15normal_iteratorINS9_10device_ptrIiEEEESJ_SJ_SJ_EEEEEEEEEvT0_T1_:
.text._ZN3cub18CUB_300001_SM_10006detail8for_each13static_kernelINS2_12policy_hub_t12policy_500_tElNS2_12op_wrapper_tIl11functor_addN6thrust24THRUST_300001_SM_1000_NS12zip_iteratorIN4cuda3std3__45tupleIJNS9_6detail15normal_iteratorINS9_10device_ptrIiEEEESJ_SJ_SJ_EEEEEEEEEvT0_T1_:
        /* <DEDUP_REMOVED lines=11> */
[----:B------:R-:W1:Y:S01]  /*00b0*/  LDCU.128 UR12, c[0x0][0x390] ;  /* 0x00007200ff0c77ac */ /* 0x000e620008000c00 */
[----:B------:R-:W2:Y:S01]  /*00c0*/  LDC.64 R12, c[0x0][0x3a8] ;  /* 0x0000ea00ff0c7b82 */ /* 0x000ea20000000a00 */
[----:B------:R-:W3:Y:S01]  /*00d0*/  LDCU.64 UR10, c[0x0][0x388] ;  /* 0x00007100ff0a77ac */ /* 0x000ee20008000a00 */
[----:B0-----:R-:W-:-:S05]  /*00e0*/  IADD3 R0, P0, PT, R0, UR4, RZ ;  /* 0x0000000400007c10 */ /* 0x001fca000ff1e0ff */
[----:B------:R-:W-:Y:S02]  /*00f0*/  IMAD.X R3, RZ, RZ, UR5, P0 ;  /* 0x00000005ff037e24 */ /* 0x000fe400080e06ff */
[----:B------:R-:W-:-:S03]  /*0100*/  IMAD.SHL.U32 R2, R0, 0x4, RZ ;  /* 0x0000000400027824 */ /* 0x000fc600078e00ff */
[----:B------:R-:W-:Y:S02]  /*0110*/  SHF.L.U64.HI R3, R0, 0x2, R3 ;  /* 0x0000000200037819 */ /* 0x000fe40000010203 */
[----:B-1----:R-:W-:-:S04]  /*0120*/  IADD3 R8, P0, PT, R2, UR14, RZ ;  /* 0x0000000e02087c10 */ /* 0x002fc8000ff1e0ff */
[----:B------:R-:W-:-:S05]  /*0130*/  IADD3.X R9, PT, PT, R3, UR15, RZ, P0, !PT ;  /* 0x0000000f03097c10 */ /* 0x000fca00087fe4ff */
[----:B------:R-:W2:Y:S01]  /*0140*/  LDG.E R11, desc[UR8][R8.64] ;  /* 0x00000008080b7981 */ /* 0x000ea2000c1e1900 */
[C---:B---3--:R-:W-:Y:S02]  /*0150*/  IADD3 R6, P0, PT, R2.reuse, UR10, RZ ;  /* 0x0000000a02067c10 */ /* 0x048fe4000ff1e0ff */
[----:B------:R-:W-:Y:S02]  /*0160*/  IADD3 R4, P1, PT, R2, UR12, RZ ;  /* 0x0000000c02047c10 */ /* 0x000fe4000ff3e0ff */
[C---:B------:R-:W-:Y:S01]  /*0170*/  IADD3.X R7, PT, PT, R3.reuse, UR11, RZ, P0, !PT ;  /* 0x0000000b03077c10 */ /* 0x040fe200087fe4ff */
[----:B------:R-:W0:Y:S01]  /*0180*/  LDCU.64 UR10, c[0x0][0x3a0] ;  /* 0x00007400ff0a77ac */ /* 0x000e220008000a00 */
[----:B------:R-:W-:-:S03]  /*0190*/  IADD3.X R5, PT, PT, R3, UR13, RZ, P1, !PT ;  /* 0x0000000d03057c10 */ /* 0x000fc60008ffe4ff */
[----:B------:R-:W3:Y:S04]  /*01a0*/  LDG.E R0, desc[UR8][R6.64] ;  /* 0x0000000806007981 */ /* 0x000ee8000c1e1900 */
[----:B------:R-:W3:Y:S01]  /*01b0*/  LDG.E R15, desc[UR8][R4.64] ;  /* 0x00000008040f7981 */ /* 0x000ee2000c1e1900 */
[----:B--2---:R-:W-:-:S06]  /*01c0*/  IMAD.WIDE R10, R11, 0x4, R12 ;  /* 0x000000040b0a7825 */ /* 0x004fcc00078e020c */
[----:B------:R-:W3:Y:S01]  /*01d0*/  LDG.E R10, desc[UR8][R10.64] ;  /* 0x000000080a0a7981 */ /* 0x000ee2000c1e1900 */
[----:B0-----:R-:W-:-:S04]  /*01e0*/  IADD3 R2, P0, PT, R2, UR10, RZ ;  /* 0x0000000a02027c10 */ /* 0x001fc8000ff1e0ff */
[----:B------:R-:W-:Y:S02]  /*01f0*/  IADD3.X R3, PT, PT, R3, UR11, RZ, P0, !PT ;  /* 0x0000000b03037c10 */ /* 0x000fe400087fe4ff */
[----:B---3--:R-:W-:-:S05]  /*0200*/  IADD3 R15, PT, PT, R10, R15, R0 ;  /* 0x0000000f0a0f7210 */ /* 0x008fca0007ffe000 */
[----:B------:R-:W-:Y:S04]  /*0210*/  STG.E desc[UR8][R2.64], R15 ;  /* 0x0000000f02007986 */ /* 0x000fe8000c101908 */
[----:B------:R-:W2:Y:S04]  /*0220*/  LDG.E R9, desc[UR8][R8.64+0x400] ;  /* 0x0004000808097981 */ /* 0x000ea8000c1e1900 */
[----:B------:R-:W3:Y:S04]  /*0230*/  LDG.E R0, desc[UR8][R6.64+0x400] ;  /* 0x0004000806007981 */ /* 0x000ee8000c1e1900 */
[----:B------:R-:W3:Y:S01]  /*0240*/  LDG.E R17, desc[UR8][R4.64+0x400] ;  /* 0x0004000804117981 */ /* 0x000ee2000c1e1900 */
[----:B--2---:R-:W-:-:S06]  /*0250*/  IMAD.WIDE R12, R9, 0x4, R12 ;  /* 0x00000004090c7825 */ /* 0x004fcc00078e020c */
[----:B------:R-:W3:Y:S02]  /*0260*/  LDG.E R12, desc[UR8][R12.64] ;  /* 0x000000080c0c7981 */ /* 0x000ee4000c1e1900 */
[----:B---3--:R-:W-:-:S05]  /*0270*/  IADD3 R17, PT, PT, R12, R17, R0 ;  /* 0x000000110c117210 */ /* 0x008fca0007ffe000 */
[----:B------:R-:W-:Y:S01]  /*0280*/  STG.E desc[UR8][R2.64+0x400], R17 ;  /* 0x0004001102007986 */ /* 0x000fe2000c101908 */
[----:B------:R-:W-:Y:S05]  /*0290*/  EXIT ;  /* 0x000000000000794d */ /* 0x000fea0003800000 */
.L_x_459:
[----:B------:R-:W0:Y:S01]  /*02a0*/  S2R R0, SR_TID.X ;  /* 0x0000000000007919 */ /* 0x000e220000002100 */
[----:B------:R-:W-:Y:S01]  /*02b0*/  USHF.R.S32.HI UR7, URZ, 0x1f, UR6 ;  /* 0x0000001fff077899 */ /* 0x000fe20008011406 */
[----:B------:R-:W-:Y:S05]  /*02c0*/  BSSY.RECONVERGENT B0, `(.L_x_460) ;  /* 0x0000020000007945 */ /* 0x000fea0003800200 */
[----:B------:R-:W-:Y:S01]  /*02d0*/  IMAD.U32 R3, RZ, RZ, UR7 ;  /* 0x00000007ff037e24 */ /* 0x000fe2000f8e00ff */
[C---:B0-----:R-:W-:Y:S01]  /*02e0*/  ISETP.LT.U32.AND P1, PT, R0.reuse, UR6, PT ;  /* 0x0000000600007c0c */ /* 0x041fe2000bf21070 */
[----:B------:R-:W-:-:S03]  /*02f0*/  VIADD R2, R0, 0x100 ;  /* 0x0000010000027836 */ /* 0x000fc60000000000 */
[----:B------:R-:W-:Y:S02]  /*0300*/  ISETP.GT.AND.EX P1, PT, R3, RZ, PT, P1 ;  /* 0x000000ff0300720c */ /* 0x000fe40003f24310 */
[----:B------:R-:W-:Y:S01]  /*0310*/  ISETP.LT.U32.AND P0, PT, R2, UR6, PT ;  /* 0x0000000602007c0c */ /* 0x000fe2000bf01070 */
[----:B------:R-:W-:-:S05]  /*0320*/  IMAD.U32 R2, RZ, RZ, UR7 ;  /* 0x00000007ff027e24 */ /* 0x000fca000f8e00ff */
[----:B------:R-:W-:-:S05]  /*0330*/  ISETP.GT.AND.EX P0, PT, R2, RZ, PT, P0 ;  /* 0x000000ff0200720c */ /* 0x000fca0003f04300 */
[----:B------:R-:W-:Y:S08]  /*0340*/  @!P1 BRA `(.L_x_461) ;  /* 0x00000000005c9947 */ /* 0x000ff00003800000 */
[----:B------:R-:W0:Y:S01]  /*0350*/  LDCU.128 UR12, c[0x0][0x390] ;  /* 0x00007200ff0c77ac */ /* 0x000e220008000c00 */
[----:B------:R-:W-:Y:S01]  /*0360*/  IADD3 R2, P1, PT, R0, UR4, RZ ;  /* 0x0000000400027c10 */ /* 0x000fe2000ff3e0ff */
[----:B------:R-:W1:Y:S04]  /*0370*/  LDCU.64 UR10, c[0x0][0x388] ;  /* 0x00007100ff0a77ac */ /* 0x000e680008000a00 */
[----:B------:R-:W-:Y:S02]  /*0380*/  IMAD.X R3, RZ, RZ, UR5, P1 ;  /* 0x00000005ff037e24 */ /* 0x000fe400088e06ff */
[----:B------:R-:W-:-:S03]  /*0390*/  IMAD.SHL.U32 R11, R2, 0x4, RZ ;  /* 0x00000004020b7824 */ /* 0x000fc600078e00ff */
[----:B------:R-:W-:Y:S02]  /*03a0*/  SHF.L.U64.HI R10, R2, 0x2, R3 ;  /* 0x00000002020a7819 */ /* 0x000fe40000010203 */
[----:B------:R-:W2:Y:S01]  /*03b0*/  LDC.64 R2, c[0x0][0x3a8] ;  /* 0x0000ea00ff027b82 */ /* 0x000ea20000000a00 */
[----:B0-----:R-:W-:-:S04]  /*03c0*/  IADD3 R8, P1, PT, R11, UR14, RZ ;  /* 0x0000000e0b087c10 */ /* 0x001fc8000ff3e0ff */
[----:B------:R-:W-:-:S06]  /*03d0*/  IADD3.X R9, PT, PT, R10, UR15, RZ, P1, !PT ;  /* 0x0000000f0a097c10 */ /* 0x000fcc0008ffe4ff */
[----:B------:R-:W2:Y:S01]  /*03e0*/  LDG.E R9, desc[UR8][R8.64] ;  /* 0x0000000808097981 */ /* 0x000ea2000c1e1900 */
[C---:B------:R-:W-:Y:S02]  /*03f0*/  IADD3 R6, P2, PT, R11.reuse, UR12, RZ ;  /* 0x0000000c0b067c10 */ /* 0x040fe4000ff5e0ff */
[----:B-1----:R-:W-:Y:S02]  /*0400*/  IADD3 R4, P1, PT, R11, UR10, RZ ;  /* 0x0000000a0b047c10 */ /* 0x002fe4000ff3e0ff */
[C---:B------:R-:W-:Y:S02]  /*0410*/  IADD3.X R7, PT, PT, R10.reuse, UR13, RZ, P2, !PT ;  /* 0x0000000d0a077c10 */ /* 0x040fe400097fe4ff */
[----:B------:R-:W-:Y:S01]  /*0420*/  IADD3.X R5, PT, PT, R10, UR11, RZ, P1, !PT ;  /* 0x0000000b0a057c10 */ /* 0x000fe20008ffe4ff */
[----:B------:R-:W0:Y:S03]  /*0430*/  LDCU.64 UR10, c[0x0][0x3a0] ;  /* 0x00007400ff0a77ac */ /* 0x000e260008000a00 */
[----:B------:R-:W3:Y:S04]  /*0440*/  LDG.E R7, desc[UR8][R6.64] ;  /* 0x0000000806077981 */ /* 0x000ee8000c1e1900 */
[----:B------:R-:W3:Y:S01]  /*0450*/  LDG.E R4, desc[UR8][R4.64] ;  /* 0x0000000804047981 */ /* 0x000ee2000c1e1900 */
[----:B--2---:R-:W-:-:S06]  /*0460*/  IMAD.WIDE R2, R9, 0x4, R2 ;  /* 0x0000000409027825 */ /* 0x004fcc00078e0202 */
[----:B------:R-:W3:Y:S01]  /*0470*/  LDG.E R2, desc[UR8][R2.64] ;  /* 0x0000000802027981 */ /* 0x000ee2000c1e1900 */
[----:B0-----:R-:W-:-:S04]  /*0480*/  IADD3 R8, P1, PT, R11, UR10, RZ ;  /* 0x0000000a0b087c10 */ /* 0x001fc8000ff3e0ff */
[----:B------:R-:W-:Y:S02]  /*0490*/  IADD3.X R9, PT, PT, R10, UR11, RZ, P1, !PT ;  /* 0x0000000b0a097c10 */ /* 0x000fe40008ffe4ff */
[----:B---3--:R-:W-:-:S05]  /*04a0*/  IADD3 R11, PT, PT, R2, R7, R4 ;  /* 0x00000007020b7210 */ /* 0x008fca0007ffe004 */
[----:B------:R0:W-:Y:S02]  /*04b0*/  STG.E desc[UR8][R8.64], R11 ;  /* 0x0000000b08007986 */ /* 0x0001e4000c101908 */
.L_x_461:
[----:B------:R-:W-:Y:S05]  /*04c0*/  BSYNC.RECONVERGENT B0 ;  /* 0x0000000000007941 */ /* 0x000fea0003800200 */
.L_x_460:
[----:B------:R-:W-:Y:S05]  /*04d0*/  @!P0 EXIT ;  /* 0x000000000000894d */ /* 0x000fea0003800000 */
        /* <DEDUP_REMOVED lines=22> */
[----:B------:R-:W-:Y:S01]  /*0640*/  STG.E desc[UR8][R8.64+0x400], R11 ;  /* 0x0004000b08007986 */ /* 0x000fe2000c101908 */
[----:B------:R-:W-:Y:S05]  /*0650*/  EXIT ;  /* 0x000000000000794d */ /* 0x000fea0003800000 */
.L_x_462:
        /* <DEDUP_REMOVED lines=10> */
.L_x_481:


//--------------------- .text._ZN3cub18CUB_300001_SM_10006detail8for_each13static_kernelINS2_12policy_hub_t12policy_500_tElN6thrust24THRUST_300001_SM_1000_NS8cuda_cub10__tabulate7functorINS7_6detail15normal_iteratorINS7_10device_ptrIiEEEENS7_6system6detail7generic6detail22compute_sequence_valueIivEElEEEEvT0_T1_ --------------------------
	.section	.text._ZN3cub18CUB_300001_SM_10006detail8for_each13static_kernelINS2_12policy_hub_t12policy_500_tElN6thrust24THRUST_300001_SM_1000_NS8cuda_cub10__tabulate7functorINS7_6detail15normal_iteratorINS7_10device_ptrIiEEEENS7_6system6detail7generic6detail22compute_sequence_valueIivEElEEEEvT0_T1_,"ax",@progbits
	.align	128
        .global         _ZN3cub18CUB_300001_SM_10006detail8for_each13static_kernelINS2_12policy_hub_t12policy_500_tElN6thrust24THRUST_300001_SM_1000_NS8cuda_cub10__tabulate7functorINS7_6detail15normal_iteratorINS7_10device_ptrIiEEEENS7_6system6detail7generic6detail22compute_sequence_valueIivEElEEEEvT0_T1_
        .type           _ZN3cub18CUB_300001_SM_10006detail8for_each13static_kernelINS2_12policy_hub_t12policy_500_tElN6thrust24THRUST_300001_SM_1000_NS8cuda_cub10__tabulate7functorINS7_6detail15normal_iteratorINS7_10device_ptrIiEEEENS7_6system6detail7generic6detail22compute_sequence_valueIivEElEEEEvT0_T1_,@function
        .size           _ZN3cub18CUB_300001_SM_10006detail8for_each13static_kernelINS2_12policy_hub_t12policy_500_tElN6thrust24THRUST_300001_SM_1000_NS8cuda_cub10__tabulate7functorINS7_6detail15normal_iteratorINS7_10device_ptrIiEEEENS7_6system6detail7generic6detail22compute_sequence_valueIivEElEEEEvT0_T1_,(.L_x_482 - _ZN3cub18CUB_300001_SM_10006detail8for_each13static_kernelINS2_12policy_hub_t12policy_500_tElN6thrust24THRUST_300001_SM_1000_NS8cuda_cub10__tabulate7functorINS7_6detail15normal_iteratorINS7_10device_ptrIiEEEENS7_6system6detail7generic6detail22compute_sequence_valueIivEElEEEEvT0_T1_)
        .other          _ZN3cub18CUB_300001_SM_10006detail8for_each13static_kernelINS2_12policy_hub_t12policy_500_tElN6thrust24THRUST_300001_SM_1000_NS8cuda_cub10__tabulate7functorINS7_6detail15normal_iteratorINS7_10device_ptrIiEEEENS7_6system6detail7generic6detail22compute_sequence_valueIivEElEEEEvT0_T1_,@"STO_CUDA_ENTRY STV_DEFAULT"
_ZN3cub18CUB_300001_SM_10006detail8for_each13static_kernelINS2_12policy_hub_t12policy_500_tElN6thrust24THRUST_300001_SM_1000_NS8cuda_cub10__tabulate7functorINS7_6detail15normal_iteratorINS7_10device_ptrIiEEEENS7_6system6detail7generic6detail22compute_sequence_valueIivEElEEEEvT0_T1_:
.text._ZN3cub18CUB_300001_SM_10006detail8for_each13static_kernelINS2_12policy_hub_t12policy_500_tElN6thrust24THRUST_300001_SM_1000_NS8cuda_cub10__tabulate7functorINS7_6detail15normal_iteratorINS7_10device_ptrIiEEEENS7_6system6detail7generic6detail22compute_sequence_valueIivEElEEEEvT0_T1_:
        /* <DEDUP_REMOVED lines=11> */
[----:B------:R-:W1:Y:S01]  /*00b0*/  LDC.64 R6, c[0x0][0x390] ;  /* 0x0000e400ff067b82 */ /* 0x000e620000000a00 */
[----:B------:R-:W2:Y:S01]  /*00c0*/  LDCU.64 UR10, c[0x0][0x388] ;  /* 0x00007100ff0a77ac */ /* 0x000ea20008000a00 */
[----:B0-----:R-:W-:-:S05]  /*00d0*/  IADD3 R5, P0, PT, R0, UR4, RZ ;  /* 0x0000000400057c10 */ /* 0x001fca000ff1e0ff */
[----:B------:R-:W-:Y:S01]  /*00e0*/  IMAD.X R4, RZ, RZ, UR5, P0 ;  /* 0x00000005ff047e24 */ /* 0x000fe200080e06ff */
[C---:B--2---:R-:W-:Y:S01]  /*00f0*/  LEA R2, P0, R5.reuse, UR10, 0x2 ;  /* 0x0000000a05027c11 */ /* 0x044fe2000f8010ff */
[----:B------:R-:W-:-:S03]  /*0100*/  VIADD R0, R5, 0x100 ;  /* 0x0000010005007836 */ /* 0x000fc60000000000 */
[C---:B------:R-:W-:Y:S01]  /*0110*/  LEA.HI.X R3, R5.reuse, UR11, R4, 0x2, P0 ;  /* 0x0000000b05037c11 */ /* 0x040fe200080f1404 */
[-CC-:B-1----:R-:W-:Y:S02]  /*0120*/  IMAD R5, R5, R7.reuse, R6.reuse ;  /* 0x0000000705057224 */ /* 0x182fe400078e0206 */
[----:B------:R-:W-:-:S03]  /*0130*/  IMAD R7, R0, R7, R6 ;  /* 0x0000000700077224 */ /* 0x000fc600078e0206 */
[----:B------:R-:W-:Y:S04]  /*0140*/  STG.E desc[UR8][R2.64], R5 ;  /* 0x0000000502007986 */ /* 0x000fe8000c101908 */
[----:B------:R-:W-:Y:S01]  /*0150*/  STG.E desc[UR8][R2.64+0x400], R7 ;  /* 0x0004000702007986 */ /* 0x000fe2000c101908 */
[----:B------:R-:W-:Y:S05]  /*0160*/  EXIT ;  /* 0x000000000000794d */ /* 0x000fea0003800000 */
.L_x_463:
[----:B------:R-:W0:Y:S01]  /*0170*/  S2R R2, SR_TID.X ;  /* 0x0000000000027919 */ /* 0x000e220000002100 */
[----:B------:R-:W-:Y:S01]  /*0180*/  USHF.R.S32.HI UR7, URZ, 0x1f, UR6 ;  /* 0x0000001fff077899 */ /* 0x000fe20008011406 */
[----:B------:R-:W-:Y:S05]  /*0190*/  BSSY.RECONVERGENT B0, `(.L_x_464) ;  /* 0x0000011000007945 */ /* 0x000fea0003800200 */
[----:B------:R-:W-:Y:S02]  /*01a0*/  IMAD.U32 R3, RZ, RZ, UR7 ;  /* 0x00000007ff037e24 */ /* 0x000fe4000f8e00ff */
[----:B------:R-:W-:Y:S01]  /*01b0*/  IMAD.U32 R4, RZ, RZ, UR7 ;  /* 0x00000007ff047e24 */ /* 0x000fe2000f8e00ff */
[C---:B0-----:R-:W-:Y:S01]  /*01c0*/  ISETP.LT.U32.AND P0, PT, R2.reuse, UR6, PT ;  /* 0x0000000602007c0c */ /* 0x041fe2000bf01070 */
[----:B------:R-:W-:-:S03]  /*01d0*/  VIADD R0, R2, 0x100 ;  /* 0x0000010002007836 */ /* 0x000fc60000000000 */
[----:B------:R-:W-:Y:S02]  /*01e0*/  ISETP.GT.AND.EX P0, PT, R3, RZ, PT, P0 ;  /* 0x000000ff0300720c */ /* 0x000fe40003f04300 */
[----:B------:R-:W-:-:S04]  /*01f0*/  ISETP.LT.U32.AND P1, PT, R0, UR6, PT ;  /* 0x0000000600007c0c */ /* 0x000fc8000bf21070 */
[----:B------:R-:W-:-:S07]  /*0200*/  ISETP.GT.AND.EX P1, PT, R4, RZ, PT, P1 ;  /* 0x000000ff0400720c */ /* 0x000fce0003f24310 */
[----:B------:R-:W-:Y:S06]  /*0210*/  @!P0 BRA `(.L_x_465) ;  /* 0x0000000000208947 */ /* 0x000fec0003800000 */
[----:B------:R-:W0:Y:S01]  /*0220*/  LDC.64 R6, c[0x0][0x390] ;  /* 0x0000e400ff067b82 */ /* 0x000e220000000a00 */
[----:B------:R-:W1:Y:S01]  /*0230*/  LDCU.64 UR10, c[0x0][0x388] ;  /* 0x00007100ff0a77ac */ /* 0x000e620008000a00 */
[----:B------:R-:W-:-:S05]  /*0240*/  IADD3 R4, P0, PT, R2, UR4, RZ ;  /* 0x0000000402047c10 */ /* 0x000fca000ff1e0ff */
[----:B------:R-:W-:Y:S01]  /*0250*/  IMAD.X R3, RZ, RZ, UR5, P0 ;  /* 0x00000005ff037e24 */ /* 0x000fe200080e06ff */
[----:B-1----:R-:W-:-:S04]  /*0260*/  LEA R2, P0, R4, UR10, 0x2 ;  /* 0x0000000a04027c11 */ /* 0x002fc8000f8010ff */
[C---:B------:R-:W-:Y:S01]  /*0270*/  LEA.HI.X R3, R4.reuse, UR11, R3, 0x2, P0 ;  /* 0x0000000b04037c11 */ /* 0x040fe200080f1403 */
[----:B0-----:R-:W-:-:S05]  /*0280*/  IMAD R7, R4, R7, R6 ;  /* 0x0000000704077224 */ /* 0x001fca00078e0206 */
[----:B------:R0:W-:Y:S03]  /*0290*/  STG.E desc[UR8][R2.64], R7 ;  /* 0x0000000702007986 */ /* 0x0001e6000c101908 */
.L_x_465:
[----:B------:R-:W-:Y:S05]  /*02a0*/  BSYNC.RECONVERGENT B0 ;  /* 0x0000000000007941 */ /* 0x000fea0003800200 */
.L_x_464:
[----:B------:R-:W-:Y:S05]  /*02b0*/  @!P1 EXIT ;  /* 0x000000000000994d */ /* 0x000fea0003800000 */
[----:B------:R-:W1:Y:S01]  /*02c0*/  LDC.64 R4, c[0x0][0x390] ;  /* 0x0000e400ff047b82 */ /* 0x000e620000000a00 */
[----:B------:R-:W2:Y:S01]  /*02d0*/  LDCU.64 UR6, c[0x0][0x388] ;  /* 0x00007100ff0677ac */ /* 0x000ea20008000a00 */
[----:B------:R-:W-:-:S05]  /*02e0*/  IADD3 R0, P0, PT, R0, UR4, RZ ;  /* 0x0000000400007c10 */ /* 0x000fca000ff1e0ff */
[----:B0-----:R-:W-:Y:S01]  /*02f0*/  IMAD.X R3, RZ, RZ, UR5, P0 ;  /* 0x00000005ff037e24 */ /* 0x001fe200080e06ff */
[----:B--2---:R-:W-:-:S04]  /*0300*/  LEA R2, P0, R0, UR6, 0x2 ;  /* 0x0000000600027c11 */ /* 0x004fc8000f8010ff */
[C---:B------:R-:W-:Y:S01]  /*0310*/  LEA.HI.X R3, R0.reuse, UR7, R3, 0x2, P0 ;  /* 0x0000000700037c11 */ /* 0x040fe200080f1403 */
[----:B-1----:R-:W-:-:S05]  /*0320*/  IMAD R5, R0, R5, R4 ;  /* 0x0000000500057224 */ /* 0x002fca00078e0204 */
[----:B------:R-:W-:Y:S01]  /*0330*/  STG.E desc[UR8][R2.64], R5 ;  /* 0x0000000502007986 */ /* 0x000fe2000c101908 */
[----:B------:R-:W-:Y:S05]  /*0340*/  EXIT ;  /* 0x000000000000794d */ /* 0x000fea0003800000 */
.L_x_466:
        /* <DEDUP_REMOVED lines=11> */
.L_x_482:


//--------------------- .text._ZN3cub18CUB_300001_SM_10006detail8for_each13static_kernelINS2_12policy_hub_t12policy_500_tEmN6thrust24THRUST_300001_SM_1000_NS8cuda_cub20__uninitialized_fill7functorINS7_10device_ptrIiEEiEEEEvT0_T1_ --------------------------
	.section	.text._ZN3cub18CUB_300001_SM_10006detail8for_each13static_kernelINS2_12policy_hub_t12policy_500_tEmN6thrust24THRUST_300001_SM_1000_NS8cuda_cub20__uninitialized_fill7functorINS7_10device_ptrIiEEiEEEEvT0_T1_,"ax",@progbits
	.align	128
        .global         _ZN3cub18CUB_300001_SM_10006detail8for_each13static_kernelINS2_12policy_hub_t12policy_500_tEmN6thrust24THRUST_300001_SM_1000_NS8cuda_cub20__uninitialized_fill7functorINS7_10device_ptrIiEEiEEEEvT0_T1_
        .type           _ZN3cub18CUB_300001_SM_10006detail8for_each13static_kernelINS2_12policy_hub_t12policy_500_tEmN6thrust24THRUST_300001_SM_1000_NS8cuda_cub20__uninitialized_fill7functorINS7_10device_ptrIiEEiEEEEvT0_T1_,@function
        .size           _ZN3cub18CUB_300001_SM_10006detail8for_each13static_kernelINS2_12policy_hub_t12policy_500_tEmN6thrust24THRUST_300001_SM_1000_NS8cuda_cub20__uninitialized_fill7functorINS7_10device_ptrIiEEiEEEEvT0_T1_,(.L_x_483 - _ZN3cub18CUB_300001_SM_10006detail8for_each13static_kernelINS2_12policy_hub_t12policy_500_tEmN6thrust24THRUST_300001_SM_1000_NS8cuda_cub20__uninitialized_fill7functorINS7_10device_ptrIiEEiEEEEvT0_T1_)
        .other          _ZN3cub18CUB_300001_SM_10006detail8for_each13static_kernelINS2_12policy_hub_t12policy_500_tEmN6thrust24THRUST_300001_SM_1000_NS8cuda_cub20__uninitialized_fill7functorINS7_10device_ptrIiEEiEEEEvT0_T1_,@"STO_CUDA_ENTRY STV_DEFAULT"
_ZN3cub18CUB_300001_SM_10006detail8for_each13static_kernelINS2_12policy_hub_t12policy_500_tEmN6thrust24THRUST_300001_SM_1000_NS8cuda_cub20__uninitialized_fill7functorINS7_10device_ptrIiEEiEEEEvT0_T1_:
.text._ZN3cub18CUB_300001_SM_10006detail8for_each13static_kernelINS2_12policy_hub_t12policy_500_tEmN6thrust24THRUST_300001_SM_1000_NS8cuda_cub20__uninitialized_fill7functorINS7_10device_ptrIiEEiEEEEvT0_T1_:
        /* <DEDUP_REMOVED lines=8> */
[----:B------:R-:W-:-:S09]  /*0080*/  UISETP.GE.U32.AND.EX UP0, UPT, UR7, URZ, UPT, UP0 ;  /* 0x000000ff0700728c */ /* 0x000fd2000bf06100 */
        /* <DEDUP_REMOVED lines=11> */
.L_x_467:
[----:B------:R-:W0:Y:S01]  /*0140*/  S2R R0, SR_TID.X ;  /* 0x0000000000007919 */ /* 0x000e220000002100 */
[----:B------:R-:W-:Y:S01]  /*0150*/  IMAD.U32 R2, RZ, RZ, UR7 ;  /* 0x00000007ff027e24 */ /* 0x000fe2000f8e00ff */
[----:B------:R-:W1:Y:S01]  /*0160*/  LDCU.64 UR10, c[0x0][0x388] ;  /* 0x00007100ff0a77ac */ /* 0x000e620008000a00 */
[----:B------:R-:W-:Y:S01]  /*0170*/  IMAD.U32 R4, RZ, RZ, UR7 ;  /* 0x00000007ff047e24 */ /* 0x000fe2000f8e00ff */
[----:B0-----:R-:W-:-:S04]  /*0180*/  ISETP.LT.U32.AND P0, PT, R0, UR6, PT ;  /* 0x0000000600007c0c */ /* 0x001fc8000bf01070 */
[----:B------:R-:W-:Y:S01]  /*0190*/  ISETP.GT.U32.AND.EX P0, PT, R2, RZ, PT, P0 ;  /* 0x000000ff0200720c */ /* 0x000fe20003f04100 */
[C---:B------:R-:W-:Y:S01]  /*01a0*/  VIADD R2, R0.reuse, 0x100 ;  /* 0x0000010000027836 */ /* 0x040fe20000000000 */
[----:B------:R-:W-:-:S04]  /*01b0*/  IADD3 R0, P2, PT, R0, UR4, RZ ;  /* 0x0000000400007c10 */ /* 0x000fc8000ff5e0ff */
[----:B------:R-:W-:Y:S01]  /*01c0*/  ISETP.LT.U32.AND P1, PT, R2, UR6, PT ;  /* 0x0000000602007c0c */ /* 0x000fe2000bf21070 */
[----:B------:R-:W-:Y:S01]  /*01d0*/  IMAD.X R3, RZ, RZ, UR5, P2 ;  /* 0x00000005ff037e24 */ /* 0x000fe200090e06ff */
[----:B-1----:R-:W-:Y:S02]  /*01e0*/  LEA R2, P2, R0, UR10, 0x2 ;  /* 0x0000000a00027c11 */ /* 0x002fe4000f8410ff */
[----:B------:R-:W-:Y:S02]  /*01f0*/  ISETP.GT.U32.AND.EX P1, PT, R4, RZ, PT, P1 ;  /* 0x000000ff0400720c */ /* 0x000fe40003f24110 */
[----:B------:R-:W-:Y:S01]  /*0200*/  LEA.HI.X R3, R0, UR11, R3, 0x2, P2 ;  /* 0x0000000b00037c11 */ /* 0x000fe200090f1403 */
[----:B------:R-:W0:Y:S04]  /*0210*/  @P0 LDC R5, c[0x0][0x390] ;  /* 0x0000e400ff050b82 */ /* 0x000e280000000800 */
[----:B0-----:R0:W-:Y:S06]  /*0220*/  @P0 STG.E desc[UR8][R2.64], R5 ;  /* 0x0000000502000986 */ /* 0x0011ec000c101908 */
[----:B------:R-:W-:Y:S05]  /*0230*/  @!P1 EXIT ;  /* 0x000000000000994d */ /* 0x000fea0003800000 */
[----:B0-----:R-:W0:Y:S02]  /*0240*/  LDC R5, c[0x0][0x390] ;  /* 0x0000e400ff057b82 */ /* 0x001e240000000800 */
[----:B0-----:R-:W-:Y:S01]  /*0250*/  STG.E desc[UR8][R2.64+0x400], R5 ;  /* 0x0004000502007986 */ /* 0x001fe2000c101908 */
[----:B------:R-:W-:Y:S05]  /*0260*/  EXIT ;  /* 0x000000000000794d */ /* 0x000fea0003800000 */
.L_x_468:
        /* <DEDUP_REMOVED lines=9> */
.L_x_483:


//--------------------- .text._ZN3cub18CUB_300001_SM_10006detail11EmptyKernelIvEEvv --------------------------
	.section	.text._ZN3cub18CUB_300001_SM_10006detail11EmptyKernelIvEEvv,"ax",@progbits
	.align	128
        .global         _ZN3cub18CUB_300001_SM_10006detail11EmptyKernelIvEEvv
        .type           _ZN3cub18CUB_300001_SM_10006detail11EmptyKernelIvEEvv,@function
        .size           _ZN3cub18CUB_300001_SM_10006detail11EmptyKernelIvEEvv,(.L_x_484 - _ZN3cub18CUB_300001_SM_10006detail11EmptyKernelIvEEvv)
        .other          _ZN3cub18CUB_300001_SM_10006detail11EmptyKernelIvEEvv,@"STO_CUDA_ENTRY STV_DEFAULT"
_ZN3cub18CUB_300001_SM_10006detail11EmptyKernelIvEEvv:
.text._ZN3cub18CUB_300001_SM_10006detail11EmptyKernelIvEEvv:
[----:B------:R-:W-:Y:S01]  /*0000*/  LDC R1, c[0x0][0x37c] ;  /* 0x0000df00ff017b82 */ /* 0x000fe20000000800 */
[----:B------:R-:W-:Y:S05]  /*0010*/  EXIT ;  /* 0x000000000000794d */ /* 0x000fea0003800000 */
.L_x_469:
        /* <DEDUP_REMOVED lines=14> */
.L_x_484:


//--------------------- .nv.shared._ZN3cub18CUB_300001_SM_10006detail10radix_sort29DeviceRadixSortOnesweepKernelINS1_5radix10policy_hubIiNS0_8NullTypeEyE10Policy1000ELNS0_9SortOrderE0EiS6_yiiNS1_21identity_decomposer_tEEEvPT5_SC_PT3_PKSD_PT1_PKSH_PT2_PKSL_T4_iiT6_ --------------------------
	.section	.nv.shared._ZN3cub18CUB_300001_SM_10006detail10radix_sort29DeviceRadixSortOnesweepKernelINS1_5radix10policy_hubIiNS0_8NullTypeEyE10Policy1000ELNS0_9SortOrderE0EiS6_yiiNS1_21identity_decomposer_tEEEvPT5_SC_PT3_PKSD_PT1_PKSH_PT2_PKSL_T4_iiT6_,"aw",@nobits
	.sectionflags	@""
	.align	16
.nv.shared._ZN3cub18CUB_300001_SM_10006detail10radix_sort29DeviceRadixSortOnesweepKernelINS1_5radix10policy_hubIiNS0_8NullTypeEyE10Policy1000ELNS0_9SortOrderE0EiS6_yiiNS1_21identity_decomposer_tEEEvPT5_SC_PT3_PKSD_PT1_PKSH_PT2_PKSL_T4_iiT6_:
	.zero		32256


//--------------------- .nv.shared.reserved.0     --------------------------
	.section	.nv.shared.reserved.0,"aw",@nobits
	.weak		__nv_reservedSMEM_offset_0_alias
	.size		__nv_reservedSMEM_offset_0_alias, 0, 64
	.other		__nv_reservedSMEM_offset_0_alias,@"STO_CUDA_RESERVED_SHARED STV_DEFAULT"
__nv_reservedSMEM_offset_0_alias:
	.zero		0
	.zero		64


//--------------------- .nv.global                --------------------------
	.section	.nv.global,"aw",@nobits
.nv.global:
	.type		_ZN30_INTERNAL_b1526148_4_k_cu_main6thrust24THRUST_300001_SM_1000_NS12placeholders2_8E,@object
	.size		_ZN30_INTERNAL_b1526148_4_k_cu_main6thrust24THRUST_300001_SM_1000_NS12placeholders2_8E,(_ZN30_INTERNAL_b1526148_4_k_cu_main4cuda3std3__432_GLOBAL__N__b1526148_4_k_cu_main6ignoreE - _ZN30_INTERNAL_b1526148_4_k_cu_main6thrust24THRUST_300001_SM_1000_NS12placeholders2_8E)
_ZN30_INTERNAL_b1526148_4_k_cu_main6thrust24THRUST_300001_SM_1000_NS12placeholders2_8E:
	.zero		1
	.type		_ZN30_INTERNAL_b1526148_4_k_cu_main4cuda3std3__432_GLOBAL__N__b1526148_4_k_cu_main6ignoreE,@object
	.size		_ZN30_INTERNAL_b1526148_4_k_cu_main4cuda3std3__432_GLOBAL__N__b1526148_4_k_cu_main6ignoreE,(_ZN30_INTERNAL_b1526148_4_k_cu_main4cuda3std6ranges3__45__cpo4dataE - _ZN30_INTERNAL_b1526148_4_k_cu_main4cuda3std3__432_GLOBAL__N__b1526148_4_k_cu_main6ignoreE)
_ZN30_INTERNAL_b1526148_4_k_cu_main4cuda3std3__432_GLOBAL__N__b1526148_4_k_cu_main6ignoreE:
	.zero		1
	.type		_ZN30_INTERNAL_b1526148_4_k_cu_main4cuda3std6ranges3__45__cpo4dataE,@object
	.size		_ZN30_INTERNAL_b1526148_4_k_cu_main4cuda3std6ranges3__45__cpo4dataE,(_ZN30_INTERNAL_b1526148_4_k_cu_main6thrust24THRUST_300001_SM_1000_NS6system3cpp3parE - _ZN30_INTERNAL_b1526148_4_k_cu_main4cuda3std6ranges3__45__cpo4dataE)
_ZN30_INTERNAL_b1526148_4_k_cu_main4cuda3std6ranges3__45__cpo4dataE:
	.zero		1
	.type		_ZN30_INTERNAL_b1526148_4_k_cu_main6thrust24THRUST_300001_SM_1000_NS6system3cpp3parE,@object
	.size		_ZN30_INTERNAL_b1526148_4_k_cu_main6thrust24THRUST_300001_SM_1000_NS6system3cpp3parE,(_ZN30_INTERNAL_b1526148_4_k_cu_main4cuda3std3__45__cpo5beginE - _ZN30_INTERNAL_b1526148_4_k_cu_main6thrust24THRUST_300001_SM_1000_NS6system3cpp3parE)
_ZN30_INTERNAL_b1526148_4_k_cu_main6thrust24THRUST_300001_SM_1000_NS6system3cpp3parE:
	.zero		1
	.type		_ZN30_INTERNAL_b1526148_4_k_cu_main4cuda3std3__45__cpo5beginE,@object
	.size		_ZN30_INTERNAL_b1526148_4_k_cu_main4cuda3std3__45__cpo5beginE,(_ZN30_INTERNAL_b1526148_4_k_cu_main4cuda3std6ranges3__45__cpo5beginE - _ZN30_INTERNAL_b1526148_4_k_cu_main4cuda3std3__45__cpo5beginE)
_ZN30_INTERNAL_b1526148_4_k_cu_main4cuda3std3__45__cpo5beginE:
	.zero		1
	.type		_ZN30_INTERNAL_b1526148_4_k_cu_main4cuda3std6ranges3__45__cpo5beginE,@object
	.size		_ZN30_INTERNAL_b1526148_4_k_cu_main4cuda3std6ranges3__45__cpo5beginE,(_ZN30_INTERNAL_b1526148_4_k_cu_main6thrust24THRUST_300001_SM_1000_NS6deviceE - _ZN30_INTERNAL_b1526148_4_k_cu_main4cuda3std6ranges3__45__cpo5beginE)
_ZN30_INTERNAL_b1526148_4_k_cu_main4cuda3std6ranges3__45__cpo5beginE:
	.zero		1
	.type		_ZN30_INTERNAL_b1526148_4_k_cu_main6thrust24THRUST_300001_SM_1000_NS6deviceE,@object
	.size		_ZN30_INTERNAL_b1526148_4_k_cu_main6thrust24THRUST_300001_SM_1000_NS6deviceE,(_ZN30_INTERNAL_b1526148_4_k_cu_main4cuda3std3__47nulloptE - _ZN30_INTERNAL_b1526148_4_k_cu_main6thrust24THRUST_300001_SM_1000_NS6deviceE)
_ZN30_INTERNAL_b1526148_4_k_cu_main6thrust24THRUST_300001_SM_1000_NS6deviceE:
	.zero		1
	.type		_ZN30_INTERNAL_b1526148_4_k_cu_main4cuda3std3__47nulloptE,@object
	.size		_ZN30_INTERNAL_b1526148_4_k_cu_main4cuda3std3__47nulloptE,(_ZN30_INTERNAL_b1526148_4_k_cu_main4cuda3std6ranges3__45__cpo8distanceE - _ZN30_INTERNAL_b1526148_4_k_cu_main4cuda3std3__47nulloptE)
_ZN30_INTERNAL_b1526148_4_k_cu_main4cuda3std3__47nulloptE:
	.zero		1
	.type		_ZN30_INTERNAL_b1526148_4_k_cu_main4cuda3std6ranges3__45__cpo8distanceE,@object
	.size		_ZN30_INTERNAL_b1526148_4_k_cu_main4cuda3std6ranges3__45__cpo8distanceE,(_ZN30_INTERNAL_b1526148_4_k_cu_main6thrust24THRUST_300001_SM_1000_NS12placeholders2_4E - _ZN30_INTERNAL_b1526148_4_k_cu_main4cuda3std6ranges3__45__cpo8distanceE)
_ZN30_INTERNAL_b1526148_4_k_cu_main4cuda3std6ranges3__45__cpo8distanceE:
	.zero		1
	.type		_ZN30_INTERNAL_b1526148_4_k_cu_main6thrust24THRUST_300001_SM_1000_NS12placeholders2_4E,@object
	.size		_ZN30_INTERNAL_b1526148_4_k_cu_main6thrust24THRUST_300001_SM_1000_NS12placeholders2_4E,(_ZN30_INTERNAL_b1526148_4_k_cu_main4cuda3std3__45__cpo6rbeginE - _ZN30_INTERNAL_b1526148_4_k_cu_main6thrust24THRUST_300001_SM_1000_NS12placeholders2_4E)
_ZN30_INTERNAL_b1526148_4_k_cu_main6thrust24THRUST_300001_SM_1000_NS12placeholders2_4E:
	.zero		1
	.type		_ZN30_INTERNAL_b1526148_4_k_cu_main4cuda3std3__45__cpo6rbeginE,@object
	.size		_ZN30_INTERNAL_b1526148_4_k_cu_main4cuda3std3__45__cpo6rbeginE,(_ZN30_INTERNAL_b1526148_4_k_cu_main4cuda3std6ranges3__45__cpo7advanceE - _ZN30_INTERNAL_b1526148_4_k_cu_main4cuda3std3__45__cpo6rbeginE)
_ZN30_INTERNAL_b1526148_4_k_cu_main4cuda3std3__45__cpo6rbeginE:
	.zero		1
	.type		_ZN30_INTERNAL_b1526148_4_k_cu_main4cuda3std6ranges3__45__cpo7advanceE,@object
	.size		_ZN30_INTERNAL_b1526148_4_k_cu_main4cuda3std6ranges3__45__cpo7advanceE,(_ZN30_INTERNAL_b1526148_4_k_cu_main6thrust24THRUST_300001_SM_1000_NS12placeholders3_10E - _ZN30_INTERNAL_b1526148_4_k_cu_main4cuda3std6ranges3__45__cpo7advanceE)
_ZN30_INTERNAL_b1526148_4_k_cu_main4cuda3std6ranges3__45__cpo7advanceE:
	.zero		1
	.type		_ZN30_INTERNAL_b1526148_4_k_cu_main6thrust24THRUST_300001_SM_1000_NS12placeholders3_10E,@object
	.size		_ZN30_INTERNAL_b1526148_4_k_cu_main6thrust24THRUST_300001_SM_1000_NS12placeholders3_10E,(_ZN30_INTERNAL_b1526148_4_k_cu_main4cuda3std3__48in_placeE - _ZN30_INTERNAL_b1526148_4_k_cu_main6thrust24THRUST_300001_SM_1000_NS12placeholders3_10E)
_ZN30_INTERNAL_b1526148_4_k_cu_main6thrust24THRUST_300001_SM_1000_NS12placeholders3_10E:
	.zero		1
	.type		_ZN30_INTERNAL_b1526148_4_k_cu_main4cuda3std3__48in_placeE,@object
	.size		_ZN30_INTERNAL_b1526148_4_k_cu_main4cuda3std3__48in_placeE,(_ZN30_INTERNAL_b1526148_4_k_cu_main4cuda3std6ranges3__45__cpo4sizeE - _ZN30_INTERNAL_b1526148_4_k_cu_main4cuda3std3__48in_placeE)
_ZN30_INTERNAL_b1526148_4_k_cu_main4cuda3std3__48in_placeE:
	.zero		1
	.type		_ZN30_INTERNAL_b1526148_4_k_cu_main4cuda3std6ranges3__45__cpo4sizeE,@object
	.size		_ZN30_INTERNAL_b1526148_4_k_cu_main4cuda3std6ranges3__45__cpo4sizeE,(_ZN30_INTERNAL_b1526148_4_k_cu_main6thrust24THRUST_300001_SM_1000_NS12placeholders2_2E - _ZN30_INTERNAL_b1526148_4_k_cu_main4cuda3std6ranges3__45__cpo4sizeE)
_ZN30_INTERNAL_b1526148_4_k_cu_main4cuda3std6ranges3__45__cpo4sizeE:
	.zero		1
	.type		_ZN30_INTERNAL_b1526148_4_k_cu_main6thrust24THRUST_300001_SM_1000_NS12placeholders2_2E,@object
	.size		_ZN30_INTERNAL_b1526148_4_k_cu_main6thrust24THRUST_300001_SM_1000_NS12placeholders2_2E,(_ZN30_INTERNAL_b1526148_4_k_cu_main4cuda3std3__45__cpo6cbeginE - _ZN30_INTERNAL_b1526148_4_k_cu_main6thrust24THRUST_300001_SM_1000_NS12placeholders2_2E)
_ZN30_INTERNAL_b1526148_4_k_cu_main6thrust24THRUST_300001_SM_1000_NS12placeholders2_2E:
	.zero		1
	.type		_ZN30_INTERNAL_b1526148_4_k_cu_main4cuda3std3__45__cpo6cbeginE,@object
	.size		_ZN30_INTERNAL_b1526148_4_k_cu_main4cuda3std3__45__cpo6cbeginE,(_ZN30_INTERNAL_b1526148_4_k_cu_main4cuda3std6ranges3__45__cpo6cbeginE - _ZN30_INTERNAL_b1526148_4_k_cu_main4cuda3std3__45__cpo6cbeginE)
_ZN30_INTERNAL_b1526148_4_k_cu_main4cuda3std3__45__cpo6cbeginE:
	.zero		1
	.type		_ZN30_INTERNAL_b1526148_4_k_cu_main4cuda3std6ranges3__45__cpo6cbeginE,@object
	.size		_ZN30_INTERNAL_b1526148_4_k_cu_main4cuda3std6ranges3__45__cpo6cbeginE,(_ZN30_INTERNAL_b1526148_4_k_cu_main6thrust24THRUST_300001_SM_1000_NS12placeholders2_6E - _ZN30_INTERNAL_b1526148_4_k_cu_main4cuda3std6ranges3__45__cpo6cbeginE)
_ZN30_INTERNAL_b1526148_4_k_cu_main4cuda3std6ranges3__45__cpo6cbeginE:
	.zero		1
	.type		_ZN30_INTERNAL_b1526148_4_k_cu_main6thrust24THRUST_300001_SM_1000_NS12placeholders2_6E,@object
	.size		_ZN30_INTERNAL_b1526148_4_k_cu_main6thrust24THRUST_300001_SM_1000_NS12placeholders2_6E,(_ZN30_INTERNAL_b1526148_4_k_cu_main4cuda3std3__45__cpo7crbeginE - _ZN30_INTERNAL_b1526148_4_k_cu_main6thrust24THRUST_300001_SM_1000_NS12placeholders2_6E)
_ZN30_INTERNAL_b1526148_4_k_cu_main6thrust24THRUST_300001_SM_1000_NS12placeholders2_6E:
	.zero		1
	.type		_ZN30_INTERNAL_b1526148_4_k_cu_main4cuda3std3__45__cpo7crbeginE,@object
	.size		_ZN30_INTERNAL_b1526148_4_k_cu_main4cuda3std3__45__cpo7crbeginE,(_ZN30_INTERNAL_b1526148_4_k_cu_main4cuda3std6ranges3__45__cpo4nextE - _ZN30_INTERNAL_b1526148_4_k_cu_main4cuda3std3__45__cpo7crbeginE)
_ZN30_INTERNAL_b1526148_4_k_cu_main4cuda3std3__45__cpo7crbeginE:
	.zero		1
	.type		_ZN30_INTERNAL_b1526148_4_k_cu_main4cuda3std6ranges3__45__cpo4nextE,@object
	.size		_ZN30_INTERNAL_b1526148_4_k_cu_main4cuda3std6ranges3__45__cpo4nextE,(_ZN30_INTERNAL_b1526148_4_k_cu_main4cuda3std6ranges3__45__cpo4swapE - _ZN30_INTERNAL_b1526148_4_k_cu_main4cuda3std6ranges3__45__cpo4nextE)
_ZN30_INTERNAL_b1526148_4_k_cu_main4cuda3std6ranges3__45__cpo4nextE:
	.zero		1
	.type		_ZN30_INTERNAL_b1526148_4_k_cu_main4cuda3std6ranges3__45__cpo4swapE,@object
	.size		_ZN30_INTERNAL_b1526148_4_k_cu_main4cuda3std6ranges3__45__cpo4swapE,(_ZN30_INTERNAL_b1526148_4_k_cu_main6thrust24THRUST_300001_SM_1000_NS8cuda_cub10par_nosyncE - _ZN30_INTERNAL_b1526148_4_k_cu_main4cuda3std6ranges3__45__cpo4swapE)
_ZN30_INTERNAL_b1526148_4_k_cu_main4cuda3std6ranges3__45__cpo4swapE:
	.zero		1
	.type		_ZN30_INTERNAL_b1526148_4_k_cu_main6thrust24THRUST_300001_SM_1000_NS8cuda_cub10par_nosyncE,@object
	.size		_ZN30_INTERNAL_b1526148_4_k_cu_main6thrust24THRUST_300001_SM_1000_NS8cuda_cub10par_nosyncE,(_ZN30_INTERNAL_b1526148_4_k_cu_main6thrust24THRUST_300001_SM_1000_NS3seqE - _ZN30_INTERNAL_b1526148_4_k_cu_main6thrust24THRUST_300001_SM_1000_NS8cuda_cub10par_nosyncE)
_ZN30_INTERNAL_b1526148_4_k_cu_main6thrust24THRUST_300001_SM_1000_NS8cuda_cub10par_nosyncE:
	.zero		1
	.type		_ZN30_INTERNAL_b1526148_4_k_cu_main6thrust24THRUST_300001_SM_1000_NS3seqE,@object
	.size		_ZN30_INTERNAL_b1526148_4_k_cu_main6thrust24THRUST_300001_SM_1000_NS3seqE,(_ZN30_INTERNAL_b1526148_4_k_cu_main4cuda3std3__420unreachable_sentinelE - _ZN30_INTERNAL_b1526148_4_k_cu_main6thrust24THRUST_300001_SM_1000_NS3seqE)
_ZN30_INTERNAL_b1526148_4_k_cu_main6thrust24THRUST_300001_SM_1000_NS3seqE:
	.zero		1
	.type		_ZN30_INTERNAL_b1526148_4_k_cu_main4cuda3std3__420unreachable_sentinelE,@object
	.size		_ZN30_INTERNAL_b1526148_4_k_cu_main4cuda3std3__420unreachable_sentinelE,(_ZN30_INTERNAL_b1526148_4_k_cu_main4cuda3std6ranges3__45__cpo5ssizeE - _ZN30_INTERNAL_b1526148_4_k_cu_main4cuda3std3__420unreachable_sentinelE)
_ZN30_INTERNAL_b1526148_4_k_cu_main4cuda3std3__420unreachable_sentinelE:
	.zero		1
	.type		_ZN30_INTERNAL_b1526148_4_k_cu_main4cuda3std6ranges3__45__cpo5ssizeE,@object
	.size		_ZN30_INTERNAL_b1526148_4_k_cu_main4cuda3std6ranges3__45__cpo5ssizeE,(_ZN30_INTERNAL_b1526148_4_k_cu_main6thrust24THRUST_300001_SM_1000_NS12placeholders2_3E - _ZN30_INTERNAL_b1526148_4_k_cu_main4cuda3std6ranges3__45__cpo5ssizeE)
_ZN30_INTERNAL_b1526148_4_k_cu_main4cuda3std6ranges3__45__cpo5ssizeE:
	.zero		1
	.type		_ZN30_INTERNAL_b1526148_4_k_cu_main6thrust24THRUST_300001_SM_1000_NS12placeholders2_3E,@object
	.size		_ZN30_INTERNAL_b1526148_4_k_cu_main6thrust24THRUST_300001_SM_1000_NS12placeholders2_3E,(_ZN30_INTERNAL_b1526148_4_k_cu_main4cuda3std3__45__cpo4cendE - _ZN30_INTERNAL_b1526148_4_k_cu_main6thrust24THRUST_300001_SM_1000_NS12placeholders2_3E)
_ZN30_INTERNAL_b1526148_4_k_cu_main6thrust24THRUST_300001_SM_1000_NS12placeholders2_3E:
	.zero		1
	.type		_ZN30_INTERNAL_b1526148_4_k_cu_main4cuda3std3__45__cpo4cendE,@object
	.size		_ZN30_INTERNAL_b1526148_4_k_cu_main4cuda3std3__45__cpo4cendE,(_ZN30_INTERNAL_b1526148_4_k_cu_main4cuda3std6ranges3__45__cpo4cendE - _ZN30_INTERNAL_b1526148_4_k_cu_main4cuda3std3__45__cpo4cendE)
_ZN30_INTERNAL_b1526148_4_k_cu_main4cuda3std3__45__cpo4cendE:
	.zero		1
	.type		_ZN30_INTERNAL_b1526148_4_k_cu_main4cuda3std6ranges3__45__cpo4cendE,@object
	.size		_ZN30_INTERNAL_b1526148_4_k_cu_main4cuda3std6ranges3__45__cpo4cendE,(_ZN30_INTERNAL_b1526148_4_k_cu_main6thrust24THRUST_300001_SM_1000_NS12placeholders2_7E - _ZN30_INTERNAL_b1526148_4_k_cu_main4cuda3std6ranges3__45__cpo4cendE)
_ZN30_INTERNAL_b1526148_4_k_cu_main4cuda3std6ranges3__45__cpo4cendE:
	.zero		1
	.type		_ZN30_INTERNAL_b1526148_4_k_cu_main6thrust24THRUST_300001_SM_1000_NS12placeholders2_7E,@object
	.size		_ZN30_INTERNAL_b1526148_4_k_cu_main6thrust24THRUST_300001_SM_1000_NS12placeholders2_7E,(_ZN30_INTERNAL_b1526148_4_k_cu_main4cuda3std3__45__cpo5crendE - _ZN30_INTERNAL_b1526148_4_k_cu_main6thrust24THRUST_300001_SM_1000_NS12placeholders2_7E)
_ZN30_INTERNAL_b1526148_4_k_cu_main6thrust24THRUST_300001_SM_1000_NS12placeholders2_7E:
	.zero		1
	.type		_ZN30_INTERNAL_b1526148_4_k_cu_main4cuda3std3__45__cpo5crendE,@object
	.size		_ZN30_INTERNAL_b1526148_4_k_cu_main4cuda3std3__45__cpo5crendE,(_ZN30_INTERNAL_b1526148_4_k_cu_main4cuda3std6ranges3__45__cpo4prevE - _ZN30_INTERNAL_b1526148_4_k_cu_main4cuda3std3__45__cpo5crendE)
_ZN30_INTERNAL_b1526148_4_k_cu_main4cuda3std3__45__cpo5crendE:
	.zero		1
	.type		_ZN30_INTERNAL_b1526148_4_k_cu_main4cuda3std6ranges3__45__cpo4prevE,@object
	.size		_ZN30_INTERNAL_b1526148_4_k_cu_main4cuda3std6ranges3__45__cpo4prevE,(_ZN30_INTERNAL_b1526148_4_k_cu_main4cuda3std6ranges3__45__cpo9iter_moveE - _ZN30_INTERNAL_b1526148_4_k_cu_main4cuda3std6ranges3__45__cpo4prevE)
_ZN30_INTERNAL_b1526148_4_k_cu_main4cuda3std6ranges3__45__cpo4prevE:
	.zero		1
	.type		_ZN30_INTERNAL_b1526148_4_k_cu_main4cuda3std6ranges3__45__cpo9iter_moveE,@object
	.size		_ZN30_INTERNAL_b1526148_4_k_cu_main4cuda3std6ranges3__45__cpo9iter_moveE,(_ZN30_INTERNAL_b1526148_4_k_cu_main6thrust24THRUST_300001_SM_1000_NS6system6detail10sequential3seqE - _ZN30_INTERNAL_b1526148_4_k_cu_main4cuda3std6ranges3__45__cpo9iter_moveE)
_ZN30_INTERNAL_b1526148_4_k_cu_main4cuda3std6ranges3__45__cpo9iter_moveE:
	.zero		1
	.type		_ZN30_INTERNAL_b1526148_4_k_cu_main6thrust24THRUST_300001_SM_1000_NS6system6detail10sequential3seqE,@object
	.size		_ZN30_INTERNAL_b1526148_4_k_cu_main6thrust24THRUST_300001_SM_1000_NS6system6detail10sequential3seqE,(_ZN30_INTERNAL_b1526148_4_k_cu_main6thrust24THRUST_300001_SM_1000_NS12placeholders2_9E - _ZN30_INTERNAL_b1526148_4_k_cu_main6thrust24THRUST_300001_SM_1000_NS6system6detail10sequential3seqE)
_ZN30_INTERNAL_b1526148_4_k_cu_main6thrust24THRUST_300001_SM_1000_NS6system6detail10sequential3seqE:
	.zero		1
	.type		_ZN30_INTERNAL_b1526148_4_k_cu_main6thrust24THRUST_300001_SM_1000_NS12placeholders2_9E,@object
	.size		_ZN30_INTERNAL_b1526148_4_k_cu_main6thrust24THRUST_300001_SM_1000_NS12placeholders2_9E,(_ZN30_INTERNAL_b1526148_4_k_cu_main4cuda3std3__419piecewise_constructE - _ZN30_INTERNAL_b1526148_4_k_cu_main6thrust24THRUST_300001_SM_1000_NS12placeholders2_9E)
_ZN30_INTERNAL_b1526148_4_k_cu_main6thrust24THRUST_300001_SM_1000_NS12placeholders2_9E:
	.zero		1
	.type		_ZN30_INTERNAL_b1526148_4_k_cu_main4cuda3std3__419piecewise_constructE,@object
	.size		_ZN30_INTERNAL_b1526148_4_k_cu_main4cuda3std3__419piecewise_constructE,(_ZN30_INTERNAL_b1526148_4_k_cu_main4cuda3std6ranges3__45__cpo5cdataE - _ZN30_INTERNAL_b1526148_4_k_cu_main4cuda3std3__419piecewise_constructE)
_ZN30_INTERNAL_b1526148_4_k_cu_main4cuda3std3__419piecewise_constructE:
	.zero		1
	.type		_ZN30_INTERNAL_b1526148_4_k_cu_main4cuda3std6ranges3__45__cpo5cdataE,@object
	.size		_ZN30_INTERNAL_b1526148_4_k_cu_main4cuda3std6ranges3__45__cpo5cdataE,(_ZN30_INTERNAL_b1526148_4_k_cu_main6thrust24THRUST_300001_SM_1000_NS12placeholders2_1E - _ZN30_INTERNAL_b1526148_4_k_cu_main4cuda3std6ranges3__45__cpo5cdataE)
_ZN30_INTERNAL_b1526148_4_k_cu_main4cuda3std6ranges3__45__cpo5cdataE:
	.zero		1
	.type		_ZN30_INTERNAL_b1526148_4_k_cu_main6thrust24THRUST_300001_SM_1000_NS12placeholders2_1E,@object
	.size		_ZN30_INTERNAL_b1526148_4_k_cu_main6thrust24THRUST_300001_SM_1000_NS12placeholders2_1E,(_ZN30_INTERNAL_b1526148_4_k_cu_main4cuda3std3__45__cpo3endE - _ZN30_INTERNAL_b1526148_4_k_cu_main6thrust24THRUST_300001_SM_1000_NS12placeholders2_1E)
_ZN30_INTERNAL_b1526148_4_k_cu_main6thrust24THRUST_300001_SM_1000_NS12placeholders2_1E:
	.zero		1
	.type		_ZN30_INTERNAL_b1526148_4_k_cu_main4cuda3std3__45__cpo3endE,@object
	.size		_ZN30_INTERNAL_b1526148_4_k_cu_main4cuda3std3__45__cpo3endE,(_ZN30_INTERNAL_b1526148_4_k_cu_main4cuda3std6ranges3__45__cpo3endE - _ZN30_INTERNAL_b1526148_4_k_cu_main4cuda3std3__45__cpo3endE)
_ZN30_INTERNAL_b1526148_4_k_cu_main4cuda3std3__45__cpo3endE:
	.zero		1
	.type		_ZN30_INTERNAL_b1526148_4_k_cu_main4cuda3std6ranges3__45__cpo3endE,@object
	.size		_ZN30_INTERNAL_b1526148_4_k_cu_main4cuda3std6ranges3__45__cpo3endE,(_ZN30_INTERNAL_b1526148_4_k_cu_main6thrust24THRUST_300001_SM_1000_NS12placeholders2_5E - _ZN30_INTERNAL_b1526148_4_k_cu_main4cuda3std6ranges3__45__cpo3endE)
_ZN30_INTERNAL_b1526148_4_k_cu_main4cuda3std6ranges3__45__cpo3endE:
	.zero		1
	.type		_ZN30_INTERNAL_b1526148_4_k_cu_main6thrust24THRUST_300001_SM_1000_NS12placeholders2_5E,@object
	.size		_ZN30_INTERNAL_b1526148_4_k_cu_main6thrust24THRUST_300001_SM_1000_NS12placeholders2_5E,(_ZN30_INTERNAL_b1526148_4_k_cu_main4cuda3std3__45__cpo4rendE - _ZN30_INTERNAL_b1526148_4_k_cu_main6thrust24THRUST_300001_SM_1000_NS12placeholders2_5E)
_ZN30_INTERNAL_b1526148_4_k_cu_main6thrust24THRUST_300001_SM_1000_NS12placeholders2_5E:
	.zero		1
	.type		_ZN30_INTERNAL_b1526148_4_k_cu_main4cuda3std3__45__cpo4rendE,@object
	.size		_ZN30_INTERNAL_b1526148_4_k_cu_main4cuda3std3__45__cpo4rendE,(_ZN30_INTERNAL_b1526148_4_k_cu_main4cuda3std6ranges3__45__cpo9iter_swapE - _ZN30_INTERNAL_b1526148_4_k_cu_main4cuda3std3__45__cpo4rendE)
_ZN30_INTERNAL_b1526148_4_k_cu_main4cuda3std3__45__cpo4rendE:
	.zero		1
	.type		_ZN30_INTERNAL_b1526148_4_k_cu_main4cuda3std6ranges3__45__cpo9iter_swapE,@object
	.size		_ZN30_INTERNAL_b1526148_4_k_cu_main4cuda3std6ranges3__45__cpo9iter_swapE,(_ZN30_INTERNAL_b1526148_4_k_cu_main4cuda3std3__48unexpectE - _ZN30_INTERNAL_b1526148_4_k_cu_main4cuda3std6ranges3__45__cpo9iter_swapE)
_ZN30_INTERNAL_b1526148_4_k_cu_main4cuda3std6ranges3__45__cpo9iter_swapE:
	.zero		1
	.type		_ZN30_INTERNAL_b1526148_4_k_cu_main4cuda3std3__48unexpectE,@object
	.size		_ZN30_INTERNAL_b1526148_4_k_cu_main4cuda3std3__48unexpectE,(_ZN30_INTERNAL_b1526148_4_k_cu_main6thrust24THRUST_300001_SM_1000_NS8cuda_cub3parE - _ZN30_INTERNAL_b1526148_4_k_cu_main4cuda3std3__48unexpectE)
_ZN30_INTERNAL_b1526148_4_k_cu_main4cuda3std3__48unexpectE:
	.zero		1
	.type		_ZN30_INTERNAL_b1526148_4_k_cu_main6thrust24THRUST_300001_SM_1000_NS8cuda_cub3parE,@object
	.size		_ZN30_INTERNAL_b1526148_4_k_cu_main6thrust24THRUST_300001_SM_1000_NS8cuda_cub3parE,(.L_29 - _ZN30_INTERNAL_b1526148_4_k_cu_main6thrust24THRUST_300001_SM_1000_NS8cuda_cub3parE)
_ZN30_INTERNAL_b1526148_4_k_cu_main6thrust24THRUST_300001_SM_1000_NS8cuda_cub3parE:
	.zero		1
.L_29:


//--------------------- .nv.shared._ZN3cub18CUB_300001_SM_10006detail10radix_sort33DeviceRadixSortExclusiveSumKernelINS1_5radix10policy_hubIiNS0_8NullTypeEyE10Policy1000EyEEvPT0_ --------------------------
	.section	.nv.shared._ZN3cub18CUB_300001_SM_10006detail10radix_sort33DeviceRadixSortExclusiveSumKernelINS1_5radix10policy_hubIiNS0_8NullTypeEyE10Policy1000EyEEvPT0_,"aw",@nobits
	.sectionflags	@""
	.align	16
.nv.shared._ZN3cub18CUB_300001_SM_10006detail10radix_sort33DeviceRadixSortExclusiveSumKernelINS1_5radix10policy_hubIiNS0_8NullTypeEyE10Policy1000EyEEvPT0_:
	.zero		3360


//--------------------- .nv.shared._ZN3cub18CUB_300001_SM_10006detail10radix_sort30DeviceRadixSortHistogramKernelINS1_5radix10policy_hubIiNS0_8NullTypeEyE10Policy1000ELNS0_9SortOrderE0EiyNS1_21identity_decomposer_tEEEvPT2_PKT1_SB_iiT3_ --------------------------
	.section	.nv.shared._ZN3cub18CUB_300001_SM_10006detail10radix_sort30DeviceRadixSortHistogramKernelINS1_5radix10policy_hubIiNS0_8NullTypeEyE10Policy1000ELNS0_9SortOrderE0EiyNS1_21identity_decomposer_tEEEvPT2_PKT1_SB_iiT3_,"aw",@nobits
	.sectionflags	@""
	.align	4
.nv.shared._ZN3cub18CUB_300001_SM_10006detail10radix_sort30DeviceRadixSortHistogramKernelINS1_5radix10policy_hubIiNS0_8NullTypeEyE10Policy1000ELNS0_9SortOrderE0EiyNS1_21identity_decomposer_tEEEvPT2_PKT1_SB_iiT3_:
	.zero		5120


//--------------------- .nv.shared._ZN3cub18CUB_300001_SM_10006detail10radix_sort31DeviceRadixSortSingleTileKernelINS1_5radix10policy_hubIiNS0_8NullTypeEyE10Policy1000ELNS0_9SortOrderE0EiS6_yNS1_21identity_decomposer_tEEEvPKT1_PSB_PKT2_PSF_T3_iiT4_ --------------------------
	.section	.nv.shared._ZN3cub18CUB_300001_SM_10006detail10radix_sort31DeviceRadixSortSingleTileKernelINS1_5radix10policy_hubIiNS0_8NullTypeEyE10Policy1000ELNS0_9SortOrderE0EiS6_yNS1_21identity_decomposer_tEEEvPKT1_PSB_PKT2_PSF_T3_iiT4_,"aw",@nobits
	.sectionflags	@""
	.align	16
.nv.shared._ZN3cub18CUB_300001_SM_10006detail10radix_sort31DeviceRadixSortSingleTileKernelINS1_5radix10policy_hubIiNS0_8NullTypeEyE10Policy1000ELNS0_9SortOrderE0EiS6_yNS1_21identity_decomposer_tEEEvPKT1_PSB_PKT2_PSF_T3_iiT4_:
	.zero		34880


//--------------------- .nv.shared._ZN3cub18CUB_300001_SM_10006detail6reduce28DeviceReduceSingleTileKernelINS2_10policy_hubIfyN4cuda3std3__44plusIfEEE10Policy1000EPfPiiS9_ifNS7_10__identityEEEvT0_T1_T2_T3_T4_T6_ --------------------------
	.section	.nv.shared._ZN3cub18CUB_300001_SM_10006detail6reduce28DeviceReduceSingleTileKernelINS2_10policy_hubIfyN4cuda3std3__44plusIfEEE10Policy1000EPfPiiS9_ifNS7_10__identityEEEvT0_T1_T2_T3_T4_T6_,"aw",@nobits
	.sectionflags	@""
	.align	4
.nv.shared._ZN3cub18CUB_300001_SM_10006detail6reduce28DeviceReduceSingleTileKernelINS2_10policy_hubIfyN4cuda3std3__44plusIfEEE10Policy1000EPfPiiS9_ifNS7_10__identityEEEvT0_T1_T2_T3_T4_T6_:
	.zero		1068


//--------------------- .nv.shared._ZN3cub18CUB_300001_SM_10006detail6reduce18DeviceReduceKernelINS2_10policy_hubIfyN4cuda3std3__44plusIfEEE10Policy1000EN6thrust24THRUST_300001_SM_1000_NS6detail15normal_iteratorINSD_10device_ptrIfEEEEyS9_f6squareIfEEEvT0_PT3_T1_NS0_13GridEvenShareISO_EET2_T4_ --------------------------
	.section	.nv.shared._ZN3cub18CUB_300001_SM_10006detail6reduce18DeviceReduceKernelINS2_10policy_hubIfyN4cuda3std3__44plusIfEEE10Policy1000EN6thrust24THRUST_300001_SM_1000_NS6detail15normal_iteratorINSD_10device_ptrIfEEEEyS9_f6squareIfEEEvT0_PT3_T1_NS0_13GridEvenShareISO_EET2_T4_,"aw",@nobits
	.sectionflags	@""
	.align	4
.nv.shared._ZN3cub18CUB_300001_SM_10006detail6reduce18DeviceReduceKernelINS2_10policy_hubIfyN4cuda3std3__44plusIfEEE10Policy1000EN6thrust24THRUST_300001_SM_1000_NS6detail15normal_iteratorINSD_10device_ptrIfEEEEyS9_f6squareIfEEEvT0_PT3_T1_NS0_13GridEvenShareISO_EET2_T4_:
	.zero		1068


//--------------------- .nv.shared._ZN3cub18CUB_300001_SM_10006detail6reduce28DeviceReduceSingleTileKernelINS2_10policy_hubIfyN4cuda3std3__44plusIfEEE10Policy1000EN6thrust24THRUST_300001_SM_1000_NS6detail15normal_iteratorINSD_10device_ptrIfEEEEPiyS9_if6squareIfEEEvT0_T1_T2_T3_T4_T6_ --------------------------
	.section	.nv.shared._ZN3cub18CUB_300001_SM_10006detail6reduce28DeviceReduceSingleTileKernelINS2_10policy_hubIfyN4cuda3std3__44plusIfEEE10Policy1000EN6thrust24THRUST_300001_SM_1000_NS6detail15normal_iteratorINSD_10device_ptrIfEEEEPiyS9_if6squareIfEEEvT0_T1_T2_T3_T4_T6_,"aw",@nobits
	.sectionflags	@""
	.align	4
.nv.shared._ZN3cub18CUB_300001_SM_10006detail6reduce28DeviceReduceSingleTileKernelINS2_10policy_hubIfyN4cuda3std3__44plusIfEEE10Policy1000EN6thrust24THRUST_300001_SM_1000_NS6detail15normal_iteratorINSD_10device_ptrIfEEEEPiyS9_if6squareIfEEEvT0_T1_T2_T3_T4_T6_:
	.zero		1068


//--------------------- .nv.shared._ZN3cub18CUB_300001_SM_10006detail6reduce28DeviceReduceSingleTileKernelINS2_10policy_hubIfjN4cuda3std3__44plusIfEEE10Policy1000EPfPiiS9_ifNS7_10__identityEEEvT0_T1_T2_T3_T4_T6_ --------------------------
	.section	.nv.shared._ZN3cub18CUB_300001_SM_10006detail6reduce28DeviceReduceSingleTileKernelINS2_10policy_hubIfjN4cuda3std3__44plusIfEEE10Policy1000EPfPiiS9_ifNS7_10__identityEEEvT0_T1_T2_T3_T4_T6_,"aw",@nobits
	.sectionflags	@""
	.align	4
.nv.shared._ZN3cub18CUB_300001_SM_10006detail6reduce28DeviceReduceSingleTileKernelINS2_10policy_hubIfjN4cuda3std3__44plusIfEEE10Policy1000EPfPiiS9_ifNS7_10__identityEEEvT0_T1_T2_T3_T4_T6_:
	.zero		1108


//--------------------- .nv.shared._ZN3cub18CUB_300001_SM_10006detail6reduce18DeviceReduceKernelINS2_10policy_hubIfjN4cuda3std3__44plusIfEEE10Policy1000EN6thrust24THRUST_300001_SM_1000_NS6detail15normal_iteratorINSD_10device_ptrIfEEEEjS9_f6squareIfEEEvT0_PT3_T1_NS0_13GridEvenShareISO_EET2_T4_ --------------------------
	.section	.nv.shared._ZN3cub18CUB_300001_SM_10006detail6reduce18DeviceReduceKernelINS2_10policy_hubIfjN4cuda3std3__44plusIfEEE10Policy1000EN6thrust24THRUST_300001_SM_1000_NS6detail15normal_iteratorINSD_10device_ptrIfEEEEjS9_f6squareIfEEEvT0_PT3_T1_NS0_13GridEvenShareISO_EET2_T4_,"aw",@nobits
	.sectionflags	@""
	.align	4
.nv.shared._ZN3cub18CUB_300001_SM_10006detail6reduce18DeviceReduceKernelINS2_10policy_hubIfjN4cuda3std3__44plusIfEEE10Policy1000EN6thrust24THRUST_300001_SM_1000_NS6detail15normal_iteratorINSD_10device_ptrIfEEEEjS9_f6squareIfEEEvT0_PT3_T1_NS0_13GridEvenShareISO_EET2_T4_:
	.zero		1108


//--------------------- .nv.shared._ZN3cub18CUB_300001_SM_10006detail6reduce28DeviceReduceSingleTileKernelINS2_10policy_hubIfjN4cuda3std3__44plusIfEEE10Policy1000EN6thrust24THRUST_300001_SM_1000_NS6detail15normal_iteratorINSD_10device_ptrIfEEEEPijS9_if6squareIfEEEvT0_T1_T2_T3_T4_T6_ --------------------------
	.section	.nv.shared._ZN3cub18CUB_300001_SM_10006detail6reduce28DeviceReduceSingleTileKernelINS2_10policy_hubIfjN4cuda3std3__44plusIfEEE10Policy1000EN6thrust24THRUST_300001_SM_1000_NS6detail15normal_iteratorINSD_10device_ptrIfEEEEPijS9_if6squareIfEEEvT0_T1_T2_T3_T4_T6_,"aw",@nobits
	.sectionflags	@""
	.align	4
.nv.shared._ZN3cub18CUB_300001_SM_10006detail6reduce28DeviceReduceSingleTileKernelINS2_10policy_hubIfjN4cuda3std3__44plusIfEEE10Policy1000EN6thrust24THRUST_300001_SM_1000_NS6detail15normal_iteratorINSD_10device_ptrIfEEEEPijS9_if6squareIfEEEvT0_T1_T2_T3_T4_T6_:
	.zero		1108


//--------------------- .nv.constant0._ZN3cub18CUB_300001_SM_10006detail10radix_sort29DeviceRadixSortOnesweepKernelINS1_5radix10policy_hubIiNS0_8NullTypeEyE10Policy1000ELNS0_9SortOrderE0EiS6_yiiNS1_21identity_decomposer_tEEEvPT5_SC_PT3_PKSD_PT1_PKSH_PT2_PKSL_T4_iiT6_ --------------------------
	.section	.nv.constant0._ZN3cub18CUB_300001_SM_10006detail10radix_sort29DeviceRadixSortOnesweepKernelINS1_5radix10policy_hubIiNS0_8NullTypeEyE10Policy1000ELNS0_9SortOrderE0EiS6_yiiNS1_21identity_decomposer_tEEEvPT5_SC_PT3_PKSD_PT1_PKSH_PT2_PKSL_T4_iiT6_,"a",@progbits
	.sectionflags	@""
	.align	4
.nv.constant0._ZN3cub18CUB_300001_SM_10006detail10radix_sort29DeviceRadixSortOnesweepKernelINS1_5radix10policy_hubIiNS0_8NullTypeEyE10Policy1000ELNS0_9SortOrderE0EiS6_yiiNS1_21identity_decomposer_tEEEvPT5_SC_PT3_PKSD_PT1_PKSH_PT2_PKSL_T4_iiT6_:
	.zero		973


//--------------------- .nv.constant0._ZN3cub18CUB_300001_SM_10006detail10radix_sort33DeviceRadixSortExclusiveSumKernelINS1_5radix10policy_hubIiNS0_8NullTypeEyE10Policy1000EyEEvPT0_ --------------------------
	.section	.nv.constant0._ZN3cub18CUB_300001_SM_10006detail10radix_sort33DeviceRadixSortExclusiveSumKernelINS1_5radix10policy_hubIiNS0_8NullTypeEyE10Policy1000EyEEvPT0_,"a",@progbits
	.sectionflags	@""
	.align	4
.nv.constant0._ZN3cub18CUB_300001_SM_10006detail10radix_sort33DeviceRadixSortExclusiveSumKernelINS1_5radix10policy_hubIiNS0_8NullTypeEyE10Policy1000EyEEvPT0_:
	.zero		904


//--------------------- .nv.constant0._ZN3cub18CUB_300001_SM_10006detail10radix_sort30DeviceRadixSortHistogramKernelINS1_5radix10policy_hubIiNS0_8NullTypeEyE10Policy1000ELNS0_9SortOrderE0EiyNS1_21identity_decomposer_tEEEvPT2_PKT1_SB_iiT3_ --------------------------
	.section	.nv.constant0._ZN3cub18CUB_300001_SM_10006detail10radix_sort30DeviceRadixSortHistogramKernelINS1_5radix10policy_hubIiNS0_8NullTypeEyE10Policy1000ELNS0_9SortOrderE0EiyNS1_21identity_decomposer_tEEEvPT2_PKT1_SB_iiT3_,"a",@progbits
	.sectionflags	@""
	.align	4
.nv.constant0._ZN3cub18CUB_300001_SM_10006detail10radix_sort30DeviceRadixSortHistogramKernelINS1_5radix10policy_hubIiNS0_8NullTypeEyE10Policy1000ELNS0_9SortOrderE0EiyNS1_21identity_decomposer_tEEEvPT2_PKT1_SB_iiT3_:
	.zero		929


//--------------------- .nv.constant0._ZN3cub18CUB_300001_SM_10006detail10radix_sort31DeviceRadixSortSingleTileKernelINS1_5radix10policy_hubIiNS0_8NullTypeEyE10Policy1000ELNS0_9SortOrderE0EiS6_yNS1_21identity_decomposer_tEEEvPKT1_PSB_PKT2_PSF_T3_iiT4_ --------------------------
	.section	.nv.constant0._ZN3cub18CUB_300001_SM_10006detail10radix_sort31DeviceRadixSortSingleTileKernelINS1_5radix10policy_hubIiNS0_8NullTypeEyE10Policy1000ELNS0_9SortOrderE0EiS6_yNS1_21identity_decomposer_tEEEvPKT1_PSB_PKT2_PSF_T3_iiT4_,"a",@progbits
	.sectionflags	@""
	.align	4
.nv.constant0._ZN3cub18CUB_300001_SM_10006detail10radix_sort31DeviceRadixSortSingleTileKernelINS1_5radix10policy_hubIiNS0_8NullTypeEyE10Policy1000ELNS0_9SortOrderE0EiS6_yNS1_21identity_decomposer_tEEEvPKT1_PSB_PKT2_PSF_T3_iiT4_:
	.zero		945


//--------------------- .nv.constant0._ZN3cub18CUB_300001_SM_10006detail6reduce28DeviceReduceSingleTileKernelINS2_10policy_hubIfyN4cuda3std3__44plusIfEEE10Policy1000EPfPiiS9_ifNS7_10__identityEEEvT0_T1_T2_T3_T4_T6_ --------------------------
	.section	.nv.constant0._ZN3cub18CUB_300001_SM_10006detail6reduce28DeviceReduceSingleTileKernelINS2_10policy_hubIfyN4cuda3std3__44plusIfEEE10Policy1000EPfPiiS9_ifNS7_10__identityEEEvT0_T1_T2_T3_T4_T6_,"a",@progbits
	.sectionflags	@""
	.align	4
.nv.constant0._ZN3cub18CUB_300001_SM_10006detail6reduce28DeviceReduceSingleTileKernelINS2_10policy_hubIfyN4cuda3std3__44plusIfEEE10Policy1000EPfPiiS9_ifNS7_10__identityEEEvT0_T1_T2_T3_T4_T6_:
	.zero		925


//--------------------- .nv.constant0._ZN3cub18CUB_300001_SM_10006detail6reduce18DeviceReduceKernelINS2_10policy_hubIfyN4cuda3std3__44plusIfEEE10Policy1000EN6thrust24THRUST_300001_SM_1000_NS6detail15normal_iteratorINSD_10device_ptrIfEEEEyS9_f6squareIfEEEvT0_PT3_T1_NS0_13GridEvenShareISO_EET2_T4_ --------------------------
	.section	.nv.constant0._ZN3cub18CUB_300001_SM_10006detail6reduce18DeviceReduceKernelINS2_10policy_hubIfyN4cuda3std3__44plusIfEEE10Policy1000EN6thrust24THRUST_300001_SM_1000_NS6detail15normal_iteratorINSD_10device_ptrIfEEEEyS9_f6squareIfEEEvT0_PT3_T1_NS0_13GridEvenShareISO_EET2_T4_,"a",@progbits
	.sectionflags	@""
	.align	4
.nv.constant0._ZN3cub18CUB_300001_SM_10006detail6reduce18DeviceReduceKernelINS2_10policy_hubIfyN4cuda3std3__44plusIfEEE10Policy1000EN6thrust24THRUST_300001_SM_1000_NS6detail15normal_iteratorINSD_10device_ptrIfEEEEyS9_f6squareIfEEEvT0_PT3_T1_NS0_13GridEvenShareISO_EET2_T4_:
	.zero		994


//--------------------- .nv.constant0._ZN3cub18CUB_300001_SM_10006detail6reduce28DeviceReduceSingleTileKernelINS2_10policy_hubIfyN4cuda3std3__44plusIfEEE10Policy1000EN6thrust24THRUST_300001_SM_1000_NS6detail15normal_iteratorINSD_10device_ptrIfEEEEPiyS9_if6squareIfEEEvT0_T1_T2_T3_T4_T6_ --------------------------
	.section	.nv.constant0._ZN3cub18CUB_300001_SM_10006detail6reduce28DeviceReduceSingleTileKernelINS2_10policy_hubIfyN4cuda3std3__44plusIfEEE10Policy1000EN6thrust24THRUST_300001_SM_1000_NS6detail15normal_iteratorINSD_10device_ptrIfEEEEPiyS9_if6squareIfEEEvT0_T1_T2_T3_T4_T6_,"a",@progbits
	.sectionflags	@""
	.align	4
.nv.constant0._ZN3cub18CUB_300001_SM_10006detail6reduce28DeviceReduceSingleTileKernelINS2_10policy_hubIfyN4cuda3std3__44plusIfEEE10Policy1000EN6thrust24THRUST_300001_SM_1000_NS6detail15normal_iteratorINSD_10device_ptrIfEEEEPiyS9_if6squareIfEEEvT0_T1_T2_T3_T4_T6_:
	.zero		929


//--------------------- .nv.constant0._ZN3cub18CUB_300001_SM_10006detail6reduce28DeviceReduceSingleTileKernelINS2_10policy_hubIfjN4cuda3std3__44plusIfEEE10Policy1000EPfPiiS9_ifNS7_10__identityEEEvT0_T1_T2_T3_T4_T6_ --------------------------
	.section	.nv.constant0._ZN3cub18CUB_300001_SM_10006detail6reduce28DeviceReduceSingleTileKernelINS2_10policy_hubIfjN4cuda3std3__44plusIfEEE10Policy1000EPfPiiS9_ifNS7_10__identityEEEvT0_T1_T2_T3_T4_T6_,"a",@progbits
	.sectionflags	@""
	.align	4
.nv.constant0._ZN3cub18CUB_300001_SM_10006detail6reduce28DeviceReduceSingleTileKernelINS2_10policy_hubIfjN4cuda3std3__44plusIfEEE10Policy1000EPfPiiS9_ifNS7_10__identityEEEvT0_T1_T2_T3_T4_T6_:
	.zero		925


//--------------------- .nv.constant0._ZN3cub18CUB_300001_SM_10006detail6reduce18DeviceReduceKernelINS2_10policy_hubIfjN4cuda3std3__44plusIfEEE10Policy1000EN6thrust24THRUST_300001_SM_1000_NS6detail15normal_iteratorINSD_10device_ptrIfEEEEjS9_f6squareIfEEEvT0_PT3_T1_NS0_13GridEvenShareISO_EET2_T4_ --------------------------
	.section	.nv.constant0._ZN3cub18CUB_300001_SM_10006detail6reduce18DeviceReduceKernelINS2_10policy_hubIfjN4cuda3std3__44plusIfEEE10Policy1000EN6thrust24THRUST_300001_SM_1000_NS6detail15normal_iteratorINSD_10device_ptrIfEEEEjS9_f6squareIfEEEvT0_PT3_T1_NS0_13GridEvenShareISO_EET2_T4_,"a",@progbits
	.sectionflags	@""
	.align	4
.nv.constant0._ZN3cub18CUB_300001_SM_10006detail6reduce18DeviceReduceKernelINS2_10policy_hubIfjN4cuda3std3__44plusIfEEE10Policy1000EN6thrust24THRUST_300001_SM_1000_NS6detail15normal_iteratorINSD_10device_ptrIfEEEEjS9_f6squareIfEEEvT0_PT3_T1_NS0_13GridEvenShareISO_EET2_T4_:
	.zero		958


//--------------------- .nv.constant0._ZN3cub18CUB_300001_SM_10006detail6reduce28DeviceReduceSingleTileKernelINS2_10policy_hubIfjN4cuda3std3__44plusIfEEE10Policy1000EN6thrust24THRUST_300001_SM_1000_NS6detail15normal_iteratorINSD_10device_ptrIfEEEEPijS9_if6squareIfEEEvT0_T1_T2_T3_T4_T6_ --------------------------
	.section	.nv.constant0._ZN3cub18CUB_300001_SM_10006detail6reduce28DeviceReduceSingleTileKernelINS2_10policy_hubIfjN4cuda3std3__44plusIfEEE10Policy1000EN6thrust24THRUST_300001_SM_1000_NS6detail15normal_iteratorINSD_10device_ptrIfEEEEPijS9_if6squareIfEEEvT0_T1_T2_T3_T4_T6_,"a",@progbits
	.sectionflags	@""
	.align	4
.nv.constant0._ZN3cub18CUB_300001_SM_10006detail6reduce28DeviceReduceSingleTileKernelINS2_10policy_hubIfjN4cuda3std3__44plusIfEEE10Policy1000EN6thrust24THRUST_300001_SM_1000_NS6detail15normal_iteratorINSD_10device_ptrIfEEEEPijS9_if6squareIfEEEvT0_T1_T2_T3_T4_T6_:
	.zero		925


//--------------------- .nv.constant0._ZN3cub18CUB_300001_SM_10006detail8for_each13static_kernelINS2_12policy_hub_t12policy_500_tElN6thrust24THRUST_300001_SM_1000_NS8cuda_cub6__fill7functorINS7_6detail15normal_iteratorINS7_10device_ptrIiEEEEiEEEEvT0_T1_ --------------------------
	.section	.nv.constant0._ZN3cub18CUB_300001_SM_10006detail8for_each13static_kernelINS2_12policy_hub_t12policy_500_tElN6thrust24THRUST_300001_SM_1000_NS8cuda_cub6__fill7functorINS7_6detail15normal_iteratorINS7_10device_ptrIiEEEEiEEEEvT0_T1_,"a",@progbits
	.sectionflags	@""
	.align	4
.nv.constant0._ZN3cub18CUB_300001_SM_10006detail8for_each13static_kernelINS2_12policy_hub_t12policy_500_tElN6thrust24THRUST_300001_SM_1000_NS8cuda_cub6__fill7functorINS7_6detail15normal_iteratorINS7_10device_ptrIiEEEEiEEEEvT0_T1_:
	.zero		920


//--------------------- .nv.constant0._ZN3cub18CUB_300001_SM_10006detail8for_each13static_kernelINS2_12policy_hub_t12policy_500_tElNS2_12op_wrapper_tIl11functor_addN6thrust24THRUST_300001_SM_1000_NS12zip_iteratorIN4cuda3std3__45tupleIJNS9_6detail15normal_iteratorINS9_10device_ptrIiEEEESJ_SJ_SJ_EEEEEEEEEvT0_T1_ --------------------------
	.section	.nv.constant0._ZN3cub18CUB_300001_SM_10006detail8for_each13static_kernelINS2_12policy_hub_t12policy_500_tElNS2_12op_wrapper_tIl11functor_addN6thrust24THRUST_300001_SM_1000_NS12zip_iteratorIN4cuda3std3__45tupleIJNS9_6detail15normal_iteratorINS9_10device_ptrIiEEEESJ_SJ_SJ_EEEEEEEEEvT0_T1_,"a",@progbits
	.sectionflags	@""
	.align	4
.nv.constant0._ZN3cub18CUB_300001_SM_10006detail8for_each13static_kernelINS2_12policy_hub_t12policy_500_tElNS2_12op_wrapper_tIl11functor_addN6thrust24THRUST_300001_SM_1000_NS12zip_iteratorIN4cuda3std3__45tupleIJNS9_6detail15normal_iteratorINS9_10device_ptrIiEEEESJ_SJ_SJ_EEEEEEEEEvT0_T1_:
	.zero		944


//--------------------- .nv.constant0._ZN3cub18CUB_300001_SM_10006detail8for_each13static_kernelINS2_12policy_hub_t12policy_500_tElN6thrust24THRUST_300001_SM_1000_NS8cuda_cub10__tabulate7functorINS7_6detail15normal_iteratorINS7_10device_ptrIiEEEENS7_6system6detail7generic6detail22compute_sequence_valueIivEElEEEEvT0_T1_ --------------------------
	.section	.nv.constant0._ZN3cub18CUB_300001_SM_10006detail8for_each13static_kernelINS2_12policy_hub_t12policy_500_tElN6thrust24THRUST_300001_SM_1000_NS8cuda_cub10__tabulate7functorINS7_6detail15normal_iteratorINS7_10device_ptrIiEEEENS7_6system6detail7generic6detail22compute_sequence_valueIivEElEEEEvT0_T1_,"a",@progbits
	.sectionflags	@""
	.align	4
.nv.constant0._ZN3cub18CUB_300001_SM_10006detail8for_each13static_kernelINS2_12policy_hub_t12policy_500_tElN6thrust24THRUST_300001_SM_1000_NS8cuda_cub10__tabulate7functorINS7_6detail15normal_iteratorINS7_10device_ptrIiEEEENS7_6system6detail7generic6detail22compute_sequence_valueIivEElEEEEvT0_T1_:
	.zero		920


//--------------------- .nv.constant0._ZN3cub18CUB_300001_SM_10006detail8for_each13static_kernelINS2_12policy_hub_t12policy_500_tEmN6thrust24THRUST_300001_SM_1000_NS8cuda_cub20__uninitialized_fill7functorINS7_10device_ptrIiEEiEEEEvT0_T1_ --------------------------
	.section	.nv.constant0._ZN3cub18CUB_300001_SM_10006detail8for_each13static_kernelINS2_12policy_hub_t12policy_500_tEmN6thrust24THRUST_300001_SM_1000_NS8cuda_cub20__uninitialized_fill7functorINS7_10device_ptrIiEEiEEEEvT0_T1_,"a",@progbits
	.sectionflags	@""
	.align	4
.nv.constant0._ZN3cub18CUB_300001_SM_10006detail8for_each13static_kernelINS2_12policy_hub_t12policy_500_tEmN6thrust24THRUST_300001_SM_1000_NS8cuda_cub20__uninitialized_fill7functorINS7_10device_ptrIiEEiEEEEvT0_T1_:
	.zero		920


//--------------------- .nv.constant0._ZN3cub18CUB_300001_SM_10006detail11EmptyKernelIvEEvv --------------------------
	.section	.nv.constant0._ZN3cub18CUB_300001_SM_10006detail11EmptyKernelIvEEvv,"a",@progbits
	.sectionflags	@""
	.align	4
.nv.constant0._ZN3cub18CUB_300001_SM_10006detail11EmptyKernelIvEEvv:
	.zero		896


//--------------------- SYMBOLS --------------------------

	.type		.nv.reservedSmem.offset0,@object
	.size		.nv.reservedSmem.offset0,0x4
	.type		.nv.reservedSmem.cap,@object
	.size		.nv.reservedSmem.cap,0x4
